	.target	sm_90a

	.elftype	@"ET_EXEC"


//--------------------- .note.nv.tkinfo           --------------------------
	.section	.note.nv.tkinfo,"",@"SHT_NOTE"
	.sectionflags	@"SHF_NOTE_NV_TKINFO"
	.tkinfo
        /*0018*/ 	.word	0x00000002
        /*0030*/ 	.string	""
        /*0030*/ 	.string	"ptxas"
        /*0030*/ 	.string	"Cuda compilation tools, release 13.0, V13.0.88"
        /*0030*/ 	.string	"Build cuda_13.0.r13.0/compiler.36424714_0"
        /*0030*/ 	.string	"-arch sm_90a -m 64 "



//--------------------- .note.nv.cuinfo           --------------------------
	.section	.note.nv.cuinfo,"",@"SHT_NOTE"
	.sectionflags	@"SHF_NOTE_NV_CUINFO"
        /*0018*/ 	.short	0x0002
        /*001a*/ 	.short	0x005a
        /*001c*/ 	.short	0x0082
	.zero		2


//--------------------- .nv.info                  --------------------------
	.section	.nv.info,"",@"SHT_CUDA_INFO"
	.align	4


	//----- nvinfo : EIATTR_REGCOUNT
	.align		4
        /*0000*/ 	.byte	0x04, 0x2f
        /*0002*/ 	.short	(.L_15 - .L_14)
	.align		4
.L_14:
        /*0004*/ 	.word	index@(_ZN7cutlass13device_kernelINS_4gemm6kernel13GemmUniversalIN4cute5tupleIJiiiiEEENS1_10collective13CollectiveMmaINS1_34MainloopSm90TmaGmmaWarpSpecializedILi11ENS5_IJNS4_1CILi1EEESB_SB_EEENS1_35KernelTmaWarpSpecializedCooperativeEEENS5_IJNSA_ILi384EEENSA_ILi240EEENSA_ILi16EEEEEENS_10bfloat16_tENS5_IJlSB_lEEESJ_SK_NS4_8TiledMMAINS4_8MMA_AtomIJNS4_4SM904GMMA27MMA_64x16x16_F32BF16BF16_SSILNSO_5MajorE0ELSQ_0ELNSO_7ScaleInE1ELSR_1EEEEEENS4_6LayoutINS5_IJNSA_ILi2EEESB_SB_EEENS5_IJSB_NSA_ILi0EEESX_EEEEENS5_IJNS4_10UnderscoreES10_S10_EEEEENS4_13SM90_TMA_LOADENS4_14ComposedLayoutINS4_7SwizzleILi1ELi4ELi3EEENS4_18smem_ptr_flag_bitsILi16EEENSU_INS5_IJNSA_ILi8EEESH_EEENS5_IJSH_SB_EEEEEEEvNS4_8identityES13_S1D_vS1E_EENS_8epilogue10collective6detail29Sm90TmaWarpSpecializedAdapterINS1H_15DefaultEpilogueISJ_SK_SK_NS1G_6thread17LinearCombinationISJ_Li1EffLNS1L_9ScaleType4KindE0ELNS_15FloatRoundStyleE2ESJ_EENS1_15EpilogueDefaultEEEEEvvEEEEvNT_6ParamsE)
        /*0008*/ 	.word	0x000000a8


	//----- nvinfo : EIATTR_FRAME_SIZE
	.align		4
.L_15:
        /*000c*/ 	.byte	0x04, 0x11
        /*000e*/ 	.short	(.L_17 - .L_16)
	.align		4
.L_16:
        /*0010*/ 	.word	index@(_ZN7cutlass13device_kernelINS_4gemm6kernel13GemmUniversalIN4cute5tupleIJiiiiEEENS1_10collective13CollectiveMmaINS1_34MainloopSm90TmaGmmaWarpSpecializedILi11ENS5_IJNS4_1CILi1EEESB_SB_EEENS1_35KernelTmaWarpSpecializedCooperativeEEENS5_IJNSA_ILi384EEENSA_ILi240EEENSA_ILi16EEEEEENS_10bfloat16_tENS5_IJlSB_lEEESJ_SK_NS4_8TiledMMAINS4_8MMA_AtomIJNS4_4SM904GMMA27MMA_64x16x16_F32BF16BF16_SSILNSO_5MajorE0ELSQ_0ELNSO_7ScaleInE1ELSR_1EEEEEENS4_6LayoutINS5_IJNSA_ILi2EEESB_SB_EEENS5_IJSB_NSA_ILi0EEESX_EEEEENS5_IJNS4_10UnderscoreES10_S10_EEEEENS4_13SM90_TMA_LOADENS4_14ComposedLayoutINS4_7SwizzleILi1ELi4ELi3EEENS4_18smem_ptr_flag_bitsILi16EEENSU_INS5_IJNSA_ILi8EEESH_EEENS5_IJSH_SB_EEEEEEEvNS4_8identityES13_S1D_vS1E_EENS_8epilogue10collective6detail29Sm90TmaWarpSpecializedAdapterINS1H_15DefaultEpilogueISJ_SK_SK_NS1G_6thread17LinearCombinationISJ_Li1EffLNS1L_9ScaleType4KindE0ELNS_15FloatRoundStyleE2ESJ_EENS1_15EpilogueDefaultEEEEEvvEEEEvNT_6ParamsE)
        /*0014*/ 	.word	0x00000380


	//----- nvinfo : EIATTR_MIN_STACK_SIZE
	.align		4
.L_17:
        /*0018*/ 	.byte	0x04, 0x12
        /*001a*/ 	.short	(.L_19 - .L_18)
	.align		4
.L_18:
        /*001c*/ 	.word	index@(_ZN7cutlass13device_kernelINS_4gemm6kernel13GemmUniversalIN4cute5tupleIJiiiiEEENS1_10collective13CollectiveMmaINS1_34MainloopSm90TmaGmmaWarpSpecializedILi11ENS5_IJNS4_1CILi1EEESB_SB_EEENS1_35KernelTmaWarpSpecializedCooperativeEEENS5_IJNSA_ILi384EEENSA_ILi240EEENSA_ILi16EEEEEENS_10bfloat16_tENS5_IJlSB_lEEESJ_SK_NS4_8TiledMMAINS4_8MMA_AtomIJNS4_4SM904GMMA27MMA_64x16x16_F32BF16BF16_SSILNSO_5MajorE0ELSQ_0ELNSO_7ScaleInE1ELSR_1EEEEEENS4_6LayoutINS5_IJNSA_ILi2EEESB_SB_EEENS5_IJSB_NSA_ILi0EEESX_EEEEENS5_IJNS4_10UnderscoreES10_S10_EEEEENS4_13SM90_TMA_LOADENS4_14ComposedLayoutINS4_7SwizzleILi1ELi4ELi3EEENS4_18smem_ptr_flag_bitsILi16EEENSU_INS5_IJNSA_ILi8EEESH_EEENS5_IJSH_SB_EEEEEEEvNS4_8identityES13_S1D_vS1E_EENS_8epilogue10collective6detail29Sm90TmaWarpSpecializedAdapterINS1H_15DefaultEpilogueISJ_SK_SK_NS1G_6thread17LinearCombinationISJ_Li1EffLNS1L_9ScaleType4KindE0ELNS_15FloatRoundStyleE2ESJ_EENS1_15EpilogueDefaultEEEEEvvEEEEvNT_6ParamsE)
        /*0020*/ 	.word	0x00000380
.L_19:


//--------------------- .nv.compat                --------------------------
	.section	.nv.compat,"",@"SHT_CUDA_COMPAT_INFO"
	.align	4
        /*0000*/ 	.byte	0x02, 0x09, 0x01, 0x00, 0x02, 0x02, 0x04, 0x00, 0x02, 0x05, 0x05, 0x00, 0x03, 0x07, 0x01, 0x01
        /*0010*/ 	.byte	0x02, 0x03, 0x01, 0x00, 0x02, 0x06, 0x01, 0x00, 0x04, 0x0b, 0x08, 0x00, 0x00, 0x00, 0x00, 0x00
        /*0020*/ 	.byte	0x00, 0x00, 0x00, 0x00


//--------------------- .nv.info._ZN7cutlass13device_kernelINS_4gemm6kernel13GemmUniversalIN4cute5tupleIJiiiiEEENS1_10collective13CollectiveMmaINS1_34MainloopSm90TmaGmmaWarpSpecializedILi11ENS5_IJNS4_1CILi1EEESB_SB_EEENS1_35KernelTmaWarpSpecializedCooperativeEEENS5_IJNSA_ILi384EEENSA_ILi240EEENSA_ILi16EEEEEENS_10bfloat16_tENS5_IJlSB_lEEESJ_SK_NS4_8TiledMMAINS4_8MMA_AtomIJNS4_4SM904GMMA27MMA_64x16x16_F32BF16BF16_SSILNSO_5MajorE0ELSQ_0ELNSO_7ScaleInE1ELSR_1EEEEEENS4_6LayoutINS5_IJNSA_ILi2EEESB_SB_EEENS5_IJSB_NSA_ILi0EEESX_EEEEENS5_IJNS4_10UnderscoreES10_S10_EEEEENS4_13SM90_TMA_LOADENS4_14ComposedLayoutINS4_7SwizzleILi1ELi4ELi3EEENS4_18smem_ptr_flag_bitsILi16EEENSU_INS5_IJNSA_ILi8EEESH_EEENS5_IJSH_SB_EEEEEEEvNS4_8identityES13_S1D_vS1E_EENS_8epilogue10collective6detail29Sm90TmaWarpSpecializedAdapterINS1H_15DefaultEpilogueISJ_SK_SK_NS1G_6thread17LinearCombinationISJ_Li1EffLNS1L_9ScaleType4KindE0ELNS_15FloatRoundStyleE2ESJ_EENS1_15EpilogueDefaultEEEEEvvEEEEvNT_6ParamsE --------------------------
	.section	.nv.info._ZN7cutlass13device_kernelINS_4gemm6kernel13GemmUniversalIN4cute5tupleIJiiiiEEENS1_10collective13CollectiveMmaINS1_34MainloopSm90TmaGmmaWarpSpecializedILi11ENS5_IJNS4_1CILi1EEESB_SB_EEENS1_35KernelTmaWarpSpecializedCooperativeEEENS5_IJNSA_ILi384EEENSA_ILi240EEENSA_ILi16EEEEEENS_10bfloat16_tENS5_IJlSB_lEEESJ_SK_NS4_8TiledMMAINS4_8MMA_AtomIJNS4_4SM904GMMA27MMA_64x16x16_F32BF16BF16_SSILNSO_5MajorE0ELSQ_0ELNSO_7ScaleInE1ELSR_1EEEEEENS4_6LayoutINS5_IJNSA_ILi2EEESB_SB_EEENS5_IJSB_NSA_ILi0EEESX_EEEEENS5_IJNS4_10UnderscoreES10_S10_EEEEENS4_13SM90_TMA_LOADENS4_14ComposedLayoutINS4_7SwizzleILi1ELi4ELi3EEENS4_18smem_ptr_flag_bitsILi16EEENSU_INS5_IJNSA_ILi8EEESH_EEENS5_IJSH_SB_EEEEEEEvNS4_8identityES13_S1D_vS1E_EENS_8epilogue10collective6detail29Sm90TmaWarpSpecializedAdapterINS1H_15DefaultEpilogueISJ_SK_SK_NS1G_6thread17LinearCombinationISJ_Li1EffLNS1L_9ScaleType4KindE0ELNS_15FloatRoundStyleE2ESJ_EENS1_15EpilogueDefaultEEEEEvvEEEEvNT_6ParamsE,"",@"SHT_CUDA_INFO"
	.sectionflags	@""
	.align	4


	//----- nvinfo : EIATTR_CUDA_API_VERSION
	.align		4
        /*0000*/ 	.byte	0x04, 0x37
        /*0002*/ 	.short	(.L_21 - .L_20)
.L_20:
        /*0004*/ 	.word	0x00000082


	//----- nvinfo : EIATTR_KPARAM_INFO
	.align		4
.L_21:
        /*0008*/ 	.byte	0x04, 0x17
        /*000a*/ 	.short	(.L_23 - .L_22)
.L_22:
        /*000c*/ 	.word	0x00000000
        /*0010*/ 	.short	0x0000
        /*0012*/ 	.short	0x0070
        /*0014*/ 	.byte	0x00, 0xf0, 0x01, 0x10


	//----- nvinfo : EIATTR_SPARSE_MMA_MASK
	.align		4
.L_23:
        /*0018*/ 	.byte	0x03, 0x50
        /*001a*/ 	.short	0x0000


	//----- nvinfo : EIATTR_MAXREG_COUNT
	.align		4
        /*001c*/ 	.byte	0x03, 0x1b
        /*001e*/ 	.short	0x00a8


	//----- nvinfo : EIATTR_NUM_BARRIERS
	.align		4
        /*0020*/ 	.byte	0x02, 0x4c
        /*0022*/ 	.byte	0x01
	.zero		1


	//----- nvinfo : EIATTR_EXTERNS
	.align		4
        /*0024*/ 	.byte	0x04, 0x0f
        /*0026*/ 	.short	(.L_25 - .L_24)


	//   ....[0]....
	.align		4
.L_24:
        /*0028*/ 	.word	index@(__assertfail)


	//----- nvinfo : EIATTR_ANNOTATIONS
	.align		4
.L_25:
        /*002c*/ 	.byte	0x04, 0x55
        /*002e*/ 	.short	(.L_27 - .L_26)


	//   ....[0]....
.L_26:
        /*0030*/ 	.word	0x00000001
        /*0034*/ 	.byte	0x50, 0x02, 0x00, 0x00, 0x01, 0x00, 0x00, 0x00, 0xe0, 0x04, 0x00, 0x00, 0x01, 0x00, 0x00, 0x00
        /* <DEDUP_REMOVED lines=634> */
        /*27e4*/ 	.byte	0x60, 0xf8, 0x01, 0x00, 0x01, 0x00, 0x00, 0x00, 0x80, 0xfe, 0x01, 0x00


	//----- nvinfo : EIATTR_MERCURY_ISA_VERSION
	.align		4
.L_27:
        /*27f0*/ 	.byte	0x03, 0x5f
        /*27f2*/ 	.short	0x0101


	//----- nvinfo : EIATTR_INT_WARP_WIDE_INSTR_OFFSETS
	.align		4
        /*27f4*/ 	.byte	0x04, 0x31
        /*27f6*/ 	.short	(.L_29 - .L_28)


	//   ....[0]....
.L_28:
        /*27f8*/ 	.word	0x000005c0


	//   ....[1]....
        /*27fc*/ 	.word	0x000005e0


	//   ....[2]....
        /*2800*/ 	.word	0x00000660


	//----- nvinfo : EIATTR_COOP_GROUP_MASK_REGIDS
	.align		4
.L_29:
        /*2804*/ 	.byte	0x04, 0x29
        /*2806*/ 	.short	(.L_31 - .L_30)


	//   ....[0]....
.L_30:
        /*2808*/ 	.word	0xffffffff


	//   ....[1]....
        /*280c*/ 	.word	0xffffffff


	//   ....[2]....
        /*2810*/ 	.word	0xffffffff


	//   ....[3]....
        /*2814*/ 	.word	0xffffffff


	//   ....[4]....
        /*2818*/ 	.word	0xffffffff


	//----- nvinfo : EIATTR_COOP_GROUP_INSTR_OFFSETS
	.align		4
.L_31:
        /*281c*/ 	.byte	0x04, 0x28
        /*281e*/ 	.short	(.L_33 - .L_32)


	//   ....[0]....
.L_32:
        /*2820*/ 	.word	0x00000070


	//   ....[1]....
        /*2824*/ 	.word	0x00000080


	//   ....[2]....
        /*2828*/ 	.word	0x000001a0


	//   ....[3]....
        /*282c*/ 	.word	0x00000520


	//   ....[4]....
        /*2830*/ 	.word	0x00001290


	//----- nvinfo : EIATTR_REG_RECONFIG
	.align		4
.L_33:
        /*2834*/ 	.byte	0x01, 0x54
	.zero		2


	//----- nvinfo : EIATTR_SYSCALL_OFFSETS
	.align		4
        /*2838*/ 	.byte	0x04, 0x46
        /*283a*/ 	.short	(.L_35 - .L_34)


	//   ....[0]....
.L_34:
        /*283c*/ 	.word	0x00001440


	//----- nvinfo : EIATTR_MBARRIER_INSTR_OFFSETS
	.align		4
.L_35:
        /*2840*/ 	.byte	0x04, 0x39
        /*2842*/ 	.short	(.L_37 - .L_36)


	//   ....[0]....
.L_36:
        /*2844*/ 	.word	0x00000360
        /*2848*/ 	.word	0x000000ff
        /*284c*/ 	.word	0x00000000
        /*2850*/ 	.short	0x0100
        /*2852*/ 	.byte	0x09
	.zero		1


	//   ....[1]....
        /*2854*/ 	.word	0x00000370
        /*2858*/ 	.word	0x000000ff
        /*285c*/ 	.word	0x00000058
        /*2860*/ 	.short	0x0100
        /*2862*/ 	.byte	0x09
	.zero		1


	//   ....[2]....
        /*2864*/ 	.word	0x00000380
        /*2868*/ 	.word	0x000000ff
        /*286c*/ 	.word	0x00000008
        /*2870*/ 	.short	0x0100
        /*2872*/ 	.byte	0x09
	.zero		1


	//   ....[3]....
        /*2874*/ 	.word	0x00000390
        /*2878*/ 	.word	0x000000ff
        /*287c*/ 	.word	0x00000060
        /*2880*/ 	.short	0x0100
        /*2882*/ 	.byte	0x09
	.zero		1


	//   ....[4]....
        /*2884*/ 	.word	0x000003a0
        /*2888*/ 	.word	0x000000ff
        /*288c*/ 	.word	0x00000010
        /*2890*/ 	.short	0x0100
        /*2892*/ 	.byte	0x09
	.zero		1


	//   ....[5]....
        /*2894*/ 	.word	0x000003b0
        /*2898*/ 	.word	0x000000ff
        /*289c*/ 	.word	0x00000068
        /*28a0*/ 	.short	0x0100
        /*28a2*/ 	.byte	0x09
	.zero		1


	//   ....[6]....
        /*28a4*/ 	.word	0x000003c0
        /*28a8*/ 	.word	0x000000ff
        /*28ac*/ 	.word	0x00000018
        /*28b0*/ 	.short	0x0100
        /*28b2*/ 	.byte	0x09
	.zero		1


	//   ....[7]....
        /*28b4*/ 	.word	0x000003d0
        /*28b8*/ 	.word	0x000000ff
        /*28bc*/ 	.word	0x00000070
        /*28c0*/ 	.short	0x0100
        /*28c2*/ 	.byte	0x09
	.zero		1


	//   ....[8]....
        /*28c4*/ 	.word	0x000003e0
        /*28c8*/ 	.word	0x000000ff
        /*28cc*/ 	.word	0x00000020
        /*28d0*/ 	.short	0x0100
        /*28d2*/ 	.byte	0x09
	.zero		1


	//   ....[9]....
        /*28d4*/ 	.word	0x000003f0
        /*28d8*/ 	.word	0x000000ff
        /*28dc*/ 	.word	0x00000078
        /*28e0*/ 	.short	0x0100
        /*28e2*/ 	.byte	0x09
	.zero		1


	//   ....[10]....
        /*28e4*/ 	.word	0x00000400
        /*28e8*/ 	.word	0x000000ff
        /*28ec*/ 	.word	0x00000028
        /*28f0*/ 	.short	0x0100
        /*28f2*/ 	.byte	0x09
	.zero		1


	//   ....[11]....
        /*28f4*/ 	.word	0x00000410
        /*28f8*/ 	.word	0x000000ff
        /*28fc*/ 	.word	0x00000080
        /*2900*/ 	.short	0x0100
        /*2902*/ 	.byte	0x09
	.zero		1


	//   ....[12]....
        /*2904*/ 	.word	0x00000420
        /*2908*/ 	.word	0x000000ff
        /*290c*/ 	.word	0x00000030
        /*2910*/ 	.short	0x0100
        /*2912*/ 	.byte	0x09
	.zero		1


	//   ....[13]....
        /*2914*/ 	.word	0x00000430
        /*2918*/ 	.word	0x000000ff
        /*291c*/ 	.word	0x00000088
        /*2920*/ 	.short	0x0100
        /*2922*/ 	.byte	0x09
	.zero		1


	//   ....[14]....
        /*2924*/ 	.word	0x00000440
        /*2928*/ 	.word	0x000000ff
        /*292c*/ 	.word	0x00000038
        /*2930*/ 	.short	0x0100
        /*2932*/ 	.byte	0x09
	.zero		1


	//   ....[15]....
        /*2934*/ 	.word	0x00000450
        /*2938*/ 	.word	0x000000ff
        /*293c*/ 	.word	0x00000090
        /*2940*/ 	.short	0x0100
        /*2942*/ 	.byte	0x09
	.zero		1


	//   ....[16]....
        /*2944*/ 	.word	0x00000460
        /*2948*/ 	.word	0x000000ff
        /*294c*/ 	.word	0x00000040
        /*2950*/ 	.short	0x0100
        /*2952*/ 	.byte	0x09
	.zero		1


	//   ....[17]....
        /*2954*/ 	.word	0x00000470
        /*2958*/ 	.word	0x000000ff
        /*295c*/ 	.word	0x00000098
        /*2960*/ 	.short	0x0100
        /*2962*/ 	.byte	0x09
	.zero		1


	//   ....[18]....
        /*2964*/ 	.word	0x00000480
        /*2968*/ 	.word	0x000000ff
        /*296c*/ 	.word	0x00000048
        /*2970*/ 	.short	0x0100
        /*2972*/ 	.byte	0x09
	.zero		1


	//   ....[19]....
        /*2974*/ 	.word	0x00000490
        /*2978*/ 	.word	0x000000ff
        /*297c*/ 	.word	0x000000a0
        /*2980*/ 	.short	0x0100
        /*2982*/ 	.byte	0x09
	.zero		1


	//   ....[20]....
        /*2984*/ 	.word	0x000004a0
        /*2988*/ 	.word	0x000000ff
        /*298c*/ 	.word	0x00000050
        /*2990*/ 	.short	0x0100
        /*2992*/ 	.byte	0x09
	.zero		1


	//   ....[21]....
        /*2994*/ 	.word	0x000004b0
        /*2998*/ 	.word	0x000000ff
        /*299c*/ 	.word	0x000000a8
        /*29a0*/ 	.short	0x0100
        /*29a2*/ 	.byte	0x09
	.zero		1


	//   ....[22]....
        /*29a4*/ 	.word	0x00000680
        /*29a8*/ 	.word	0x000000ff
        /*29ac*/ 	.word	0x000000c0
        /*29b0*/ 	.short	0x0100
        /*29b2*/ 	.byte	0x06
	.zero		1


	//   ....[23]....
        /*29b4*/ 	.word	0x00000690
        /*29b8*/ 	.word	0x000000ff
        /*29bc*/ 	.word	0x000000c8
        /*29c0*/ 	.short	0x0100
        /*29c2*/ 	.byte	0x06
	.zero		1


	//   ....[24]....
        /*29c4*/ 	.word	0x00001550
        /*29c8*/ 	.word	0x00000003
        /*29cc*/ 	.word	0x00000000
        /*29d0*/ 	.short	0x010a
        /*29d2*/ 	.byte	0x3f
	.zero		1


	//   ....[25]....
        /*29d4*/ 	.word	0x00001590
        /*29d8*/ 	.word	0x00000003
        /*29dc*/ 	.word	0x00000000
        /*29e0*/ 	.short	0x010a
        /*29e2*/ 	.byte	0x3f
	.zero		1


	//   ....[26]....
        /*29e4*/ 	.word	0x00002de0
        /*29e8*/ 	.word	0x000000ff
        /*29ec*/ 	.word	0x00000000
        /*29f0*/ 	.short	0x010a
        /*29f2*/ 	.byte	0x04
	.zero		1


	//   ....[27]....
        /*29f4*/ 	.word	0x00002e20
        /*29f8*/ 	.word	0x000000ff
        /*29fc*/ 	.word	0x00000000
        /*2a00*/ 	.short	0x010a
        /*2a02*/ 	.byte	0x04
	.zero		1


	//   ....[28]....
        /*2a04*/ 	.word	0x00004c60
        /*2a08*/ 	.word	0x000000ff
        /*2a0c*/ 	.word	0x00000000
        /*2a10*/ 	.short	0x0101
        /*2a12*/ 	.byte	0x04
	.zero		1


	//   ....[29]....
        /*2a14*/ 	.word	0x00004ee0
        /*2a18*/ 	.word	0x00000000
        /*2a1c*/ 	.word	0x00000000
        /*2a20*/ 	.short	0x0101
        /*2a22*/ 	.byte	0x3f
	.zero		1


	//   ....[30]....
        /*2a24*/ 	.word	0x0001f400
        /*2a28*/ 	.word	0x0000000b
        /*2a2c*/ 	.word	0x00000058
        /*2a30*/ 	.short	0x010a
        /*2a32*/ 	.byte	0x3f
	.zero		1


	//   ....[31]....
        /*2a34*/ 	.word	0x0001f770
        /*2a38*/ 	.word	0x00000002
        /*2a3c*/ 	.word	0x000000c8
        /*2a40*/ 	.short	0x0101
        /*2a42*/ 	.byte	0x3f
	.zero		1


	//   ....[32]....
        /*2a44*/ 	.word	0x0001ff50
        /*2a48*/ 	.word	0x00000005
        /*2a4c*/ 	.word	0x00000000
        /*2a50*/ 	.short	0x010a
        /*2a52*/ 	.byte	0x3f
	.zero		1


	//   ....[33]....
        /*2a54*/ 	.word	0x0001ffe0
        /*2a58*/ 	.word	0x00000007
        /*2a5c*/ 	.word	0x00000000
        /*2a60*/ 	.short	0x010a
        /*2a62*/ 	.byte	0x3f
	.zero		1


	//   ....[34]....
        /*2a64*/ 	.word	0x00020070
        /*2a68*/ 	.word	0x00000007
        /*2a6c*/ 	.word	0x00000000
        /*2a70*/ 	.short	0x010a
        /*2a72*/ 	.byte	0x3f
	.zero		1


	//   ....[35]....
        /*2a74*/ 	.word	0x00020100
        /*2a78*/ 	.word	0x00000007
        /*2a7c*/ 	.word	0x00000000
        /*2a80*/ 	.short	0x010a
        /*2a82*/ 	.byte	0x3f
	.zero		1


	//   ....[36]....
        /*2a84*/ 	.word	0x00020190
        /*2a88*/ 	.word	0x00000007
        /*2a8c*/ 	.word	0x00000000
        /*2a90*/ 	.short	0x010a
        /*2a92*/ 	.byte	0x3f
	.zero		1


	//   ....[37]....
        /*2a94*/ 	.word	0x00020220
        /*2a98*/ 	.word	0x00000007
        /*2a9c*/ 	.word	0x00000000
        /*2aa0*/ 	.short	0x010a
        /*2aa2*/ 	.byte	0x3f
	.zero		1


	//   ....[38]....
        /*2aa4*/ 	.word	0x000202b0
        /*2aa8*/ 	.word	0x00000007
        /*2aac*/ 	.word	0x00000000
        /*2ab0*/ 	.short	0x010a
        /*2ab2*/ 	.byte	0x3f
	.zero		1


	//   ....[39]....
        /*2ab4*/ 	.word	0x00020340
        /*2ab8*/ 	.word	0x00000007
        /*2abc*/ 	.word	0x00000000
        /*2ac0*/ 	.short	0x010a
        /*2ac2*/ 	.byte	0x3f
	.zero		1


	//   ....[40]....
        /*2ac4*/ 	.word	0x000203d0
        /*2ac8*/ 	.word	0x00000007
        /*2acc*/ 	.word	0x00000000
        /*2ad0*/ 	.short	0x010a
        /*2ad2*/ 	.byte	0x3f
	.zero		1


	//   ....[41]....
        /*2ad4*/ 	.word	0x00020460
        /*2ad8*/ 	.word	0x00000007
        /*2adc*/ 	.word	0x00000000
        /*2ae0*/ 	.short	0x010a
        /*2ae2*/ 	.byte	0x3f
	.zero		1


	//   ....[42]....
        /*2ae4*/ 	.word	0x000204f0
        /*2ae8*/ 	.word	0x00000003
        /*2aec*/ 	.word	0x00000000
        /*2af0*/ 	.short	0x010a
        /*2af2*/ 	.byte	0x3f
	.zero		1


	//   ....[43]....
        /*2af4*/ 	.word	0x00020550
        /*2af8*/ 	.word	0x00000003
        /*2afc*/ 	.word	0x00000000
        /*2b00*/ 	.short	0x010a
        /*2b02*/ 	.byte	0x3f
	.zero		1


	//   ....[44]....
        /*2b04*/ 	.word	0x000205b0
        /*2b08*/ 	.word	0x00000007
        /*2b0c*/ 	.word	0x00000000
        /*2b10*/ 	.short	0x010a
        /*2b12*/ 	.byte	0x3f
	.zero		1


	//   ....[45]....
        /*2b14*/ 	.word	0x00020680
        /*2b18*/ 	.word	0x0000000b
        /*2b1c*/ 	.word	0x00000058
        /*2b20*/ 	.short	0x010a
        /*2b22*/ 	.byte	0x3f
	.zero		1


	//   ....[46]....
        /*2b24*/ 	.word	0x00020750
        /*2b28*/ 	.word	0x00000005
        /*2b2c*/ 	.word	0x00000000
        /*2b30*/ 	.short	0x010a
        /*2b32*/ 	.byte	0x3f
	.zero		1


	//   ....[47]....
        /*2b34*/ 	.word	0x000207a0
        /*2b38*/ 	.word	0x00000007
        /*2b3c*/ 	.word	0x00000000
        /*2b40*/ 	.short	0x010a
        /*2b42*/ 	.byte	0x3f
	.zero		1


	//   ....[48]....
        /*2b44*/ 	.word	0x000207f0
        /*2b48*/ 	.word	0x00000007
        /*2b4c*/ 	.word	0x00000000
        /*2b50*/ 	.short	0x010a
        /*2b52*/ 	.byte	0x3f
	.zero		1


	//   ....[49]....
        /*2b54*/ 	.word	0x00020840
        /*2b58*/ 	.word	0x00000007
        /*2b5c*/ 	.word	0x00000000
        /*2b60*/ 	.short	0x010a
        /*2b62*/ 	.byte	0x3f
	.zero		1


	//   ....[50]....
        /*2b64*/ 	.word	0x00020890
        /*2b68*/ 	.word	0x00000007
        /*2b6c*/ 	.word	0x00000000
        /*2b70*/ 	.short	0x010a
        /*2b72*/ 	.byte	0x3f
	.zero		1


	//   ....[51]....
        /*2b74*/ 	.word	0x000208e0
        /*2b78*/ 	.word	0x00000007
        /*2b7c*/ 	.word	0x00000000
        /*2b80*/ 	.short	0x010a
        /*2b82*/ 	.byte	0x3f
	.zero		1


	//   ....[52]....
        /*2b84*/ 	.word	0x00020930
        /*2b88*/ 	.word	0x00000007
        /*2b8c*/ 	.word	0x00000000
        /*2b90*/ 	.short	0x010a
        /*2b92*/ 	.byte	0x3f
	.zero		1


	//   ....[53]....
        /*2b94*/ 	.word	0x00020980
        /*2b98*/ 	.word	0x00000007
        /*2b9c*/ 	.word	0x00000000
        /*2ba0*/ 	.short	0x010a
        /*2ba2*/ 	.byte	0x3f
	.zero		1


	//   ....[54]....
        /*2ba4*/ 	.word	0x000209d0
        /*2ba8*/ 	.word	0x00000007
        /*2bac*/ 	.word	0x00000000
        /*2bb0*/ 	.short	0x010a
        /*2bb2*/ 	.byte	0x3f
	.zero		1


	//   ....[55]....
        /*2bb4*/ 	.word	0x00020a20
        /*2bb8*/ 	.word	0x00000007
        /*2bbc*/ 	.word	0x00000000
        /*2bc0*/ 	.short	0x010a
        /*2bc2*/ 	.byte	0x3f
	.zero		1


	//----- nvinfo : EIATTR_NUM_MBARRIERS
	.align		4
.L_37:
        /*2bc4*/ 	.byte	0x03, 0x38
        /*2bc6*/ 	.short	0x0018


	//----- nvinfo : EIATTR_EXIT_INSTR_OFFSETS
	.align		4
        /*2bc8*/ 	.byte	0x04, 0x1c
        /*2bca*/ 	.short	(.L_39 - .L_38)


	//   ....[0]....
.L_38:
        /*2bcc*/ 	.word	0x000007b0


	//   ....[1]....
        /*2bd0*/ 	.word	0x00001140


	//   ....[2]....
        /*2bd4*/ 	.word	0x0001ea00


	//   ....[3]....
        /*2bd8*/ 	.word	0x0001f070


	//   ....[4]....
        /*2bdc*/ 	.word	0x00020540


	//----- nvinfo : EIATTR_MAX_THREADS
	.align		4
.L_39:
        /*2be0*/ 	.byte	0x04, 0x05
        /*2be2*/ 	.short	(.L_41 - .L_40)
.L_40:
        /*2be4*/ 	.word	0x00000180
        /*2be8*/ 	.word	0x00000001
        /*2bec*/ 	.word	0x00000001


	//----- nvinfo : EIATTR_CRS_STACK_SIZE
	.align		4
.L_41:
        /*2bf0*/ 	.byte	0x04, 0x1e
        /*2bf2*/ 	.short	(.L_43 - .L_42)
.L_42:
        /*2bf4*/ 	.word	0x00000000


	//----- nvinfo : EIATTR_CBANK_PARAM_SIZE
	.align		4
.L_43:
        /*2bf8*/ 	.byte	0x03, 0x19
        /*2bfa*/ 	.short	0x0470


	//----- nvinfo : EIATTR_PARAM_CBANK
	.align		4
        /*2bfc*/ 	.byte	0x04, 0x0a
        /*2bfe*/ 	.short	(.L_45 - .L_44)
	.align		4
.L_44:
        /*2c00*/ 	.word	index@(.nv.constant0._ZN7cutlass13device_kernelINS_4gemm6kernel13GemmUniversalIN4cute5tupleIJiiiiEEENS1_10collective13CollectiveMmaINS1_34MainloopSm90TmaGmmaWarpSpecializedILi11ENS5_IJNS4_1CILi1EEESB_SB_EEENS1_35KernelTmaWarpSpecializedCooperativeEEENS5_IJNSA_ILi384EEENSA_ILi240EEENSA_ILi16EEEEEENS_10bfloat16_tENS5_IJlSB_lEEESJ_SK_NS4_8TiledMMAINS4_8MMA_AtomIJNS4_4SM904GMMA27MMA_64x16x16_F32BF16BF16_SSILNSO_5MajorE0ELSQ_0ELNSO_7ScaleInE1ELSR_1EEEEEENS4_6LayoutINS5_IJNSA_ILi2EEESB_SB_EEENS5_IJSB_NSA_ILi0EEESX_EEEEENS5_IJNS4_10UnderscoreES10_S10_EEEEENS4_13SM90_TMA_LOADENS4_14ComposedLayoutINS4_7SwizzleILi1ELi4ELi3EEENS4_18smem_ptr_flag_bitsILi16EEENSU_INS5_IJNSA_ILi8EEESH_EEENS5_IJSH_SB_EEEEEEEvNS4_8identityES13_S1D_vS1E_EENS_8epilogue10collective6detail29Sm90TmaWarpSpecializedAdapterINS1H_15DefaultEpilogueISJ_SK_SK_NS1G_6thread17LinearCombinationISJ_Li1EffLNS1L_9ScaleType4KindE0ELNS_15FloatRoundStyleE2ESJ_EENS1_15EpilogueDefaultEEEEEvvEEEEvNT_6ParamsE)
        /*2c04*/ 	.short	0x0210
        /*2c06*/ 	.short	0x0470


	//----- nvinfo : EIATTR_SW_WAR
	.align		4
.L_45:
        /*2c08*/ 	.byte	0x04, 0x36
        /*2c0a*/ 	.short	(.L_47 - .L_46)
.L_46:
        /*2c0c*/ 	.word	0x00000008
.L_47:


//--------------------- .nv.callgraph             --------------------------
	.section	.nv.callgraph,"",@"SHT_CUDA_CALLGRAPH"
	.align	4
	.sectionentsize	8
	.align		4
        /*0000*/ 	.word	0x00000000
	.align		4
        /*0004*/ 	.word	0xffffffff
	.align		4
        /*0008*/ 	.word	index@(_ZN7cutlass13device_kernelINS_4gemm6kernel13GemmUniversalIN4cute5tupleIJiiiiEEENS1_10collective13CollectiveMmaINS1_34MainloopSm90TmaGmmaWarpSpecializedILi11ENS5_IJNS4_1CILi1EEESB_SB_EEENS1_35KernelTmaWarpSpecializedCooperativeEEENS5_IJNSA_ILi384EEENSA_ILi240EEENSA_ILi16EEEEEENS_10bfloat16_tENS5_IJlSB_lEEESJ_SK_NS4_8TiledMMAINS4_8MMA_AtomIJNS4_4SM904GMMA27MMA_64x16x16_F32BF16BF16_SSILNSO_5MajorE0ELSQ_0ELNSO_7ScaleInE1ELSR_1EEEEEENS4_6LayoutINS5_IJNSA_ILi2EEESB_SB_EEENS5_IJSB_NSA_ILi0EEESX_EEEEENS5_IJNS4_10UnderscoreES10_S10_EEEEENS4_13SM90_TMA_LOADENS4_14ComposedLayoutINS4_7SwizzleILi1ELi4ELi3EEENS4_18smem_ptr_flag_bitsILi16EEENSU_INS5_IJNSA_ILi8EEESH_EEENS5_IJSH_SB_EEEEEEEvNS4_8identityES13_S1D_vS1E_EENS_8epilogue10collective6detail29Sm90TmaWarpSpecializedAdapterINS1H_15DefaultEpilogueISJ_SK_SK_NS1G_6thread17LinearCombinationISJ_Li1EffLNS1L_9ScaleType4KindE0ELNS_15FloatRoundStyleE2ESJ_EENS1_15EpilogueDefaultEEEEEvvEEEEvNT_6ParamsE)
	.align		4
        /*000c*/ 	.word	index@(__assertfail)
	.align		4
        /*0010*/ 	.word	0x00000000
	.align		4
        /*0014*/ 	.word	0xfffffffe
	.align		4
        /*0018*/ 	.word	0x00000000
	.align		4
        /*001c*/ 	.word	0xfffffffd
	.align		4
        /*0020*/ 	.word	0x00000000
	.align		4
        /*0024*/ 	.word	0xfffffffc


//--------------------- .nv.constant4             --------------------------
	.section	.nv.constant4,"a",@progbits
	.align	8
	.align		8
.nv.constant4:
        /*0000*/ 	.dword	__assertfail
	.align		8
        /*0008*/ 	.dword	__unnamed_1
	.align		8
        /*0010*/ 	.dword	_ZN39_INTERNAL_6dc217c0_4_k_cu_21c1a15f_66354cuda3std3__45__cpo5beginE
	.align		8
        /*0018*/ 	.dword	_ZN39_INTERNAL_6dc217c0_4_k_cu_21c1a15f_66354cuda3std3__45__cpo3endE
	.align		8
        /*0020*/ 	.dword	_ZN39_INTERNAL_6dc217c0_4_k_cu_21c1a15f_66354cuda3std3__45__cpo6cbeginE
	.align		8
        /*0028*/ 	.dword	_ZN39_INTERNAL_6dc217c0_4_k_cu_21c1a15f_66354cuda3std3__45__cpo4cendE
	.align		8
        /*0030*/ 	.dword	_ZN39_INTERNAL_6dc217c0_4_k_cu_21c1a15f_66354cuda3std3__441_GLOBAL__N__6dc217c0_4_k_cu_21c1a15f_66356ignoreE
	.align		8
        /*0038*/ 	.dword	_ZN39_INTERNAL_6dc217c0_4_k_cu_21c1a15f_66354cuda3std3__419piecewise_constructE
	.align		8
        /*0040*/ 	.dword	_ZN39_INTERNAL_6dc217c0_4_k_cu_21c1a15f_66354cuda3std3__48in_placeE
	.align		8
        /*0048*/ 	.dword	_ZN39_INTERNAL_6dc217c0_4_k_cu_21c1a15f_66354cuda3std6ranges3__45__cpo4swapE
	.align		8
        /*0050*/ 	.dword	_ZN39_INTERNAL_6dc217c0_4_k_cu_21c1a15f_66354cuda3std6ranges3__45__cpo9iter_moveE
	.align		8
        /*0058*/ 	.dword	_ZN39_INTERNAL_6dc217c0_4_k_cu_21c1a15f_66354cute7productE
	.align		8
        /*0060*/ 	.dword	_ZN39_INTERNAL_6dc217c0_4_k_cu_21c1a15f_66354cute1_E
	.align		8
        /*0068*/ 	.dword	$str$22
	.align		8
        /*0070*/ 	.dword	$str$23


//--------------------- .text._ZN7cutlass13device_kernelINS_4gemm6kernel13GemmUniversalIN4cute5tupleIJiiiiEEENS1_10collective13CollectiveMmaINS1_34MainloopSm90TmaGmmaWarpSpecializedILi11ENS5_IJNS4_1CILi1EEESB_SB_EEENS1_35KernelTmaWarpSpecializedCooperativeEEENS5_IJNSA_ILi384EEENSA_ILi240EEENSA_ILi16EEEEEENS_10bfloat16_tENS5_IJlSB_lEEESJ_SK_NS4_8TiledMMAINS4_8MMA_AtomIJNS4_4SM904GMMA27MMA_64x16x16_F32BF16BF16_SSILNSO_5MajorE0ELSQ_0ELNSO_7ScaleInE1ELSR_1EEEEEENS4_6LayoutINS5_IJNSA_ILi2EEESB_SB_EEENS5_IJSB_NSA_ILi0EEESX_EEEEENS5_IJNS4_10UnderscoreES10_S10_EEEEENS4_13SM90_TMA_LOADENS4_14ComposedLayoutINS4_7SwizzleILi1ELi4ELi3EEENS4_18smem_ptr_flag_bitsILi16EEENSU_INS5_IJNSA_ILi8EEESH_EEENS5_IJSH_SB_EEEEEEEvNS4_8identityES13_S1D_vS1E_EENS_8epilogue10collective6detail29Sm90TmaWarpSpecializedAdapterINS1H_15DefaultEpilogueISJ_SK_SK_NS1G_6thread17LinearCombinationISJ_Li1EffLNS1L_9ScaleType4KindE0ELNS_15FloatRoundStyleE2ESJ_EENS1_15EpilogueDefaultEEEEEvvEEEEvNT_6ParamsE --------------------------
	.section	.text._ZN7cutlass13device_kernelINS_4gemm6kernel13GemmUniversalIN4cute5tupleIJiiiiEEENS1_10collective13CollectiveMmaINS1_34MainloopSm90TmaGmmaWarpSpecializedILi11ENS5_IJNS4_1CILi1EEESB_SB_EEENS1_35KernelTmaWarpSpecializedCooperativeEEENS5_IJNSA_ILi384EEENSA_ILi240EEENSA_ILi16EEEEEENS_10bfloat16_tENS5_IJlSB_lEEESJ_SK_NS4_8TiledMMAINS4_8MMA_AtomIJNS4_4SM904GMMA27MMA_64x16x16_F32BF16BF16_SSILNSO_5MajorE0ELSQ_0ELNSO_7ScaleInE1ELSR_1EEEEEENS4_6LayoutINS5_IJNSA_ILi2EEESB_SB_EEENS5_IJSB_NSA_ILi0EEESX_EEEEENS5_IJNS4_10UnderscoreES10_S10_EEEEENS4_13SM90_TMA_LOADENS4_14ComposedLayoutINS4_7SwizzleILi1ELi4ELi3EEENS4_18smem_ptr_flag_bitsILi16EEENSU_INS5_IJNSA_ILi8EEESH_EEENS5_IJSH_SB_EEEEEEEvNS4_8identityES13_S1D_vS1E_EENS_8epilogue10collective6detail29Sm90TmaWarpSpecializedAdapterINS1H_15DefaultEpilogueISJ_SK_SK_NS1G_6thread17LinearCombinationISJ_Li1EffLNS1L_9ScaleType4KindE0ELNS_15FloatRoundStyleE2ESJ_EENS1_15EpilogueDefaultEEEEEvvEEEEvNT_6ParamsE,"ax",@progbits
	.align	128
.text._ZN7cutlass13device_kernelINS_4gemm6kernel13GemmUniversalIN4cute5tupleIJiiiiEEENS1_10collective13CollectiveMmaINS1_34MainloopSm90TmaGmmaWarpSpecializedILi11ENS5_IJNS4_1CILi1EEESB_SB_EEENS1_35KernelTmaWarpSpecializedCooperativeEEENS5_IJNSA_ILi384EEENSA_ILi240EEENSA_ILi16EEEEEENS_10bfloat16_tENS5_IJlSB_lEEESJ_SK_NS4_8TiledMMAINS4_8MMA_AtomIJNS4_4SM904GMMA27MMA_64x16x16_F32BF16BF16_SSILNSO_5MajorE0ELSQ_0ELNSO_7ScaleInE1ELSR_1EEEEEENS4_6LayoutINS5_IJNSA_ILi2EEESB_SB_EEENS5_IJSB_NSA_ILi0EEESX_EEEEENS5_IJNS4_10UnderscoreES10_S10_EEEEENS4_13SM90_TMA_LOADENS4_14ComposedLayoutINS4_7SwizzleILi1ELi4ELi3EEENS4_18smem_ptr_flag_bitsILi16EEENSU_INS5_IJNSA_ILi8EEESH_EEENS5_IJSH_SB_EEEEEEEvNS4_8identityES13_S1D_vS1E_EENS_8epilogue10collective6detail29Sm90TmaWarpSpecializedAdapterINS1H_15DefaultEpilogueISJ_SK_SK_NS1G_6thread17LinearCombinationISJ_Li1EffLNS1L_9ScaleType4KindE0ELNS_15FloatRoundStyleE2ESJ_EENS1_15EpilogueDefaultEEEEEvvEEEEvNT_6ParamsE:
        .type           _ZN7cutlass13device_kernelINS_4gemm6kernel13GemmUniversalIN4cute5tupleIJiiiiEEENS1_10collective13CollectiveMmaINS1_34MainloopSm90TmaGmmaWarpSpecializedILi11ENS5_IJNS4_1CILi1EEESB_SB_EEENS1_35KernelTmaWarpSpecializedCooperativeEEENS5_IJNSA_ILi384EEENSA_ILi240EEENSA_ILi16EEEEEENS_10bfloat16_tENS5_IJlSB_lEEESJ_SK_NS4_8TiledMMAINS4_8MMA_AtomIJNS4_4SM904GMMA27MMA_64x16x16_F32BF16BF16_SSILNSO_5MajorE0ELSQ_0ELNSO_7ScaleInE1ELSR_1EEEEEENS4_6LayoutINS5_IJNSA_ILi2EEESB_SB_EEENS5_IJSB_NSA_ILi0EEESX_EEEEENS5_IJNS4_10UnderscoreES10_S10_EEEEENS4_13SM90_TMA_LOADENS4_14ComposedLayoutINS4_7SwizzleILi1ELi4ELi3EEENS4_18smem_ptr_flag_bitsILi16EEENSU_INS5_IJNSA_ILi8EEESH_EEENS5_IJSH_SB_EEEEEEEvNS4_8identityES13_S1D_vS1E_EENS_8epilogue10collective6detail29Sm90TmaWarpSpecializedAdapterINS1H_15DefaultEpilogueISJ_SK_SK_NS1G_6thread17LinearCombinationISJ_Li1EffLNS1L_9ScaleType4KindE0ELNS_15FloatRoundStyleE2ESJ_EENS1_15EpilogueDefaultEEEEEvvEEEEvNT_6ParamsE,@function
        .size           _ZN7cutlass13device_kernelINS_4gemm6kernel13GemmUniversalIN4cute5tupleIJiiiiEEENS1_10collective13CollectiveMmaINS1_34MainloopSm90TmaGmmaWarpSpecializedILi11ENS5_IJNS4_1CILi1EEESB_SB_EEENS1_35KernelTmaWarpSpecializedCooperativeEEENS5_IJNSA_ILi384EEENSA_ILi240EEENSA_ILi16EEEEEENS_10bfloat16_tENS5_IJlSB_lEEESJ_SK_NS4_8TiledMMAINS4_8MMA_AtomIJNS4_4SM904GMMA27MMA_64x16x16_F32BF16BF16_SSILNSO_5MajorE0ELSQ_0ELNSO_7ScaleInE1ELSR_1EEEEEENS4_6LayoutINS5_IJNSA_ILi2EEESB_SB_EEENS5_IJSB_NSA_ILi0EEESX_EEEEENS5_IJNS4_10UnderscoreES10_S10_EEEEENS4_13SM90_TMA_LOADENS4_14ComposedLayoutINS4_7SwizzleILi1ELi4ELi3EEENS4_18smem_ptr_flag_bitsILi16EEENSU_INS5_IJNSA_ILi8EEESH_EEENS5_IJSH_SB_EEEEEEEvNS4_8identityES13_S1D_vS1E_EENS_8epilogue10collective6detail29Sm90TmaWarpSpecializedAdapterINS1H_15DefaultEpilogueISJ_SK_SK_NS1G_6thread17LinearCombinationISJ_Li1EffLNS1L_9ScaleType4KindE0ELNS_15FloatRoundStyleE2ESJ_EENS1_15EpilogueDefaultEEEEEvvEEEEvNT_6ParamsE,(.L_x_795 - _ZN7cutlass13device_kernelINS_4gemm6kernel13GemmUniversalIN4cute5tupleIJiiiiEEENS1_10collective13CollectiveMmaINS1_34MainloopSm90TmaGmmaWarpSpecializedILi11ENS5_IJNS4_1CILi1EEESB_SB_EEENS1_35KernelTmaWarpSpecializedCooperativeEEENS5_IJNSA_ILi384EEENSA_ILi240EEENSA_ILi16EEEEEENS_10bfloat16_tENS5_IJlSB_lEEESJ_SK_NS4_8TiledMMAINS4_8MMA_AtomIJNS4_4SM904GMMA27MMA_64x16x16_F32BF16BF16_SSILNSO_5MajorE0ELSQ_0ELNSO_7ScaleInE1ELSR_1EEEEEENS4_6LayoutINS5_IJNSA_ILi2EEESB_SB_EEENS5_IJSB_NSA_ILi0EEESX_EEEEENS5_IJNS4_10UnderscoreES10_S10_EEEEENS4_13SM90_TMA_LOADENS4_14ComposedLayoutINS4_7SwizzleILi1ELi4ELi3EEENS4_18smem_ptr_flag_bitsILi16EEENSU_INS5_IJNSA_ILi8EEESH_EEENS5_IJSH_SB_EEEEEEEvNS4_8identityES13_S1D_vS1E_EENS_8epilogue10collective6detail29Sm90TmaWarpSpecializedAdapterINS1H_15DefaultEpilogueISJ_SK_SK_NS1G_6thread17LinearCombinationISJ_Li1EffLNS1L_9ScaleType4KindE0ELNS_15FloatRoundStyleE2ESJ_EENS1_15EpilogueDefaultEEEEEvvEEEEvNT_6ParamsE)
        .other          _ZN7cutlass13device_kernelINS_4gemm6kernel13GemmUniversalIN4cute5tupleIJiiiiEEENS1_10collective13CollectiveMmaINS1_34MainloopSm90TmaGmmaWarpSpecializedILi11ENS5_IJNS4_1CILi1EEESB_SB_EEENS1_35KernelTmaWarpSpecializedCooperativeEEENS5_IJNSA_ILi384EEENSA_ILi240EEENSA_ILi16EEEEEENS_10bfloat16_tENS5_IJlSB_lEEESJ_SK_NS4_8TiledMMAINS4_8MMA_AtomIJNS4_4SM904GMMA27MMA_64x16x16_F32BF16BF16_SSILNSO_5MajorE0ELSQ_0ELNSO_7ScaleInE1ELSR_1EEEEEENS4_6LayoutINS5_IJNSA_ILi2EEESB_SB_EEENS5_IJSB_NSA_ILi0EEESX_EEEEENS5_IJNS4_10UnderscoreES10_S10_EEEEENS4_13SM90_TMA_LOADENS4_14ComposedLayoutINS4_7SwizzleILi1ELi4ELi3EEENS4_18smem_ptr_flag_bitsILi16EEENSU_INS5_IJNSA_ILi8EEESH_EEENS5_IJSH_SB_EEEEEEEvNS4_8identityES13_S1D_vS1E_EENS_8epilogue10collective6detail29Sm90TmaWarpSpecializedAdapterINS1H_15DefaultEpilogueISJ_SK_SK_NS1G_6thread17LinearCombinationISJ_Li1EffLNS1L_9ScaleType4KindE0ELNS_15FloatRoundStyleE2ESJ_EENS1_15EpilogueDefaultEEEEEvvEEEEvNT_6ParamsE,@"STO_CUDA_ENTRY STV_DEFAULT"
_ZN7cutlass13device_kernelINS_4gemm6kernel13GemmUniversalIN4cute5tupleIJiiiiEEENS1_10collective13CollectiveMmaINS1_34MainloopSm90TmaGmmaWarpSpecializedILi11ENS5_IJNS4_1CILi1EEESB_SB_EEENS1_35KernelTmaWarpSpecializedCooperativeEEENS5_IJNSA_ILi384EEENSA_ILi240EEENSA_ILi16EEEEEENS_10bfloat16_tENS5_IJlSB_lEEESJ_SK_NS4_8TiledMMAINS4_8MMA_AtomIJNS4_4SM904GMMA27MMA_64x16x16_F32BF16BF16_SSILNSO_5MajorE0ELSQ_0ELNSO_7ScaleInE1ELSR_1EEEEEENS4_6LayoutINS5_IJNSA_ILi2EEESB_SB_EEENS5_IJSB_NSA_ILi0EEESX_EEEEENS5_IJNS4_10UnderscoreES10_S10_EEEEENS4_13SM90_TMA_LOADENS4_14ComposedLayoutINS4_7SwizzleILi1ELi4ELi3EEENS4_18smem_ptr_flag_bitsILi16EEENSU_INS5_IJNSA_ILi8EEESH_EEENS5_IJSH_SB_EEEEEEEvNS4_8identityES13_S1D_vS1E_EENS_8epilogue10collective6detail29Sm90TmaWarpSpecializedAdapterINS1H_15DefaultEpilogueISJ_SK_SK_NS1G_6thread17LinearCombinationISJ_Li1EffLNS1L_9ScaleType4KindE0ELNS_15FloatRoundStyleE2ESJ_EENS1_15EpilogueDefaultEEEEEvvEEEEvNT_6ParamsE:
[----:B------:R-:W0:Y:S02]  /*0000*/  LDC R1, c[0x0][0x28] ;  /* 0x00000a00ff017b82 */ /* 0x000e240000000800 */
[----:B0-----:R-:W-:Y:S01]  /*0010*/  VIADD R1, R1, 0xfffffc80 ;  /* 0xfffffc8001017836 */ /* 0x001fe20000000000 */
[----:B------:R-:W0:Y:S01]  /*0020*/  S2R R2, SR_TID.X ;  /* 0x0000000000027919 */ /* 0x000e220000002100 */
[----:B------:R-:W-:Y:S01]  /*0030*/  ELECT P0, URZ, PT ;  /* 0x00000000003f782f */ /* 0x000fe20003800000 */
[----:B------:R-:W-:Y:S01]  /*0040*/  BSSY B0, `(.L_x_0) ;  /* 0x0000015000007945 */ /* 0x000fe20003800000 */
[--C-:B0-----:R-:W-:Y:S02]  /*0050*/  SHF.R.U32.HI R0, RZ, 0x5, R2.reuse ;  /* 0x00000005ff007819 */ /* 0x101fe40000011602 */
[----:B------:R-:W-:-:S03]  /*0060*/  SHF.R.U32.HI R2, RZ, 0x7, R2 ;  /* 0x00000007ff027819 */ /* 0x000fc60000011602 */
[----:B------:R-:W0:Y:S04]  /*0070*/  SHFL.IDX PT, R3, R0, RZ, 0x1f ;  /* 0x00001fff00037589 */ /* 0x000e2800000e0000 */
[----:B------:R-:W1:Y:S01]  /*0080*/  SHFL.IDX PT, R2, R2, RZ, 0x1f ;  /* 0x00001fff02027589 */ /* 0x000e6200000e0000 */
[----:B0-----:R-:W-:Y:S02]  /*0090*/  R2UR UR4, R3 ;  /* 0x00000000030472ca */ /* 0x001fe400000e0000 */
[----:B-1----:R-:W-:-:S11]  /*00a0*/  R2UR UR6, R2 ;  /* 0x00000000020672ca */ /* 0x002fd600000e0000 */
[----:B------:R-:W-:Y:S02]  /*00b0*/  USHF.R.S32.HI UR5, URZ, 0x1f, UR4 ;  /* 0x0000001f3f057899 */ /* 0x000fe40008011404 */
[----:B------:R-:W-:Y:S02]  /*00c0*/  ISETP.NE.OR P0, PT, RZ, UR4, !P0 ;  /* 0x00000004ff007c0c */ /* 0x000fe4000c705670 */
[----:B------:R-:W-:-:S04]  /*00d0*/  ULEA.HI UR5, UR5, UR4, URZ, 0x2 ;  /* 0x0000000405057291 */ /* 0x000fc8000f8f103f */
[----:B------:R-:W-:-:S04]  /*00e0*/  ULOP3.LUT UR5, UR5, 0xfffffffc, URZ, 0xc0, !UPT ;  /* 0xfffffffc05057892 */ /* 0x000fc8000f8ec03f */
[----:B------:R-:W-:-:S03]  /*00f0*/  UIADD3 UR8, UR4, -UR5, URZ ;  /* 0x8000000504087290 */ /* 0x000fc6000fffe03f */
[----:B------:R-:W-:Y:S09]  /*0100*/  @P0 BRA `(.L_x_1) ;  /* 0x0000000000200947 */ /* 0x000ff20003800000 */
[----:B------:R-:W-:Y:S02]  /*0110*/  ULDC.64 UR4, c[0x0][0x198] ;  /* 0x0000660000047ab9 */ /* 0x000fe40000000a00 */
[----:B------:R-:W-:Y:S02]  /*0120*/  UIADD3 UR10, UP0, UR4, 0xf0, URZ ;  /* 0x000000f0040a7890 */ /* 0x000fe4000ff1e03f */
[----:B------:R-:W-:Y:S02]  /*0130*/  UIADD3 UR4, UP1, UR4, 0x1f0, URZ ;  /* 0x000001f004047890 */ /* 0x000fe4000ff3e03f */
[----:B------:R-:W-:Y:S02]  /*0140*/  UIADD3.X UR11, URZ, UR5, URZ, UP0, !UPT ;  /* 0x000000053f0b7290 */ /* 0x000fe400087fe43f */
[----:B------:R-:W-:-:S07]  /*0150*/  UIADD3.X UR5, URZ, UR5, URZ, UP1, !UPT ;  /* 0x000000053f057290 */ /* 0x000fce0008ffe43f */
[----:B------:R0:W-:Y:S02]  /*0160*/  UTMACCTL.PF [UR10] ;  /* 0x000000000a0079b9 */ /* 0x0001e40008040000 */
[----:B------:R0:W-:Y:S02]  /*0170*/  UTMACCTL.PF [UR4] ;  /* 0x00000000040079b9 */ /* 0x0001e40008040000 */
[----:B0-----:R-:W-:Y:S01]  /*0180*/  NOP ;  /* 0x0000000000007918 */ /* 0x001fe20000000000 */
.L_x_1:
[----:B------:R-:W-:Y:S05]  /*0190*/  BSYNC B0 ;  /* 0x0000000000007941 */ /* 0x000fea0003800000 */
.L_x_0:
[----:B------:R-:W0:Y:S01]  /*01a0*/  SHFL.IDX PT, R2, R0, RZ, 0x1f ;  /* 0x00001fff00027589 */ /* 0x000e2200000e0000 */
[----:B------:R-:W-:Y:S01]  /*01b0*/  UISETP.NE.AND UP0, UPT, UR8, 0x3, UPT ;  /* 0x000000030800788c */ /* 0x000fe2000bf05270 */
[----:B------:R-:W-:Y:S01]  /*01c0*/  ISETP.NE.AND P1, PT, RZ, UR6, PT ;  /* 0x00000006ff007c0c */ /* 0x000fe2000bf25270 */
[----:B------:R-:W-:Y:S02]  /*01d0*/  UIADD3 UR10, UR6, -0x1, URZ ;  /* 0xffffffff060a7890 */ /* 0x000fe4000fffe03f */
[----:B------:R-:W-:Y:S02]  /*01e0*/  UISETP.EQ.OR UP0, UPT, UR8, URZ, !UP0 ;  /* 0x0000003f0800728c */ /* 0x000fe4000c702670 */
[----:B------:R-:W-:Y:S02]  /*01f0*/  UISETP.GE.U32.AND UP1, UPT, UR10, 0x2, UPT ;  /* 0x000000020a00788c */ /* 0x000fe4000bf26070 */
[----:B------:R-:W-:-:S04]  /*0200*/  UISETP.EQ.AND UP0, UPT, UR6, URZ, UP0 ;  /* 0x0000003f0600728c */ /* 0x000fc80008702270 */
[----:B------:R-:W-:-:S04]  /*0210*/  USEL UR4, URZ, 0x1, !UP0 ;  /* 0x000000013f047887 */ /* 0x000fc8000c000000 */
[----:B------:R-:W-:Y:S01]  /*0220*/  USEL UR4, UR4, 0x2, UP1 ;  /* 0x0000000204047887 */ /* 0x000fe20008800000 */
[----:B0-----:R-:W-:-:S05]  /*0230*/  ISETP.NE.AND P0, PT, R2, RZ, PT ;  /* 0x000000ff0200720c */ /* 0x001fca0003f05270 */
[----:B------:R-:W-:-:S05]  /*0240*/  IMAD.U32 R2, RZ, RZ, UR4 ;  /* 0x00000004ff027e24 */ /* 0x000fca000f8e00ff */
[----:B------:R0:W-:Y:S03]  /*0250*/  STL [R1+0x284], R2 ;  /* 0x0002840201007387 */ /* 0x0001e60000100800 */
[----:B------:R-:W-:Y:S05]  /*0260*/  @P0 BRA `(.L_x_2) ;  /* 0x00000000009c0947 */ /* 0x000fea0003800000 */
[----:B------:R-:W-:Y:S01]  /*0270*/  ELECT P0, URZ, PT ;  /* 0x00000000003f782f */ /* 0x000fe20003800000 */
[----:B------:R-:W-:-:S12]  /*0280*/  BSSY B0, `(.L_x_2) ;  /* 0x0000025000007945 */ /* 0x000fd80003800000 */
[----:B------:R-:W-:Y:S05]  /*0290*/  @!P0 BRA `(.L_x_3) ;  /* 0x00000000008c8947 */ /* 0x000fea0003800000 */
[----:B------:R-:W1:Y:S01]  /*02a0*/  S2UR UR9, SR_CgaCtaId ;  /* 0x00000000000979c3 */ /* 0x000e620000008800 */
[----:B------:R-:W-:Y:S01]  /*02b0*/  UMOV UR4, 0x400 ;  /* 0x0000040000047882 */ /* 0x000fe20000000000 */
[----:B------:R-:W-:Y:S01]  /*02c0*/  UMOV UR5, 0x1 ;  /* 0x0000000100057882 */ /* 0x000fe20000000000 */
[----:B------:R-:W-:Y:S02]  /*02d0*/  UMOV UR6, 0x100 ;  /* 0x0000010000067882 */ /* 0x000fe40000000000 */
[----:B------:R-:W-:-:S04]  /*02e0*/  UIADD3 UR6, -UR6, 0x100000, URZ ;  /* 0x0010000006067890 */ /* 0x000fc8000fffe13f */
[----:B------:R-:W-:Y:S02]  /*02f0*/  USHF.L.U32 UR7, UR6, 0xb, URZ ;  /* 0x0000000b06077899 */ /* 0x000fe4000800063f */
[----:B------:R-:W-:Y:S02]  /*0300*/  USHF.L.U32 UR6, UR6, 0x1, URZ ;  /* 0x0000000106067899 */ /* 0x000fe4000800063f */
[----:B-1----:R-:W-:Y:S02]  /*0310*/  ULEA UR9, UR9, UR4, 0x18 ;  /* 0x0000000409097291 */ /* 0x002fe4000f8ec03f */
[----:B------:R-:W-:-:S04]  /*0320*/  UIADD3 UR4, -UR5, 0x100000, URZ ;  /* 0x0010000005047890 */ /* 0x000fc8000fffe13f */
[----:B------:R-:W-:Y:S02]  /*0330*/  USHF.L.U32 UR5, UR4, 0xb, URZ ;  /* 0x0000000b04057899 */ /* 0x000fe4000800063f */
[----:B------:R-:W-:Y:S01]  /*0340*/  USHF.L.U32 UR4, UR4, 0x1, URZ ;  /* 0x0000000104047899 */ /* 0x000fe2000800063f */
[----:B------:R-:W1:Y:S11]  /*0350*/  FENCE.VIEW.ASYNC.S ;  /* 0x00000000000073c6 */ /* 0x000e760000000000 */
[----:B-1----:R1:W2:Y:S01]  /*0360*/  SYNCS.EXCH.64 URZ, [UR9], UR4 ;  /* 0x00000004093f75b2 */ /* 0x0022a20008000100 */
[----:B------:R1:W3:Y:S01]  /*0370*/  SYNCS.EXCH.64 URZ, [UR9+0x58], UR6 ;  /* 0x00005806093f75b2 */ /* 0x0002e20008000100 */
[----:B------:R1:W4:Y:S01]  /*0380*/  SYNCS.EXCH.64 URZ, [UR9+0x8], UR4 ;  /* 0x00000804093f75b2 */ /* 0x0003220008000100 */
[----:B------:R1:W0:Y:S01]  /*0390*/  SYNCS.EXCH.64 URZ, [UR9+0x60], UR6 ;  /* 0x00006006093f75b2 */ /* 0x0002220008000100 */
        /* <DEDUP_REMOVED lines=17> */
[----:B------:R1:W0:Y:S02]  /*04b0*/  SYNCS.EXCH.64 URZ, [UR9+0xa8], UR6 ;  /* 0x0000a806093f75b2 */ /* 0x0002240008000100 */
[----:B-1----:R-:W-:Y:S01]  /*04c0*/  NOP ;  /* 0x0000000000007918 */ /* 0x002fe20000000000 */
.L_x_3:
[----:B------:R-:W-:Y:S05]  /*04d0*/  BSYNC B0 ;  /* 0x0000000000007941 */ /* 0x000fea0003800000 */
.L_x_2:
[----:B0-----:R-:W5:Y:S01]  /*04e0*/  LDL.LU R2, [R1+0x280] ;  /* 0x0002800001027983 */ /* 0x001f620000300800 */
[----:B------:R-:W0:Y:S01]  /*04f0*/  LDC R3, c[0x0][0x65c] ;  /* 0x00019700ff037b82 */ /* 0x000e220000000800 */
[----:B------:R-:W-:Y:S01]  /*0500*/  ELECT P0, URZ, PT ;  /* 0x00000000003f782f */ /* 0x000fe20003800000 */
[----:B------:R-:W-:Y:S01]  /*0510*/  IMAD.MOV.U32 R5, RZ, RZ, RZ ;  /* 0x000000ffff057224 */ /* 0x000fe200078e00ff */
[----:B------:R-:W1:Y:S01]  /*0520*/  SHFL.IDX PT, R0, R0, RZ, 0x1f ;  /* 0x00001fff00007589 */ /* 0x000e6200000e0000 */
[----:B------:R-:W-:Y:S01]  /*0530*/  UMOV UR4, 0x20 ;  /* 0x0000002000047882 */ /* 0x000fe20000000000 */
[----:B------:R-:W-:Y:S01]  /*0540*/  NOP ;  /* 0x0000000000007918 */ /* 0x000fe20000000000 */
[----:B------:R-:W-:Y:S01]  /*0550*/  NOP ;  /* 0x0000000000007918 */ /* 0x000fe20000000000 */
[----:B------:R-:W2:Y:S01]  /*0560*/  S2R R4, SR_CTAID.X ;  /* 0x0000000000047919 */ /* 0x000ea20000002500 */
[----:B0-----:R-:W-:Y:S02]  /*0570*/  ISETP.NE.AND P2, PT, R3, 0x1, PT ;  /* 0x000000010300780c */ /* 0x001fe40003f45270 */
[----:B-1----:R-:W-:-:S02]  /*0580*/  ISETP.NE.OR P0, PT, R0, RZ, !P0 ;  /* 0x000000ff0000720c */ /* 0x002fc40004705670 */
[----:B------:R-:W0:Y:S09]  /*0590*/  S2R R0, SR_CTAID.Y ;  /* 0x0000000000007919 */ /* 0x000e320000002600 */
[----:B------:R-:W2:Y:S01]  /*05a0*/  @P2 LDC R7, c[0x0][0x10] ;  /* 0x00000400ff072b82 */ /* 0x000ea20000000800 */
[----:B------:R-:W-:Y:S01]  /*05b0*/  @P2 IMAD.MOV.U32 R3, RZ, RZ, RZ ;  /* 0x000000ffff032224 */ /* 0x000fe200078e00ff */
[----:B------:R-:W-:Y:S01]  /*05c0*/  VOTEU.ALL UP0, P0 ;  /* 0x00000000003f7886 */ /* 0x000fe20000000000 */
[----:B------:R-:W-:Y:S01]  /*05d0*/  @P2 IMAD.MOV.U32 R11, RZ, RZ, RZ ;  /* 0x000000ffff0b2224 */ /* 0x000fe200078e00ff */
[----:B------:R-:W-:-:S04]  /*05e0*/  VOTEU.ALL UP1, P0 ;  /* 0x00000000003f7886 */ /* 0x000fc80000020000 */
[----:B------:R-:W1:Y:S01]  /*05f0*/  @!P2 LDC R9, c[0x0][0xc] ;  /* 0x00000300ff09ab82 */ /* 0x000e620000000800 */
[----:B------:R-:W-:Y:S01]  /*0600*/  @!UP0 UMOV UR6, 0x400 ;  /* 0x0000040000068882 */ /* 0x000fe20000000000 */
[----:B------:R-:W-:-:S04]  /*0610*/  @!UP0 UIADD3 UR4, -UR4, 0x100000, URZ ;  /* 0x0010000004048890 */ /* 0x000fc8000fffe13f */
[----:B------:R-:W-:Y:S02]  /*0620*/  @!UP0 USHF.L.U32 UR5, UR4, 0xb, URZ ;  /* 0x0000000b04058899 */ /* 0x000fe4000800063f */
[----:B------:R-:W-:Y:S01]  /*0630*/  @!UP0 USHF.L.U32 UR4, UR4, 0x1, URZ ;  /* 0x0000000104048899 */ /* 0x000fe2000800063f */
[----:B------:R-:W3:Y:S02]  /*0640*/  @!UP0 S2UR UR7, SR_CgaCtaId ;  /* 0x00000000000789c3 */ /* 0x000ee40000008800 */
[----:B---3--:R-:W-:Y:S01]  /*0650*/  @!UP0 ULEA UR6, UR7, UR6, 0x18 ;  /* 0x0000000607068291 */ /* 0x008fe2000f8ec03f */
[----:B------:R-:W-:Y:S01]  /*0660*/  VOTEU.ALL UP0, P0 ;  /* 0x00000000003f7886 */ /* 0x000fe20000000000 */
[----:B------:R-:W3:Y:S10]  /*0670*/  FENCE.VIEW.ASYNC.S ;  /* 0x00000000000073c6 */ /* 0x000ef40000000000 */
[----:B---3--:R3:W4:Y:S01]  /*0680*/  @!UP0 SYNCS.EXCH.64 URZ, [UR6+0xc0], UR4 ;  /* 0x0000c004063f85b2 */ /* 0x0087220008000100 */
[----:B------:R3:W4:Y:S01]  /*0690*/  @!UP1 SYNCS.EXCH.64 URZ, [UR6+0xc8], UR4 ;  /* 0x0000c804063f95b2 */ /* 0x0007220008000100 */
[----:B------:R-:W-:Y:S01]  /*06a0*/  NOP ;  /* 0x0000000000007918 */ /* 0x000fe20000000000 */
[----:B-----5:R-:W-:-:S04]  /*06b0*/  LOP3.LUT R2, R2, 0xfffffff7, RZ, 0xc0, !PT ;  /* 0xfffffff702027812 */ /* 0x020fc800078ec0ff */
[----:B------:R-:W-:-:S05]  /*06c0*/  @P2 LOP3.LUT R2, R2, 0x8, RZ, 0xfc, !PT ;  /* 0x0000000802022812 */ /* 0x000fca00078efcff */
[----:B------:R0:W-:Y:S02]  /*06d0*/  STL [R1+0x280], R2 ;  /* 0x0002800201007387 */ /* 0x0001e40000100800 */
[----:B0-----:R-:W-:-:S04]  /*06e0*/  @P2 IMAD.MOV.U32 R2, RZ, RZ, R0 ;  /* 0x000000ffff022224 */ /* 0x001fc800078e0000 */
[----:B--2---:R-:W-:-:S04]  /*06f0*/  @P2 IMAD.WIDE.U32 R6, R4, R7, R2 ;  /* 0x0000000704062225 */ /* 0x004fc800078e0002 */
[----:B-1----:R-:W-:-:S04]  /*0700*/  @!P2 IMAD.WIDE.U32 R2, R9, R0, R4 ;  /* 0x000000000902a225 */ /* 0x002fc800078e0004 */
[----:B------:R-:W-:Y:S02]  /*0710*/  @P2 IMAD.MOV.U32 R16, RZ, RZ, R6 ;  /* 0x000000ffff102224 */ /* 0x000fe400078e0006 */
[----:B------:R-:W-:Y:S02]  /*0720*/  @P2 IMAD.IADD R17, R7, 0x1, R11 ;  /* 0x0000000107112824 */ /* 0x000fe400078e020b */
[----:B------:R-:W-:Y:S02]  /*0730*/  @!P2 IMAD.MOV.U32 R16, RZ, RZ, R2 ;  /* 0x000000ffff10a224 */ /* 0x000fe400078e0002 */
[----:B------:R-:W-:-:S03]  /*0740*/  @!P2 IMAD.MOV.U32 R17, RZ, RZ, R3 ;  /* 0x000000ffff11a224 */ /* 0x000fc600078e0003 */
[----:B------:R3:W-:Y:S04]  /*0750*/  STL [R1+0x298], R16 ;  /* 0x0002981001007387 */ /* 0x0007e80000100800 */
[----:B------:R3:W-:Y:S01]  /*0760*/  STL [R1+0x294], R17 ;  /* 0x0002941101007387 */ /* 0x0007e20000100800 */
[----:B----4-:R-:W-:Y:S06]  /*0770*/  BAR.SYNC.DEFER_BLOCKING 0x0 ;  /* 0x0000000000007b1d */ /* 0x010fec0000010000 */
[----:B------:R-:W-:Y:S05]  /*0780*/  @!P1 BRA `(.L_x_4) ;  /* 0x000001e000a09947 */ /* 0x000fea0003800000 */
[----:B------:R-:W-:-:S06]  /*0790*/  UISETP.GT.U32.AND UP0, UPT, UR10, 0x1, UPT ;  /* 0x000000010a00788c */ /* 0x000fcc000bf04070 */
[----:B------:R-:W-:-:S13]  /*07a0*/  PLOP3.LUT P0, PT, PT, PT, UP0, 0x80, 0x0 ;  /* 0x000000000000781c */ /* 0x000fda0003f0f008 */
[----:B---3--:R-:W-:Y:S05]  /*07b0*/  @P0 EXIT ;  /* 0x000000000000094d */ /* 0x008fea0003800000 */
[----:B------:R-:W-:Y:S01]  /*07c0*/  ULDC.64 UR4, c[0x0][0x650] ;  /* 0x0001940000047ab9 */ /* 0x000fe20000000a00 */
[----:B------:R-:W-:Y:S02]  /*07d0*/  PRMT R6, RZ, 0x7610, R6 ;  /* 0x00007610ff067816 */ /* 0x000fe40000000006 */
[----:B------:R-:W-:Y:S01]  /*07e0*/  ISETP.GE.U32.AND P0, PT, R16, UR4, PT ;  /* 0x0000000410007c0c */ /* 0x000fe2000bf06070 */
[----:B------:R-:W-:Y:S02]  /*07f0*/  UMOV UR4, 0xffffffff ;  /* 0xffffffff00047882 */ /* 0x000fe40000000000 */
[----:B------:R-:W-:Y:S01]  /*0800*/  IMAD.U32 R2, RZ, RZ, UR4 ;  /* 0x00000004ff027e24 */ /* 0x000fe2000f8e00ff */
[----:B------:R-:W-:Y:S01]  /*0810*/  ISETP.GE.U32.AND.EX P0, PT, R17, UR5, PT, P0 ;  /* 0x0000000511007c0c */ /* 0x000fe2000bf06100 */
[----:B------:R-:W-:Y:S01]  /*0820*/  UMOV UR5, 0xffffffff ;  /* 0xffffffff00057882 */ /* 0x000fe20000000000 */
[----:B------:R-:W-:Y:S02]  /*0830*/  IMAD.U32 R19, RZ, RZ, UR4 ;  /* 0x00000004ff137e24 */ /* 0x000fe4000f8e00ff */
[----:B------:R0:W-:Y:S01]  /*0840*/  STL [R1+0x288], R2 ;  /* 0x0002880201007387 */ /* 0x0001e20000100800 */
[----:B------:R-:W-:-:S08]  /*0850*/  IMAD.U32 R18, RZ, RZ, UR5 ;  /* 0x00000005ff127e24 */ /* 0x000fd0000f8e00ff */
[----:B------:R-:W-:Y:S05]  /*0860*/  @P0 BRA `(.L_x_5) ;  /* 0x00000004007c0947 */ /* 0x000fea0003800000 */
[----:B------:R-:W1:Y:S01]  /*0870*/  LDC.64 R12, c[0x0][0x628] ;  /* 0x00018a00ff0c7b82 */ /* 0x000e620000000a00 */
[----:B0-----:R-:W-:Y:S02]  /*0880*/  IMAD.MOV.U32 R2, RZ, RZ, R16 ;  /* 0x000000ffff027224 */ /* 0x001fe400078e0010 */
[----:B------:R-:W-:-:S05]  /*0890*/  IMAD.MOV.U32 R3, RZ, RZ, R17 ;  /* 0x000000ffff037224 */ /* 0x000fca00078e0011 */
[----:B------:R-:W0:Y:S08]  /*08a0*/  LDC R10, c[0x0][0x630] ;  /* 0x00018c00ff0a7b82 */ /* 0x000e300000000800 */
[----:B------:R-:W2:Y:S01]  /*08b0*/  LDC.64 R14, c[0x0][0x620] ;  /* 0x00018800ff0e7b82 */ /* 0x000ea20000000a00 */
[----:B-1----:R-:W-:-:S04]  /*08c0*/  ISETP.NE.U32.AND P0, PT, R12, RZ, PT ;  /* 0x000000ff0c00720c */ /* 0x002fc80003f05070 */
[----:B------:R-:W-:-:S13]  /*08d0*/  ISETP.NE.AND.EX P0, PT, R13, RZ, PT, P0 ;  /* 0x000000ff0d00720c */ /* 0x000fda0003f05300 */
[----:B0-2---:R-:W-:Y:S05]  /*08e0*/  @!P0 BRA `(.L_x_6) ;  /* 0x0000000000288947 */ /* 0x005fea0003800000 */
[----:B------:R-:W0:Y:S02]  /*08f0*/  LDC R9, c[0x0][0x634] ;  /* 0x00018d00ff097b82 */ /* 0x000e240000000800 */
[----:B0-----:R-:W-:-:S05]  /*0900*/  IADD3 R9, P0, R16, R9, RZ ;  /* 0x0000000910097210 */ /* 0x001fca0007f1e0ff */
[----:B------:R-:W-:-:S04]  /*0910*/  IMAD.X R11, RZ, RZ, R17, P0 ;  /* 0x000000ffff0b7224 */ /* 0x000fc800000e0611 */
[----:B------:R-:W-:-:S04]  /*0920*/  IMAD.WIDE.U32 R2, R11, R12, RZ ;  /* 0x0000000c0b027225 */ /* 0x000fc800078e00ff */
[----:B------:R-:W-:-:S04]  /*0930*/  IMAD.WIDE.U32 R6, P0, R9, R13, R2 ;  /* 0x0000000d09067225 */ /* 0x000fc80007800002 */
[----:B------:R-:W-:-:S04]  /*0940*/  IMAD.WIDE.U32 R2, R9, R12, RZ ;  /* 0x0000000c09027225 */ /* 0x000fc800078e00ff */
[----:B------:R-:W-:Y:S01]  /*0950*/  IMAD.X R9, RZ, RZ, RZ, P0 ;  /* 0x000000ffff097224 */ /* 0x000fe200000e06ff */
[----:B------:R-:W-:Y:S01]  /*0960*/  IADD3 RZ, P0, R3, R6, RZ ;  /* 0x0000000603ff7210 */ /* 0x000fe20007f1e0ff */
[----:B------:R-:W-:-:S04]  /*0970*/  IMAD.MOV.U32 R8, RZ, RZ, R7 ;  /* 0x000000ffff087224 */ /* 0x000fc800078e0007 */
[----:B------:R-:W-:-:S08]  /*0980*/  IMAD.WIDE.U32.X R2, R11, R13, R8, P0 ;  /* 0x0000000d0b027225 */ /* 0x000fd000000e0408 */
.L_x_6:
[-CC-:B------:R-:W-:Y:S01]  /*0990*/  SHF.R.U64 R22, R2, R10.reuse, R3.reuse ;  /* 0x0000000a02167219 */ /* 0x180fe20000001203 */
[----:B------:R-:W0:Y:S01]  /*09a0*/  LDC.64 R18, c[0x0][0x640] ;  /* 0x00019000ff127b82 */ /* 0x000e220000000a00 */
[----:B------:R-:W-:Y:S01]  /*09b0*/  SHF.R.U32.HI R2, RZ, R10, R3 ;  /* 0x0000000aff027219 */ /* 0x000fe20000011603 */
[----:B------:R-:W-:Y:S01]  /*09c0*/  ULDC UR4, c[0x0][0x150] ;  /* 0x0000540000047ab9 */ /* 0x000fe20000000800 */
[----:B------:R-:W-:Y:S01]  /*09d0*/  IADD3 R9, P0, RZ, -R22, RZ ;  /* 0x80000016ff097210 */ /* 0x000fe20007f1e0ff */
[----:B------:R-:W-:Y:S01]  /*09e0*/  IMAD.MOV.U32 R3, RZ, RZ, R17 ;  /* 0x000000ffff037224 */ /* 0x000fe200078e0011 */
[----:B------:R-:W-:-:S03]  /*09f0*/  I2FP.F32.U32 R5, R4 ;  /* 0x0000000400057245 */ /* 0x000fc60000201000 */
[----:B------:R-:W1:Y:S01]  /*0a00*/  LDC R8, c[0x0][0x618] ;  /* 0x00018600ff087b82 */ /* 0x000e620000000800 */
[----:B------:R-:W-:Y:S02]  /*0a10*/  IMAD.X R11, RZ, RZ, ~R2, P0 ;  /* 0x000000ffff0b7224 */ /* 0x000fe400000e0e02 */
[----:B------:R-:W-:Y:S01]  /*0a20*/  FMUL R5, R5, UR4 ;  /* 0x0000000405057c20 */ /* 0x000fe20008400000 */
[----:B------:R-:W-:Y:S01]  /*0a30*/  IMAD.MOV.U32 R2, RZ, RZ, R16 ;  /* 0x000000ffff027224 */ /* 0x000fe200078e0010 */
[----:B------:R-:W-:Y:S01]  /*0a40*/  ULDC UR4, c[0x0][0x154] ;  /* 0x0000550000047ab9 */ /* 0x000fe20000000800 */
[-C--:B------:R-:W-:Y:S02]  /*0a50*/  IMAD R6, R11, R14.reuse, RZ ;  /* 0x0000000e0b067224 */ /* 0x080fe400078e02ff */
[C---:B------:R-:W-:Y:S01]  /*0a60*/  IMAD.WIDE.U32 R2, R9.reuse, R14, R2 ;  /* 0x0000000e09027225 */ /* 0x040fe200078e0002 */
[----:B------:R-:W2:Y:S01]  /*0a70*/  LDC R7, c[0x0][0x144] ;  /* 0x00005100ff077b82 */ /* 0x000ea20000000800 */
[----:B------:R-:W3:Y:S02]  /*0a80*/  F2I.U32.TRUNC.NTZ R5, R5 ;  /* 0x0000000500057305 */ /* 0x000ee4000020f000 */
[----:B------:R-:W-:-:S04]  /*0a90*/  IMAD R9, R9, R15, R6 ;  /* 0x0000000f09097224 */ /* 0x000fc800078e0206 */
[----:B------:R-:W-:Y:S01]  /*0aa0*/  IMAD.IADD R3, R3, 0x1, R9 ;  /* 0x0000000103037824 */ /* 0x000fe200078e0209 */
[----:B------:R-:W4:Y:S01]  /*0ab0*/  LDC R10, c[0x0][0x608] ;  /* 0x00018200ff0a7b82 */ /* 0x000f220000000800 */
[----:B0-----:R-:W-:-:S04]  /*0ac0*/  ISETP.NE.U32.AND P0, PT, R18, RZ, PT ;  /* 0x000000ff1200720c */ /* 0x001fc80003f05070 */
[----:B------:R-:W-:-:S03]  /*0ad0*/  ISETP.NE.AND.EX P0, PT, R19, RZ, PT, P0 ;  /* 0x000000ff1300720c */ /* 0x000fc60003f05300 */
[----:B------:R-:W0:Y:S01]  /*0ae0*/  LDC R15, c[0x0][0x658] ;  /* 0x00019600ff0f7b82 */ /* 0x000e220000000800 */
[----:B-1----:R-:W-:Y:S01]  /*0af0*/  SHF.R.U64 R12, R2, R8, R3 ;  /* 0x00000008020c7219 */ /* 0x002fe20000001203 */
[----:B---3--:R-:W-:Y:S01]  /*0b00*/  IMAD.MOV R6, RZ, RZ, -R5 ;  /* 0x000000ffff067224 */ /* 0x008fe200078e0a05 */
[----:B------:R-:W-:Y:S02]  /*0b10*/  I2FP.F32.U32 R2, R0 ;  /* 0x0000000000027245 */ /* 0x000fe40000201000 */
[----:B------:R-:W-:-:S03]  /*0b20*/  SHF.R.U32.HI R5, RZ, R8, R3 ;  /* 0x00000008ff057219 */ /* 0x000fc60000011603 */
[----:B------:R-:W1:Y:S01]  /*0b30*/  LDC R13, c[0x0][0x148] ;  /* 0x00005200ff0d7b82 */ /* 0x000e620000000800 */
[----:B--2---:R-:W-:Y:S02]  /*0b40*/  IMAD R8, R7, R6, R4 ;  /* 0x0000000607087224 */ /* 0x004fe400078e0204 */
[----:B------:R-:W-:Y:S01]  /*0b50*/  FMUL R3, R2, UR4 ;  /* 0x0000000402037c20 */ /* 0x000fe20008400000 */
[----:B------:R-:W-:Y:S02]  /*0b60*/  IMAD.MOV.U32 R2, RZ, RZ, -0x1 ;  /* 0xffffffffff027424 */ /* 0x000fe400078e00ff */
[----:B------:R-:W-:Y:S01]  /*0b70*/  IMAD.MOV.U32 R6, RZ, RZ, 0x1 ;  /* 0x00000001ff067424 */ /* 0x000fe200078e00ff */
[----:B------:R2:W3:Y:S01]  /*0b80*/  F2I.U32.TRUNC.NTZ R11, R3 ;  /* 0x00000003000b7305 */ /* 0x0004e2000020f000 */
[----:B------:R-:W1:Y:S01]  /*0b90*/  LDC R17, c[0x0][0x600] ;  /* 0x00018000ff117b82 */ /* 0x000e620000000800 */
[-CC-:B----4-:R-:W-:Y:S02]  /*0ba0*/  SHF.R.U64 R23, R12, R10.reuse, R5.reuse ;  /* 0x0000000a0c177219 */ /* 0x190fe40000001205 */
[----:B------:R-:W-:-:S05]  /*0bb0*/  SHF.R.U32.HI R4, RZ, R10, R5 ;  /* 0x0000000aff047219 */ /* 0x000fca0000011605 */
[----:B------:R-:W4:Y:S01]  /*0bc0*/  LDC R14, c[0x0][0x648] ;  /* 0x00019200ff0e7b82 */ /* 0x000f220000000800 */
[-CC-:B0-----:R-:W-:Y:S02]  /*0bd0*/  SHF.R.U64 R20, R23, R15.reuse, R4.reuse ;  /* 0x0000000f17147219 */ /* 0x181fe40000001204 */
[-C--:B------:R-:W-:Y:S02]  /*0be0*/  SHF.L.U32 R2, R2, R15.reuse, RZ ;  /* 0x0000000f02027219 */ /* 0x080fe400000006ff */
[-C--:B------:R-:W-:Y:S02]  /*0bf0*/  SHF.R.U32.HI R4, RZ, R15.reuse, R4 ;  /* 0x0000000fff047219 */ /* 0x080fe40000011604 */
[----:B------:R-:W-:Y:S01]  /*0c00*/  LOP3.LUT R10, RZ, R2, RZ, 0x33, !PT ;  /* 0x00000002ff0a7212 */ /* 0x000fe200078e33ff */
[----:B------:R-:W0:Y:S01]  /*0c10*/  LDC R21, c[0x0][0x638] ;  /* 0x00018e00ff157b82 */ /* 0x000e220000000800 */
[----:B------:R-:W-:Y:S01]  /*0c20*/  SHF.L.U32 R9, R6, R15, RZ ;  /* 0x0000000f06097219 */ /* 0x000fe200000006ff */
[----:B------:R-:W-:-:S02]  /*0c30*/  IMAD.MOV.U32 R2, RZ, RZ, R20 ;  /* 0x000000ffff027224 */ /* 0x000fc400078e0014 */
[----:B--2---:R-:W-:-:S04]  /*0c40*/  IMAD.MOV.U32 R3, RZ, RZ, R4 ;  /* 0x000000ffff037224 */ /* 0x004fc800078e0004 */
[----:B------:R-:W2:Y:S01]  /*0c50*/  LDC R16, c[0x0][0x610] ;  /* 0x00018400ff107b82 */ /* 0x000ea20000000800 */
[----:B---3--:R-:W-:Y:S05]  /*0c60*/  @!P0 BRA `(.L_x_7) ;  /* 0x0000000000288947 */ /* 0x008fea0003800000 */
[----:B------:R-:W3:Y:S02]  /*0c70*/  LDC R7, c[0x0][0x64c] ;  /* 0x00019300ff077b82 */ /* 0x000ee40000000800 */
[----:B---3--:R-:W-:-:S05]  /*0c80*/  IADD3 R7, P0, R20, R7, RZ ;  /* 0x0000000714077210 */ /* 0x008fca0007f1e0ff */
        /* <DEDUP_REMOVED lines=8> */
.L_x_7:
[----:B----4-:R-:W-:Y:S01]  /*0d10*/  SHF.R.U64 R2, R2, R14, R3 ;  /* 0x0000000e02027219 */ /* 0x010fe20000001203 */
[----:B-1----:R-:W-:Y:S01]  /*0d20*/  VIADD R3, R17, 0xffffffff ;  /* 0xffffffff11037836 */ /* 0x002fe20000000000 */
[----:B------:R-:W-:Y:S01]  /*0d30*/  LOP3.LUT R10, R23, R10, RZ, 0xc0, !PT ;  /* 0x0000000a170a7212 */ /* 0x000fe200078ec0ff */
[----:B------:R-:W-:Y:S01]  /*0d40*/  IMAD.MOV R11, RZ, RZ, -R11 ;  /* 0x000000ffff0b7224 */ /* 0x000fe200078e0a0b */
[----:B------:R-:W-:Y:S01]  /*0d50*/  R2UR UR6, R22 ;  /* 0x00000000160672ca */ /* 0x000fe200000e0000 */
[----:B------:R-:W-:Y:S01]  /*0d60*/  IMAD.MOV R4, RZ, RZ, -R2 ;  /* 0x000000ffff047224 */ /* 0x000fe200078e0a02 */
[----:B------:R-:W-:Y:S01]  /*0d70*/  LOP3.LUT R3, R12, R3, RZ, 0xc0, !PT ;  /* 0x000000030c037212 */ /* 0x000fe200078ec0ff */
[----:B------:R-:W-:Y:S02]  /*0d80*/  @P2 IMAD R8, R13, R11, R0 ;  /* 0x0000000b0d082224 */ /* 0x000fe400078e0200 */
[----:B------:R-:W-:Y:S02]  /*0d90*/  IMAD R9, R9, R2, R10 ;  /* 0x0000000209097224 */ /* 0x000fe400078e020a */
[----:B0-----:R-:W-:-:S02]  /*0da0*/  IMAD R0, R4, R21, R20 ;  /* 0x0000001504007224 */ /* 0x001fc400078e0214 */
[----:B--2---:R-:W-:Y:S02]  /*0db0*/  IMAD R8, R9, R16, R8 ;  /* 0x0000001009087224 */ /* 0x004fe400078e0208 */
[----:B------:R-:W-:Y:S02]  /*0dc0*/  IMAD R3, R0, R17, R3 ;  /* 0x0000001100037224 */ /* 0x000fe400078e0203 */
[----:B------:R-:W-:-:S03]  /*0dd0*/  IMAD.MOV.U32 R6, RZ, RZ, 0x1 ;  /* 0x00000001ff067424 */ /* 0x000fc600078e00ff */
[----:B------:R-:W-:Y:S02]  /*0de0*/  SEL R0, R3, R8, !P2 ;  /* 0x0000000803007207 */ /* 0x000fe40005000000 */
[----:B------:R-:W-:Y:S02]  /*0df0*/  SEL R8, R8, R3, !P2 ;  /* 0x0000000308087207 */ /* 0x000fe40005000000 */
[----:B------:R-:W-:Y:S01]  /*0e00*/  R2UR UR5, R0 ;  /* 0x00000000000572ca */ /* 0x000fe200000e0000 */
[----:B------:R-:W-:Y:S01]  /*0e10*/  IMAD.U32 R0, RZ, RZ, UR6 ;  /* 0x00000006ff007e24 */ /* 0x000fe2000f8e00ff */
[----:B------:R-:W-:-:S04]  /*0e20*/  R2UR UR4, R8 ;  /* 0x00000000080472ca */ /* 0x000fc800000e0000 */
[----:B------:R1:W-:Y:S07]  /*0e30*/  STL [R1+0x288], R0 ;  /* 0x0002880001007387 */ /* 0x0003ee0000100800 */
[----:B------:R-:W-:Y:S02]  /*0e40*/  IMAD.U32 R18, RZ, RZ, UR5 ;  /* 0x00000005ff127e24 */ /* 0x000fe4000f8e00ff */
[----:B------:R-:W-:-:S07]  /*0e50*/  IMAD.U32 R19, RZ, RZ, UR4 ;  /* 0x00000004ff137e24 */ /* 0x000fce000f8e00ff */
.L_x_5:
[----:B------:R-:W-:-:S08]  /*0e60*/  NOP ;  /* 0x0000000000007918 */ /* 0x000fd00000000000 */
[----:B------:R-:W2:Y:S02]  /*0e70*/  USETMAXREG.TRY_ALLOC.CTAPOOL UP0, 0xf0 ;  /* 0x000000f0000079c8 */ /* 0x000ea40008000600 */
[----:B--2---:R-:W-:-:S13]  /*0e80*/  PLOP3.LUT P0, PT, PT, PT, UP0, 0x80, 0x0 ;  /* 0x000000000000781c */ /* 0x004fda0003f0f008 */
[----:B------:R-:W-:Y:S05]  /*0e90*/  @!P0 BRA `(.L_x_5) ;  /* 0xfffffffc00f08947 */ /* 0x000fea000383ffff */
[----:B------:R-:W-:Y:S01]  /*0ea0*/  ULDC.64 UR4, c[0x0][0x598] ;  /* 0x0001660000047ab9 */ /* 0x000fe20000000a00 */
[----:B------:R-:W-:Y:S01]  /*0eb0*/  ULDC.64 UR60, c[0x0][0x208] ;  /* 0x00008200003c7ab9 */ /* 0x000fe20000000a00 */
[----:B------:R-:W-:-:S04]  /*0ec0*/  ISETP.NE.U32.AND P0, PT, RZ, UR4, PT ;  /* 0x00000004ff007c0c */ /* 0x000fc8000bf05070 */
[----:B------:R-:W-:-:S13]  /*0ed0*/  ISETP.NE.AND.EX P0, PT, RZ, UR5, PT, P0 ;  /* 0x00000005ff007c0c */ /* 0x000fda000bf05300 */
[----:B------:R-:W-:Y:S05]  /*0ee0*/  @!P0 BRA `(.L_x_8) ;  /* 0x00000000001c8947 */ /* 0x000fea0003800000 */
[----:B0-----:R-:W0:Y:S02]  /*0ef0*/  LDC.64 R2, c[0x0][0x598] ;  /* 0x00016600ff027b82 */ /* 0x001e240000000a00 */
[----:B0-----:R-:W2:Y:S02]  /*0f00*/  LDG.E.64 R2, desc[UR60][R2.64] ;  /* 0x0000003c02027981 */ /* 0x001ea4000c1e1b00 */
[----:B--2---:R-:W-:-:S04]  /*0f10*/  ISETP.NE.U32.AND P0, PT, R2, RZ, PT ;  /* 0x000000ff0200720c */ /* 0x004fc80003f05070 */
[----:B------:R-:W-:-:S13]  /*0f20*/  ISETP.NE.AND.EX P0, PT, R3, RZ, PT, P0 ;  /* 0x000000ff0300720c */ /* 0x000fda0003f05300 */
[----:B------:R-:W-:Y:S05]  /*0f30*/  @!P0 BRA `(.L_x_8) ;  /* 0x0000000000088947 */ /* 0x000fea0003800000 */
[----:B------:R0:W5:Y:S01]  /*0f40*/  LD.E R2, desc[UR60][R2.64] ;  /* 0x0000003c02027980 */ /* 0x000162000c101900 */
[----:B------:R-:W-:Y:S05]  /*0f50*/  BRA `(.L_x_9) ;  /* 0x0000000000247947 */ /* 0x000fea0003800000 */
.L_x_8:
[----:B------:R-:W-:Y:S02]  /*0f60*/  ULDC.64 UR4, c[0x0][0x588] ;  /* 0x0001620000047ab9 */ /* 0x000fe40000000a00 */
[----:B------:R-:W-:-:S04]  /*0f70*/  ISETP.NE.U32.AND P0, PT, RZ, UR4, PT ;  /* 0x00000004ff007c0c */ /* 0x000fc8000bf05070 */
[----:B------:R-:W-:-:S13]  /*0f80*/  ISETP.NE.AND.EX P0, PT, RZ, UR5, PT, P0 ;  /* 0x00000005ff007c0c */ /* 0x000fda000bf05300 */
[----:B------:R-:W-:Y:S05]  /*0f90*/  @!P0 BRA `(.L_x_10) ;  /* 0x00000000000c8947 */ /* 0x000fea0003800000 */
[----:B0-----:R-:W0:Y:S02]  /*0fa0*/  LDC.64 R2, c[0x0][0x588] ;  /* 0x00016200ff027b82 */ /* 0x001e240000000a00 */
[----:B0-----:R2:W5:Y:S01]  /*0fb0*/  LDG.E R2, desc[UR60][R2.64] ;  /* 0x0000003c02027981 */ /* 0x001562000c1e1900 */
[----:B------:R-:W-:Y:S05]  /*0fc0*/  BRA `(.L_x_9) ;  /* 0x0000000000087947 */ /* 0x000fea0003800000 */
.L_x_10:
[----:B------:R-:W-:Y:S02]  /*0fd0*/  ULDC UR4, c[0x0][0x580] ;  /* 0x0001600000047ab9 */ /* 0x000fe40000000800 */
[----:B0-----:R-:W-:-:S07]  /*0fe0*/  IMAD.U32 R2, RZ, RZ, UR4 ;  /* 0x00000004ff027e24 */ /* 0x001fce000f8e00ff */
.L_x_9:
[----:B------:R-:W-:Y:S02]  /*0ff0*/  ULDC.64 UR4, c[0x0][0x5a0] ;  /* 0x0001680000047ab9 */ /* 0x000fe40000000a00 */
[----:B------:R-:W-:-:S04]  /*1000*/  ISETP.NE.U32.AND P0, PT, RZ, UR4, PT ;  /* 0x00000004ff007c0c */ /* 0x000fc8000bf05070 */
[----:B------:R-:W-:-:S13]  /*1010*/  ISETP.NE.AND.EX P0, PT, RZ, UR5, PT, P0 ;  /* 0x00000005ff007c0c */ /* 0x000fda000bf05300 */
[----:B------:R-:W-:Y:S05]  /*1020*/  @!P0 BRA `(.L_x_11) ;  /* 0x00000000001c8947 */ /* 0x000fea0003800000 */
[----:B------:R-:W3:Y:S02]  /*1030*/  LDC.64 R4, c[0x0][0x5a0] ;  /* 0x00016800ff047b82 */ /* 0x000ee40000000a00 */
[----:B---3--:R-:W3:Y:S02]  /*1040*/  LDG.E.64 R4, desc[UR60][R4.64] ;  /* 0x0000003c04047981 */ /* 0x008ee4000c1e1b00 */
[----:B---3--:R-:W-:-:S04]  /*1050*/  ISETP.NE.U32.AND P0, PT, R4, RZ, PT ;  /* 0x000000ff0400720c */ /* 0x008fc80003f05070 */
[----:B------:R-:W-:-:S13]  /*1060*/  ISETP.NE.AND.EX P0, PT, R5, RZ, PT, P0 ;  /* 0x000000ff0500720c */ /* 0x000fda0003f05300 */
[----:B------:R-:W-:Y:S05]  /*1070*/  @!P0 BRA `(.L_x_11) ;  /* 0x0000000000088947 */ /* 0x000fea0003800000 */
[----:B------:R3:W5:Y:S01]  /*1080*/  LD.E R16, desc[UR60][R4.64] ;  /* 0x0000003c04107980 */ /* 0x000762000c101900 */
[----:B------:R-:W-:Y:S05]  /*1090*/  BRA `(.L_x_12) ;  /* 0x0000000000247947 */ /* 0x000fea0003800000 */
.L_x_11:
[----:B------:R-:W-:Y:S02]  /*10a0*/  ULDC.64 UR4, c[0x0][0x590] ;  /* 0x0001640000047ab9 */ /* 0x000fe40000000a00 */
[----:B------:R-:W-:-:S04]  /*10b0*/  ISETP.NE.U32.AND P0, PT, RZ, UR4, PT ;  /* 0x00000004ff007c0c */ /* 0x000fc8000bf05070 */
[----:B------:R-:W-:-:S13]  /*10c0*/  ISETP.NE.AND.EX P0, PT, RZ, UR5, PT, P0 ;  /* 0x00000005ff007c0c */ /* 0x000fda000bf05300 */
[----:B------:R-:W-:Y:S05]  /*10d0*/  @!P0 BRA `(.L_x_13) ;  /* 0x00000000000c8947 */ /* 0x000fea0003800000 */
[----:B------:R-:W3:Y:S02]  /*10e0*/  LDC.64 R16, c[0x0][0x590] ;  /* 0x00016400ff107b82 */ /* 0x000ee40000000a00 */
[----:B---3--:R4:W5:Y:S01]  /*10f0*/  LDG.E R16, desc[UR60][R16.64] ;  /* 0x0000003c10107981 */ /* 0x008962000c1e1900 */
[----:B------:R-:W-:Y:S05]  /*1100*/  BRA `(.L_x_12) ;  /* 0x0000000000087947 */ /* 0x000fea0003800000 */
.L_x_13:
[----:B------:R-:W-:Y:S02]  /*1110*/  ULDC UR4, c[0x0][0x584] ;  /* 0x0001610000047ab9 */ /* 0x000fe40000000800 */
[----:B------:R-:W-:-:S07]  /*1120*/  IMAD.U32 R16, RZ, RZ, UR4 ;  /* 0x00000004ff107e24 */ /* 0x000fce000f8e00ff */
.L_x_12:
[----:B------:R-:W-:-:S13]  /*1130*/  LOP3.LUT P0, RZ, R6, 0xff, RZ, 0xc0, !PT ;  /* 0x000000ff06ff7812 */ /* 0x000fda000780c0ff */
[----:B------:R-:W-:Y:S05]  /*1140*/  @!P0 EXIT ;  /* 0x000000000000894d */ /* 0x000fea0003800000 */
[----:B------:R-:W-:Y:S02]  /*1150*/  ULDC UR4, c[0x0][0x28c] ;  /* 0x0000a30000047ab9 */ /* 0x000fe40000000800 */
[----:B------:R-:W-:-:S04]  /*1160*/  UIADD3 UR4, UR4, 0xf, URZ ;  /* 0x0000000f04047890 */ /* 0x000fc8000fffe03f */
[----:B------:R-:W-:-:S04]  /*1170*/  USHF.R.S32.HI UR5, URZ, 0x1f, UR4 ;  /* 0x0000001f3f057899 */ /* 0x000fc80008011404 */
[----:B------:R-:W-:-:S03]  /*1180*/  ULEA.HI UR5, UR5, UR4, URZ, 0x4 ;  /* 0x0000000405057291 */ /* 0x000fc6000f8f203f */
[----:B------:R-:W-:Y:S01]  /*1190*/  UMOV UR4, URZ ;  /* 0x0000003f00047c82 */ /* 0x000fe20008000000 */
[----:B------:R-:W-:Y:S01]  /*11a0*/  USHF.R.S32.HI UR6, URZ, 0x4, UR5 ;  /* 0x000000043f067899 */ /* 0x000fe20008011405 */
[----:B0-2---:R-:W-:Y:S02]  /*11b0*/  IMAD.U32 R3, RZ, RZ, UR4 ;  /* 0x00000004ff037e24 */ /* 0x005fe4000f8e00ff */
[----:B------:R-:W-:Y:S02]  /*11c0*/  UMOV UR5, URZ ;  /* 0x0000003f00057c82 */ /* 0x000fe40008000000 */
[----:B-1----:R-:W-:Y:S02]  /*11d0*/  IMAD.U32 R0, RZ, RZ, UR5 ;  /* 0x00000005ff007e24 */ /* 0x002fe4000f8e00ff */
[----:B---3--:R-:W-:-:S05]  /*11e0*/  IMAD.U32 R4, RZ, RZ, UR6 ;  /* 0x00000006ff047e24 */ /* 0x008fca000f8e00ff */
[----:B------:R0:W-:Y:S04]  /*11f0*/  STL [R1+0x2b8], R4 ;  /* 0x0002b80401007387 */ /* 0x0001e80000100800 */
[----:B------:R0:W-:Y:S04]  /*1200*/  STL [R1+0x2b4], R0 ;  /* 0x0002b40001007387 */ /* 0x0001e80000100800 */
[----:B------:R0:W-:Y:S02]  /*1210*/  STL [R1+0x2b0], R3 ;  /* 0x0002b00301007387 */ /* 0x0001e40000100800 */
.L_x_745:
[----:B0-----:R-:W0:Y:S01]  /*1220*/  S2R R0, SR_TID.X ;  /* 0x0000000000007919 */ /* 0x001e220000002100 */
[----:B-1----:R-:W1:Y:S01]  /*1230*/  S2UR UR7, SR_CgaCtaId ;  /* 0x00000000000779c3 */ /* 0x002e620000008800 */
[----:B------:R-:W-:Y:S02]  /*1240*/  UMOV UR6, 0x400 ;  /* 0x0000040000067882 */ /* 0x000fe40000000000 */
[----:B-1----:R-:W-:-:S06]  /*1250*/  ULEA UR8, UR7, UR6, 0x18 ;  /* 0x0000000607087291 */ /* 0x002fcc000f8ec03f */
[----:B----45:R-:W-:Y:S01]  /*1260*/  IMAD.U32 R17, RZ, RZ, UR8 ;  /* 0x00000008ff117e24 */ /* 0x030fe2000f8e00ff */
[----:B0-----:R-:W-:-:S04]  /*1270*/  LOP3.LUT R0, R0, 0x80, RZ, 0xc0, !PT ;  /* 0x0000008000007812 */ /* 0x001fc800078ec0ff */
[----:B------:R-:W-:-:S06]  /*1280*/  SHF.R.U32.HI R0, RZ, 0x7, R0 ;  /* 0x00000007ff007819 */ /* 0x000fcc0000011600 */
[----:B------:R-:W0:Y:S02]  /*1290*/  SHFL.IDX PT, R0, R0, RZ, 0x1f ;  /* 0x00001fff00007589 */ /* 0x000e2400000e0000 */
[----:B0-----:R-:W-:-:S13]  /*12a0*/  R2UR UR4, R0 ;  /* 0x00000000000472ca */ /* 0x001fda00000e0000 */
[----:B------:R-:W-:-:S04]  /*12b0*/  ULEA.HI UR5, UR4, UR4, URZ, 0x1 ;  /* 0x0000000404057291 */ /* 0x000fc8000f8f083f */
[----:B------:R-:W-:-:S04]  /*12c0*/  ULOP3.LUT UR5, UR5, 0x1ffffe, URZ, 0xc0, !UPT ;  /* 0x001ffffe05057892 */ /* 0x000fc8000f8ec03f */
[----:B------:R-:W-:-:S03]  /*12d0*/  UIADD3 UR5, UR4, -UR5, URZ ;  /* 0x8000000504057290 */ /* 0x000fc6000fffe03f */
[----:B------:R-:W-:Y:S01]  /*12e0*/  ULDC UR4, c[0x0][0x28c] ;  /* 0x0000a30000047ab9 */ /* 0x000fe20000000800 */
[----:B------:R-:W-:Y:S01]  /*12f0*/  ULEA UR5, UR5, UR8, 0xb ;  /* 0x0000000805057291 */ /* 0x000fe2000f8e583f */
[----:B------:R-:W-:-:S03]  /*1300*/  ISETP.LT.AND P0, PT, RZ, UR4, PT ;  /* 0x00000004ff007c0c */ /* 0x000fc6000bf01270 */
[----:B------:R-:W-:-:S04]  /*1310*/  UIADD3 UR5, UR5, 0x180, URZ ;  /* 0x0000018005057890 */ /* 0x000fc8000fffe03f */
[----:B------:R-:W-:-:S04]  /*1320*/  USHF.R.U32.HI UR5, URZ, 0x4, UR5 ;  /* 0x000000043f057899 */ /* 0x000fc80008011605 */
[----:B------:R-:W-:Y:S02]  /*1330*/  ULOP3.LUT UR36, UR5, 0x3fff, URZ, 0xc0, !UPT ;  /* 0x00003fff05247892 */ /* 0x000fe4000f8ec03f */
[----:B---3--:R-:W-:Y:S10]  /*1340*/  @P0 BRA `(.L_x_14) ;  /* 0x0000000000400947 */ /* 0x008ff40003800000 */
[----:B------:R-:W-:Y:S01]  /*1350*/  MOV R0, 0x0 ;  /* 0x0000000000007802 */ /* 0x000fe20000000f00 */
[----:B------:R-:W-:Y:S01]  /*1360*/  ULDC.64 UR4, c[0x4][0x68] ;  /* 0x01001a0000047ab9 */ /* 0x000fe20000000a00 */
[----:B------:R-:W-:Y:S01]  /*1370*/  ULDC.64 UR6, c[0x4][0x8] ;  /* 0x0100020000067ab9 */ /* 0x000fe20000000a00 */
[----:B------:R-:W-:Y:S01]  /*1380*/  IMAD.U32 R4, RZ, RZ, UR4 ;  /* 0x00000004ff047e24 */ /* 0x000fe2000f8e00ff */
[----:B------:R0:W1:Y:S01]  /*1390*/  LDC.64 R14, c[0x4][R0] ;  /* 0x01000000000e7b82 */ /* 0x0000620000000a00 */
[----:B------:R-:W-:Y:S01]  /*13a0*/  IMAD.U32 R5, RZ, RZ, UR5 ;  /* 0x00000005ff057e24 */ /* 0x000fe2000f8e00ff */
[----:B------:R-:W-:Y:S01]  /*13b0*/  ULDC.64 UR4, c[0x4][0x70] ;  /* 0x01001c0000047ab9 */ /* 0x000fe20000000a00 */
[----:B------:R-:W-:Y:S01]  /*13c0*/  IMAD.U32 R10, RZ, RZ, UR6 ;  /* 0x00000006ff0a7e24 */ /* 0x000fe2000f8e00ff */
[----:B------:R-:W-:Y:S01]  /*13d0*/  MOV R7, UR5 ;  /* 0x0000000500077c02 */ /* 0x000fe20008000f00 */
[----:B------:R-:W-:Y:S02]  /*13e0*/  IMAD.U32 R6, RZ, RZ, UR4 ;  /* 0x00000004ff067e24 */ /* 0x000fe4000f8e00ff */
[----:B------:R-:W-:-:S02]  /*13f0*/  IMAD.U32 R11, RZ, RZ, UR7 ;  /* 0x00000007ff0b7e24 */ /* 0x000fc4000f8e00ff */
[----:B------:R-:W-:Y:S02]  /*1400*/  IMAD.MOV.U32 R8, RZ, RZ, 0x1e1 ;  /* 0x000001e1ff087424 */ /* 0x000fe400078e00ff */
[----:B------:R-:W-:Y:S02]  /*1410*/  IMAD.MOV.U32 R12, RZ, RZ, 0x1 ;  /* 0x00000001ff0c7424 */ /* 0x000fe400078e00ff */
[----:B0-----:R-:W-:-:S07]  /*1420*/  IMAD.MOV.U32 R13, RZ, RZ, RZ ;  /* 0x000000ffff0d7224 */ /* 0x001fce00078e00ff */
[----:B------:R-:W-:-:S07]  /*1430*/  LEPC R20, `(.L_x_14) ;  /* 0x000000001014794e */ /* 0x000fce0000000000 */
[----:B-1---5:R-:W-:Y:S05]  /*1440*/  CALL.ABS.NOINC R14 ;  /* 0x000000000e007343 */ /* 0x022fea0003c00000 */
.L_x_14:
[----:B------:R-:W2:Y:S02]  /*1450*/  LDL R20, [R1+0x284] ;  /* 0x0002840001147983 */ /* 0x000ea40000100800 */
[----:B--2---:R-:W-:-:S13]  /*1460*/  R2UR UR4, R20 ;  /* 0x00000000140472ca */ /* 0x004fda00000e0000 */
[----:B------:R-:W-:-:S06]  /*1470*/  ULOP3.LUT UR4, UR4, 0x1, URZ, 0xfc, !UPT ;  /* 0x0000000104047892 */ /* 0x000fcc000f8efc3f */
[----:B------:R-:W-:-:S05]  /*1480*/  IMAD.U32 R0, RZ, RZ, UR4 ;  /* 0x00000004ff007e24 */ /* 0x000fca000f8e00ff */
[----:B------:R-:W-:-:S13]  /*1490*/  ISETP.NE.AND P0, PT, R0, 0x3, PT ;  /* 0x000000030000780c */ /* 0x000fda0003f05270 */
[----:B------:R-:W-:Y:S05]  /*14a0*/  @!P0 BRA `(.L_x_15) ;  /* 0x0000000000048947 */ /* 0x000fea0003800000 */
[----:B------:R-:W-:Y:S01]  /*14b0*/  BPT.TRAP 0x1 ;  /* 0x000000040000795c */ /* 0x000fe20000300000 */
.L_x_15:
[----:B------:R-:W2:Y:S04]  /*14c0*/  LDL R3, [R1+0x2b0] ;  /* 0x0002b00001037983 */ /* 0x000ea80000100800 */
[----:B------:R-:W3:Y:S01]  /*14d0*/  LDL R0, [R1+0x2b4] ;  /* 0x0002b40001007983 */ /* 0x000ee20000100800 */
[----:B------:R-:W-:Y:S02]  /*14e0*/  R2UR UR4, R17 ;  /* 0x00000000110472ca */ /* 0x000fe400000e0000 */
[----:B--2---:R-:W-:Y:S02]  /*14f0*/  R2UR UR6, R3 ;  /* 0x00000000030672ca */ /* 0x004fe400000e0000 */
[----:B---3--:R-:W-:-:S11]  /*1500*/  R2UR UR5, R0 ;  /* 0x00000000000572ca */ /* 0x008fd600000e0000 */
[----:B------:R-:W-:Y:S02]  /*1510*/  IMAD.U32 R3, RZ, RZ, UR6 ;  /* 0x00000006ff037e24 */ /* 0x000fe4000f8e00ff */
[----:B------:R-:W-:-:S03]  /*1520*/  IMAD.U32 R0, RZ, RZ, UR5 ;  /* 0x00000005ff007e24 */ /* 0x000fc6000f8e00ff */
[----:B------:R-:W-:Y:S02]  /*1530*/  LEA R3, R3, UR4, 0x3 ;  /* 0x0000000403037c11 */ /* 0x000fe4000f8e18ff */
[----:B------:R-:W-:-:S04]  /*1540*/  SHF.L.U32 R0, R0, 0x1f, RZ ;  /* 0x0000001f00007819 */ /* 0x000fc800000006ff */
[----:B------:R0:W1:Y:S01]  /*1550*/  SYNCS.PHASECHK.TRANS64.TRYWAIT P1, [R3+URZ], R0 ;  /* 0x00000000030075a7 */ /* 0x000062000802017f */
[----:B------:R-:W-:Y:S05]  /*1560*/  @!P0 BRA `(.L_x_16) ;  /* 0x0000000000048947 */ /* 0x000fea0003800000 */
[----:B------:R-:W-:Y:S01]  /*1570*/  BPT.TRAP 0x1 ;  /* 0x000000040000795c */ /* 0x000fe20000300000 */
.L_x_16:
[----:B-1----:R-:W-:Y:S05]  /*1580*/  @P1 BRA `(.L_x_17) ;  /* 0x0000000000081947 */ /* 0x002fea0003800000 */
[----:B------:R-:W1:Y:S02]  /*1590*/  SYNCS.PHASECHK.TRANS64.TRYWAIT P1, [R3+URZ], R0 ;  /* 0x00000000030075a7 */ /* 0x000e64000802017f */
[----:B-1----:R-:W-:Y:S05]  /*15a0*/  @!P1 BRA `(.L_x_18) ;  /* 0x000001ec00e89947 */ /* 0x002fea0003800000 */
.L_x_17:
[----:B------:R-:W2:Y:S02]  /*15b0*/  LDL R4, [R1+0x2b8] ;  /* 0x0002b80001047983 */ /* 0x000ea40000100800 */
[----:B--2---:R-:W-:-:S13]  /*15c0*/  R2UR UR5, R4 ;  /* 0x00000000040572ca */ /* 0x004fda00000e0000 */
[----:B------:R-:W-:-:S04]  /*15d0*/  UISETP.LT.AND UP0, UPT, UR5, 0x1, UPT ;  /* 0x000000010500788c */ /* 0x000fc8000bf01270 */
[----:B------:R-:W-:-:S06]  /*15e0*/  USEL UR4, UR5, 0x1, UP0 ;  /* 0x0000000105047887 */ /* 0x000fcc0008000000 */
[----:B------:R-:W-:-:S05]  /*15f0*/  IMAD.U32 R10, RZ, RZ, UR4 ;  /* 0x00000004ff0a7e24 */ /* 0x000fca000f8e00ff */
[----:B------:R-:W-:Y:S01]  /*1600*/  IADD3 R10, -R10, UR5, RZ ;  /* 0x000000050a0a7c10 */ /* 0x000fe2000fffe1ff */
[----:B------:R-:W-:Y:S05]  /*1610*/  WARPSYNC.ALL ;  /* 0x0000000000007948 */ /* 0x000fea0003800000 */
[----:B------:R-:W-:Y:S01]  /*1620*/  ISETP.GE.AND P1, PT, R10, 0x1, PT ;  /* 0x000000010a00780c */ /* 0x000fe20003f26270 */
[----:B------:R-:W2:Y:S01]  /*1630*/  LDL R4, [R1+0x2b0] ;  /* 0x0002b00001047983 */ /* 0x000ea20000100800 */
[----:B------:R-:W-:Y:S01]  /*1640*/  R2UR UR4, R17 ;  /* 0x00000000110472ca */ /* 0x000fe200000e0000 */
[----:B------:R-:W-:Y:S01]  /*1650*/  ULOP3.LUT UR6, UR36, 0x10000, URZ, 0xfc, !UPT ;  /* 0x0001000024067892 */ /* 0x000fe2000f8efc3f */
[----:B------:R-:W-:Y:S01]  /*1660*/  WARPGROUP.ARRIVE ;  /* 0x00000000000079c5 */ /* 0x000fe20000000000 */
[----:B------:R-:W-:Y:S01]  /*1670*/  UMOV UR53, 0xc0000010 ;  /* 0xc000001000357882 */ /* 0x000fe20000000000 */
[----:B------:R-:W-:Y:S01]  /*1680*/  UMOV UR55, 0xc0000010 ;  /* 0xc000001000377882 */ /* 0x000fe20000000000 */
[----:B------:R-:W-:Y:S01]  /*1690*/  UMOV UR21, UR53 ;  /* 0x0000003500157c82 */ /* 0x000fe20008000000 */
[----:B------:R-:W-:Y:S01]  /*16a0*/  UMOV UR23, 0xc0000010 ;  /* 0xc000001000177882 */ /* 0x000fe20000000000 */
[----:B------:R-:W-:Y:S01]  /*16b0*/  IMAD.U32 R8, RZ, RZ, UR6 ;  /* 0x00000006ff087e24 */ /* 0x000fe2000f8e00ff */
[----:B------:R-:W-:Y:S01]  /*16c0*/  UMOV UR13, UR53 ;  /* 0x00000035000d7c82 */ /* 0x000fe20008000000 */
[----:B------:R-:W-:Y:S01]  /*16d0*/  UMOV UR15, 0xc0000010 ;  /* 0xc0000010000f7882 */ /* 0x000fe20000000000 */
[----:B------:R-:W-:Y:S01]  /*16e0*/  UMOV UR49, UR53 ;  /* 0x0000003500317c82 */ /* 0x000fe20008000000 */
[----:B------:R-:W-:Y:S01]  /*16f0*/  UMOV UR51, 0xc0000010 ;  /* 0xc000001000337882 */ /* 0x000fe20000000000 */
[----:B------:R-:W-:Y:S01]  /*1700*/  UMOV UR45, UR53 ;  /* 0x00000035002d7c82 */ /* 0x000fe20008000000 */
[----:B------:R-:W-:Y:S01]  /*1710*/  UIADD3 UR4, UR4, 0x21180, URZ ;  /* 0x0002118004047890 */ /* 0x000fe2000fffe03f */
[----:B------:R-:W-:Y:S01]  /*1720*/  UMOV UR47, 0xc0000010 ;  /* 0xc0000010002f7882 */ /* 0x000fe20000000000 */
[----:B------:R-:W-:-:S02]  /*1730*/  UMOV UR41, UR53 ;  /* 0x0000003500297c82 */ /* 0x000fc40008000000 */
[----:B------:R-:W-:Y:S01]  /*1740*/  USHF.R.U32.HI UR4, URZ, 0x4, UR4 ;  /* 0x000000043f047899 */ /* 0x000fe20008011604 */
[----:B------:R-:W-:Y:S01]  /*1750*/  UMOV UR43, 0xc0000010 ;  /* 0xc0000010002b7882 */ /* 0x000fe20000000000 */
[----:B------:R-:W-:Y:S02]  /*1760*/  UMOV UR37, UR53 ;  /* 0x0000003500257c82 */ /* 0x000fe40008000000 */
[----:B------:R-:W-:Y:S01]  /*1770*/  ULOP3.LUT UR4, UR4, 0x3fff, URZ, 0xc0, !UPT ;  /* 0x00003fff04047892 */ /* 0x000fe2000f8ec03f */
[----:B------:R-:W-:Y:S01]  /*1780*/  UMOV UR39, 0xc0000010 ;  /* 0xc000001000277882 */ /* 0x000fe20000000000 */
[----:B------:R-:W-:Y:S01]  /*1790*/  UMOV UR33, UR53 ;  /* 0x0000003500217c82 */ /* 0x000fe20008000000 */
        /* <DEDUP_REMOVED lines=10> */
[----:B------:R-:W-:Y:S01]  /*1840*/  UMOV UR57, UR23 ;  /* 0x0000001700397c82 */ /* 0x000fe20008000000 */
[----:B--2---:R-:W-:-:S13]  /*1850*/  R2UR UR5, R4 ;  /* 0x00000000040572ca */ /* 0x004fda00000e0000 */
[----:B------:R-:W-:Y:S02]  /*1860*/  UIMAD UR52, UR5, 0x300, UR6 ;  /* 0x00000300053478a4 */ /* 0x000fe4000f8e0206 */
[----:B------:R-:W-:-:S05]  /*1870*/  ULOP3.LUT UR6, UR4, 0x10000, URZ, 0xfc, !UPT ;  /* 0x0001000004067892 */ /* 0x000fca000f8efc3f */
[----:B------:R-:W-:Y:S01]  /*1880*/  UMOV UR20, UR52 ;  /* 0x0000003400147c82 */ /* 0x000fe20008000000 */
[----:B------:R-:W-:Y:S01]  /*1890*/  IMAD.U32 R9, RZ, RZ, UR6 ;  /* 0x00000006ff097e24 */ /* 0x000fe2000f8e00ff */
[----:B------:R-:W-:Y:S01]  /*18a0*/  UIMAD UR6, UR5, 0x1e0, UR6 ;  /* 0x000001e0050678a4 */ /* 0x000fe2000f8e0206 */
[----:B------:R-:W-:Y:S01]  /*18b0*/  UMOV UR12, UR52 ;  /* 0x00000034000c7c82 */ /* 0x000fe20008000000 */
[----:B------:R-:W-:Y:S02]  /*18c0*/  UMOV UR48, UR52 ;  /* 0x0000003400307c82 */ /* 0x000fe40008000000 */
[----:B------:R-:W-:Y:S02]  /*18d0*/  UIADD3 UR7, UR6, 0x20, URZ ;  /* 0x0000002006077890 */ /* 0x000fe4000fffe03f */
[----:B------:R-:W-:Y:S02]  /*18e0*/  UIADD3 UR10, UR6, 0x40, URZ ;  /* 0x00000040060a7890 */ /* 0x000fe4000fffe03f */
[----:B------:R-:W-:Y:S01]  /*18f0*/  UMOV UR54, UR6 ;  /* 0x0000000600367c82 */ /* 0x000fe20008000000 */
[----:B------:R-:W-:Y:S01]  /*1900*/  UIADD3 UR50, UR6, 0x60, URZ ;  /* 0x0000006006327890 */ /* 0x000fe2000fffe03f */
[----:B------:R-:W-:Y:S01]  /*1910*/  HGMMA.64x16x16.F32.BF16 R24, gdesc[UR52], RZ, !UPT, gsb0 ;  /* 0x00200000341879f0 */ /* 0x000fe2000c0018ff */
[----:B------:R-:W-:Y:S01]  /*1920*/  UMOV UR22, UR7 ;  /* 0x0000000700167c82 */ /* 0x000fe20008000000 */
[----:B------:R-:W-:Y:S01]  /*1930*/  UIADD3 UR46, UR6, 0x80, URZ ;  /* 0x00000080062e7890 */ /* 0x000fe2000fffe03f */
[----:B------:R-:W-:Y:S01]  /*1940*/  UMOV UR14, UR10 ;  /* 0x0000000a000e7c82 */ /* 0x000fe20008000000 */
[----:B------:R-:W-:Y:S01]  /*1950*/  UMOV UR44, UR52 ;  /* 0x00000034002c7c82 */ /* 0x000fe20008000000 */
[----:B------:R-:W-:Y:S01]  /*1960*/  UIADD3 UR42, UR6, 0xa0, URZ ;  /* 0x000000a0062a7890 */ /* 0x000fe2000fffe03f */
        /* <DEDUP_REMOVED lines=13> */
[----:B------:R-:W-:Y:S01]  /*1a40*/  UMOV UR56, UR22 ;  /* 0x0000001600387c82 */ /* 0x000fe20008000000 */
[----:B------:R-:W-:Y:S01]  /*1a50*/  UMOV UR58, UR14 ;  /* 0x0000000e003a7c82 */ /* 0x000fe20008000000 */
[----:B------:R-:W-:Y:S01]  /*1a60*/  UMOV UR4, UR52 ;  /* 0x0000003400047c82 */ /* 0x000fe20008000000 */
[----:B------:R-:W-:Y:S01]  /*1a70*/  UMOV UR5, UR53 ;  /* 0x0000003500057c82 */ /* 0x000fe20008000000 */
[----:B------:R-:W-:Y:S01]  /*1a80*/  UMOV UR7, 0xc0000010 ;  /* 0xc000001000077882 */ /* 0x000fe20000000000 */
[----:B------:R-:W-:-:S02]  /*1a90*/  WARPGROUP.DEPBAR.LE gsb0, 0x0 ;  /* 0x00008000000079c5 */ /* 0x000fc40000010000 */
[----:B------:R-:W-:Y:S04]  /*1aa0*/  STL.64 [R1+0x240], R24 ;  /* 0x0002401801007387 */ /* 0x000fe80000100a00 */
[----:B------:R-:W-:Y:S04]  /*1ab0*/  STL.64 [R1+0x248], R26 ;  /* 0x0002481a01007387 */ /* 0x000fe80000100a00 */
[----:B------:R-:W-:Y:S04]  /*1ac0*/  STL.64 [R1+0x250], R28 ;  /* 0x0002501c01007387 */ /* 0x000fe80000100a00 */
[----:B------:R2:W-:Y:S02]  /*1ad0*/  STL.64 [R1+0x258], R30 ;  /* 0x0002581e01007387 */ /* 0x0005e40000100a00 */
[----:B--2---:R-:W-:-:S06]  /*1ae0*/  WARPGROUP.ARRIVE ;  /* 0x00000000000079c5 */ /* 0x004fcc0000000000 */
[----:B------:R-:W-:Y:S01]  /*1af0*/  HGMMA.64x16x16.F32.BF16 R24, gdesc[UR20], RZ, !UPT, gsb0 ;  /* 0x00200000141879f0 */ /* 0x000fe2000c0018ff */
[----:B------:R-:W-:Y:S01]  /*1b00*/  UIADD3 UR22, UR6, 0x1c0, URZ ;  /* 0x000001c006167890 */ /* 0x000fe2000fffe03f */
[----:B------:R-:W-:Y:S01]  /*1b10*/  UMOV UR20, UR52 ;  /* 0x0000003400147c82 */ /* 0x000fe20008000000 */
[----:B------:R-:W-:Y:S01]  /*1b20*/  UMOV UR21, UR53 ;  /* 0x0000003500157c82 */ /* 0x000fe20008000000 */
[----:B------:R-:W-:Y:S01]  /*1b30*/  UMOV UR23, 0xc0000010 ;  /* 0xc000001000177882 */ /* 0x000fe20000000000 */
[----:B------:R-:W-:Y:S02]  /*1b40*/  WARPGROUP.DEPBAR.LE gsb0, 0x0 ;  /* 0x00008000000079c5 */ /* 0x000fe40000010000 */
[----:B------:R-:W-:Y:S04]  /*1b50*/  STL.64 [R1+0x1e0], R24 ;  /* 0x0001e01801007387 */ /* 0x000fe80000100a00 */
[----:B------:R-:W-:Y:S04]  /*1b60*/  STL.64 [R1+0x1e8], R26 ;  /* 0x0001e81a01007387 */ /* 0x000fe80000100a00 */
[----:B------:R-:W-:Y:S04]  /*1b70*/  STL.64 [R1+0x1f0], R28 ;  /* 0x0001f01c01007387 */ /* 0x000fe80000100a00 */
[----:B------:R2:W-:Y:S02]  /*1b80*/  STL.64 [R1+0x1f8], R30 ;  /* 0x0001f81e01007387 */ /* 0x0005e40000100a00 */
[----:B--2---:R-:W-:-:S06]  /*1b90*/  WARPGROUP.ARRIVE ;  /* 0x00000000000079c5 */ /* 0x004fcc0000000000 */
[----:B------:R-:W-:Y:S01]  /*1ba0*/  HGMMA.64x16x16.F32.BF16 R24, gdesc[UR12], RZ, !UPT, gsb0 ;  /* 0x002000000c1879f0 */ /* 0x000fe2000c0018ff */
[----:B------:R-:W-:Y:S02]  /*1bb0*/  UIADD3 UR12, UR6, 0x180, URZ ;  /* 0x00000180060c7890 */ /* 0x000fe4000fffe03f */
[----:B------:R-:W-:Y:S01]  /*1bc0*/  UIADD3 UR14, UR6, 0x1a0, URZ ;  /* 0x000001a0060e7890 */ /* 0x000fe2000fffe03f */
[----:B------:R-:W-:Y:S01]  /*1bd0*/  UMOV UR13, UR53 ;  /* 0x00000035000d7c82 */ /* 0x000fe20008000000 */
[----:B------:R-:W-:-:S03]  /*1be0*/  UMOV UR15, 0xc0000010 ;  /* 0xc0000010000f7882 */ /* 0x000fc60000000000 */
[----:B------:R-:W-:Y:S01]  /*1bf0*/  UMOV UR6, UR12 ;  /* 0x0000000c00067c82 */ /* 0x000fe20008000000 */
[----:B------:R-:W-:Y:S01]  /*1c00*/  UMOV UR12, UR52 ;  /* 0x00000034000c7c82 */ /* 0x000fe20008000000 */
[----:B------:R-:W-:Y:S02]  /*1c10*/  WARPGROUP.DEPBAR.LE gsb0, 0x0 ;  /* 0x00008000000079c5 */ /* 0x000fe40000010000 */
[----:B------:R-:W-:Y:S04]  /*1c20*/  STL.64 [R1+0x180], R24 ;  /* 0x0001801801007387 */ /* 0x000fe80000100a00 */
[----:B------:R-:W-:Y:S04]  /*1c30*/  STL.64 [R1+0x188], R26 ;  /* 0x0001881a01007387 */ /* 0x000fe80000100a00 */
[----:B------:R-:W-:Y:S04]  /*1c40*/  STL.64 [R1+0x190], R28 ;  /* 0x0001901c01007387 */ /* 0x000fe80000100a00 */
[----:B------:R2:W-:Y:S02]  /*1c50*/  STL.64 [R1+0x198], R30 ;  /* 0x0001981e01007387 */ /* 0x0005e40000100a00 */
[----:B--2---:R-:W-:-:S06]  /*1c60*/  WARPGROUP.ARRIVE ;  /* 0x00000000000079c5 */ /* 0x004fcc0000000000 */
[----:B------:R-:W-:Y:S03]  /*1c70*/  HGMMA.64x16x16.F32.BF16 R24, gdesc[UR48], RZ, !UPT, gsb0 ;  /* 0x00200000301879f0 */ /* 0x000fe6000c0018ff */
        /* <DEDUP_REMOVED lines=22> */
[----:B------:R-:W-:Y:S01]  /*1de0*/  WARPGROUP.ARRIVE ;  /* 0x00000000000079c5 */ /* 0x000fe20000000000 */
[----:B------:R-:W-:Y:S04]  /*1df0*/  STL.64 [R1], R24 ;  /* 0x0000001801007387 */ /* 0x000fe80000100a00 */
[----:B------:R-:W-:Y:S01]  /*1e00*/  STL.64 [R1+0x8], R26 ;  /* 0x0000081a01007387 */ /* 0x000fe20000100a00 */
[----:B------:R-:W-:Y:S03]  /*1e10*/  HGMMA.64x16x16.F32.BF16 R208, gdesc[UR32], RZ, !UPT, gsb0 ;  /* 0x0020000020d079f0 */ /* 0x000fe6000c0018ff */
[----:B------:R-:W-:Y:S04]  /*1e20*/  STL.64 [R1+0x10], R28 ;  /* 0x0000101c01007387 */ /* 0x000fe80000100a00 */
[----:B------:R2:W-:Y:S01]  /*1e30*/  STL.64 [R1+0x18], R30 ;  /* 0x0000181e01007387 */ /* 0x0005e20000100a00 */
[----:B------:R-:W-:-:S02]  /*1e40*/  WARPGROUP.DEPBAR.LE gsb0, 0x0 ;  /* 0x00008000000079c5 */ /* 0x000fc40000010000 */
[----:B------:R-:W-:-:S06]  /*1e50*/  WARPGROUP.ARRIVE ;  /* 0x00000000000079c5 */ /* 0x000fcc0000000000 */
[----:B------:R-:W-:Y:S03]  /*1e60*/  HGMMA.64x16x16.F32.BF16 R184, gdesc[UR28], RZ, !UPT, gsb0 ;  /* 0x002000001cb879f0 */ /* 0x000fe6000c0018ff */
[----:B------:R-:W-:Y:S02]  /*1e70*/  WARPGROUP.DEPBAR.LE gsb0, 0x0 ;  /* 0x00008000000079c5 */ /* 0x000fe40000010000 */
        /* <DEDUP_REMOVED lines=10> */
[----:B------:R-:W-:Y:S01]  /*1f20*/  HGMMA.64x16x16.F32.BF16 R88, gdesc[UR4], RZ, !UPT, gsb0 ;  /* 0x00200000045879f0 */ /* 0x000fe2000c0018ff */
[----:B------:R-:W-:Y:S02]  /*1f30*/  UIADD3 UR4, UR52, 0x100, URZ ;  /* 0x0000010034047890 */ /* 0x000fe4000fffe03f */
[----:B------:R-:W-:Y:S02]  /*1f40*/  WARPGROUP.DEPBAR.LE gsb0, 0x0 ;  /* 0x00008000000079c5 */ /* 0x000fe40000010000 */
[----:B------:R-:W-:-:S06]  /*1f50*/  WARPGROUP.ARRIVE ;  /* 0x00000000000079c5 */ /* 0x000fcc0000000000 */
[----:B------:R-:W-:Y:S03]  /*1f60*/  HGMMA.64x16x16.F32.BF16 R64, gdesc[UR12], RZ, !UPT, gsb0 ;  /* 0x002000000c4079f0 */ /* 0x000fe6000c0018ff */
[----:B------:R-:W-:Y:S02]  /*1f70*/  WARPGROUP.DEPBAR.LE gsb0, 0x0 ;  /* 0x00008000000079c5 */ /* 0x000fe40000010000 */
[----:B------:R-:W-:-:S06]  /*1f80*/  WARPGROUP.ARRIVE ;  /* 0x00000000000079c5 */ /* 0x000fcc0000000000 */
[----:B------:R-:W-:Y:S01]  /*1f90*/  HGMMA.64x16x16.F32.BF16 R40, gdesc[UR20], RZ, !UPT, gsb0 ;  /* 0x00200000142879f0 */ /* 0x000fe2000c0018ff */
[----:B------:R-:W-:Y:S01]  /*1fa0*/  UMOV UR20, UR4 ;  /* 0x0000000400147c82 */ /* 0x000fe20008000000 */
[----:B------:R-:W-:Y:S01]  /*1fb0*/  UMOV UR21, 0xc0000010 ;  /* 0xc000001000157882 */ /* 0x000fe20000000000 */
[----:B------:R-:W-:Y:S01]  /*1fc0*/  UMOV UR12, UR20 ;  /* 0x00000014000c7c82 */ /* 0x000fe20008000000 */
        /* <DEDUP_REMOVED lines=22> */
[----:B------:R-:W-:-:S02]  /*2130*/  WARPGROUP.DEPBAR.LE gsb0, 0x0 ;  /* 0x00008000000079c5 */ /* 0x000fc40000010000 */
[----:B------:R-:W-:-:S06]  /*2140*/  WARPGROUP.ARRIVE ;  /* 0x00000000000079c5 */ /* 0x000fcc0000000000 */
[----:B------:R-:W-:Y:S03]  /*2150*/  HGMMA.64x16x16.F32.BF16 R32, gdesc[UR20], RZ, !UPT, gsb0 ;  /* 0x00200000142079f0 */ /* 0x000fe6000c0018ff */
[----:B------:R-:W-:Y:S02]  /*2160*/  WARPGROUP.DEPBAR.LE gsb0, 0x0 ;  /* 0x00008000000079c5 */ /* 0x000fe40000010000 */
[----:B------:R-:W-:-:S06]  /*2170*/  WARPGROUP.ARRIVE ;  /* 0x00000000000079c5 */ /* 0x000fcc0000000000 */
[----:B------:R-:W-:Y:S01]  /*2180*/  HGMMA.64x16x16.F32.BF16 R56, gdesc[UR12], RZ, !UPT, gsb0 ;  /* 0x002000000c3879f0 */ /* 0x000fe2000c0018ff */
[----:B------:R-:W-:Y:S01]  /*2190*/  UMOV UR12, UR58 ;  /* 0x0000003a000c7c82 */ /* 0x000fe20008000000 */
[----:B------:R-:W-:Y:S01]  /*21a0*/  UMOV UR13, UR59 ;  /* 0x0000003b000d7c82 */ /* 0x000fe20008000000 */
[----:B------:R-:W-:Y:S01]  /*21b0*/  UMOV UR58, UR12 ;  /* 0x0000000c003a7c82 */ /* 0x000fe20008000000 */
[----:B------:R-:W-:Y:S01]  /*21c0*/  UMOV UR59, UR13 ;  /* 0x0000000d003b7c82 */ /* 0x000fe20008000000 */
[----:B------:R-:W-:Y:S02]  /*21d0*/  WARPGROUP.DEPBAR.LE gsb0, 0x0 ;  /* 0x00008000000079c5 */ /* 0x000fe40000010000 */
[----:B------:R-:W-:-:S06]  /*21e0*/  WARPGROUP.ARRIVE ;  /* 0x00000000000079c5 */ /* 0x000fcc0000000000 */
[----:B------:R-:W-:Y:S01]  /*21f0*/  HGMMA.64x16x16.F32.BF16 R80, gdesc[UR4], RZ, !UPT, gsb0 ;  /* 0x00200000045079f0 */ /* 0x000fe2000c0018ff */
[----:B------:R-:W-:-:S03]  /*2200*/  UIADD3 UR4, UR52, 0x200, URZ ;  /* 0x0000020034047890 */ /* 0x000fc6000fffe03f */
[----:B------:R-:W-:Y:S01]  /*2210*/  UMOV UR52, UR20 ;  /* 0x0000001400347c82 */ /* 0x000fe20008000000 */
        /* <DEDUP_REMOVED lines=45> */
[----:B------:R-:W-:Y:S01]  /*24f0*/  HGMMA.64x16x16.F32.BF16 R24, gdesc[UR56], RZ, !UPT, gsb0 ;  /* 0x00200000381879f0 */ /* 0x000fe2000c0018ff */
[----:B------:R-:W-:Y:S01]  /*2500*/  UMOV UR56, UR20 ;  /* 0x0000001400387c82 */ /* 0x000fe20008000000 */
[----:B------:R-:W-:Y:S01]  /*2510*/  UMOV UR57, UR21 ;  /* 0x0000001500397c82 */ /* 0x000fe20008000000 */
        /* <DEDUP_REMOVED lines=90> */
[----:B------:R-:W-:Y:S04]  /*2ac0*/  STL.64 [R1+0x20], R24 ;  /* 0x0000201801007387 */ /* 0x000fe80000100a00 */
        /* <DEDUP_REMOVED lines=29> */
[----:B------:R-:W-:Y:S05]  /*2ca0*/  @!P1 BRA `(.L_x_19) ;  /* 0x0000002000409947 */ /* 0x000fea0003800000 */
[----:B01----:R-:W2:Y:S01]  /*2cb0*/  LDL R0, [R1+0x2b4] ;  /* 0x0002b40001007983 */ /* 0x003ea20000100800 */
[----:B------:R-:W-:Y:S01]  /*2cc0*/  R2UR UR6, R4 ;  /* 0x00000000040672ca */ /* 0x000fe200000e0000 */
[----:B------:R-:W-:-:S12]  /*2cd0*/  IMAD.MOV.U32 R3, RZ, RZ, R10 ;  /* 0x000000ffff037224 */ /* 0x000fd800078e000a */
[----:B------:R-:W-:-:S04]  /*2ce0*/  UIADD3 UR4, UR6, 0x1, URZ ;  /* 0x0000000106047890 */ /* 0x000fc8000fffe03f */
[----:B------:R-:W-:-:S04]  /*2cf0*/  UISETP.NE.AND UP0, UPT, UR4, 0xb, UPT ;  /* 0x0000000b0400788c */ /* 0x000fc8000bf05270 */
[----:B------:R-:W-:Y:S02]  /*2d00*/  USEL UR5, URZ, 0x1, UP0 ;  /* 0x000000013f057887 */ /* 0x000fe40008000000 */
[----:B------:R-:W-:Y:S01]  /*2d10*/  USEL UR4, UR4, URZ, UP0 ;  /* 0x0000003f04047287 */ /* 0x000fe20008000000 */
[----:B--2---:R-:W-:-:S05]  /*2d20*/  R2UR UR7, R0 ;  /* 0x00000000000772ca */ /* 0x004fca00000e0000 */
[----:B------:R-:W-:Y:S01]  /*2d30*/  IMAD.U32 R0, RZ, RZ, UR4 ;  /* 0x00000004ff007e24 */ /* 0x000fe2000f8e00ff */
[----:B------:R-:W-:Y:S02]  /*2d40*/  UMOV UR4, UR6 ;  /* 0x0000000600047c82 */ /* 0x000fe40008000000 */
[----:B------:R-:W-:-:S05]  /*2d50*/  IMAD.U32 R5, RZ, RZ, UR4 ;  /* 0x00000004ff057e24 */ /* 0x000fca000f8e00ff */
[----:B------:R-:W-:-:S06]  /*2d60*/  ULOP3.LUT UR5, UR7, UR5, URZ, 0x3c, !UPT ;  /* 0x0000000507057292 */ /* 0x000fcc000f8e3c3f */
[----:B------:R-:W-:-:S07]  /*2d70*/  IMAD.U32 R4, RZ, RZ, UR5 ;  /* 0x00000005ff047e24 */ /* 0x000fce000f8e00ff */
.L_x_26:
[----:B------:R-:W-:Y:S05]  /*2d80*/  @!P0 BRA `(.L_x_20) ;  /* 0x0000000000048947 */ /* 0x000fea0003800000 */
[----:B------:R-:W-:Y:S01]  /*2d90*/  BPT.TRAP 0x1 ;  /* 0x000000040000795c */ /* 0x000fe20000300000 */
.L_x_20:
[----:B------:R-:W-:Y:S02]  /*2da0*/  R2UR UR5, R17 ;  /* 0x00000000110572ca */ /* 0x000fe400000e0000 */
[----:B------:R-:W-:Y:S02]  /*2db0*/  R2UR UR4, R0 ;  /* 0x00000000000472ca */ /* 0x000fe400000e0000 */
[----:B------:R-:W-:-:S11]  /*2dc0*/  SHF.L.U32 R6, R4, 0x1f, RZ ;  /* 0x0000001f04067819 */ /* 0x000fd600000006ff */
[----:B------:R-:W-:-:S09]  /*2dd0*/  ULEA UR4, UR4, UR5, 0x3 ;  /* 0x0000000504047291 */ /* 0x000fd2000f8e183f */
[----:B------:R0:W1:Y:S01]  /*2de0*/  SYNCS.PHASECHK.TRANS64.TRYWAIT P1, [UR4], R6 ;  /* 0x00000006ff0075a7 */ /* 0x0000620008020144 */
[----:B------:R-:W-:Y:S05]  /*2df0*/  @!P0 BRA `(.L_x_21) ;  /* 0x0000000000048947 */ /* 0x000fea0003800000 */
[----:B------:R-:W-:Y:S01]  /*2e00*/  BPT.TRAP 0x1 ;  /* 0x000000040000795c */ /* 0x000fe20000300000 */
.L_x_21:
[----:B-1----:R-:W-:Y:S05]  /*2e10*/  @P1 BRA `(.L_x_22) ;  /* 0x0000000000081947 */ /* 0x002fea0003800000 */
[----:B------:R-:W1:Y:S02]  /*2e20*/  SYNCS.PHASECHK.TRANS64.TRYWAIT P1, [UR4], R6 ;  /* 0x00000006ff0075a7 */ /* 0x000e640008020144 */
[----:B-1----:R-:W-:Y:S05]  /*2e30*/  @!P1 BRA `(.L_x_23) ;  /* 0x000001d400d89947 */ /* 0x002fea0003800000 */
.L_x_22:
[----:B------:R-:W-:Y:S04]  /*2e40*/  STL.64 [R1+0x378], R150 ;  /* 0x0003789601007387 */ /* 0x000fe80000100a00 */
[----:B------:R-:W-:Y:S04]  /*2e50*/  STL.64 [R1+0x370], R148 ;  /* 0x0003709401007387 */ /* 0x000fe80000100a00 */
[----:B------:R-:W-:Y:S04]  /*2e60*/  STL.64 [R1+0x368], R146 ;  /* 0x0003689201007387 */ /* 0x000fe80000100a00 */
[----:B------:R2:W-:Y:S04]  /*2e70*/  STL.64 [R1+0x360], R144 ;  /* 0x0003609001007387 */ /* 0x0005e80000100a00 */
[----:B--2---:R-:W2:Y:S04]  /*2e80*/  LDL.LU.64 R144, [R1+0x240] ;  /* 0x0002400001907983 */ /* 0x004ea80000300a00 */
[----:B------:R-:W2:Y:S04]  /*2e90*/  LDL.LU.64 R146, [R1+0x248] ;  /* 0x0002480001927983 */ /* 0x000ea80000300a00 */
[----:B------:R-:W2:Y:S04]  /*2ea0*/  LDL.LU.64 R148, [R1+0x250] ;  /* 0x0002500001947983 */ /* 0x000ea80000300a00 */
[----:B------:R-:W2:Y:S01]  /*2eb0*/  LDL.LU.64 R150, [R1+0x258] ;  /* 0x0002580001967983 */ /* 0x000ea20000300a00 */
[----:B------:R-:W-:Y:S01]  /*2ec0*/  R2UR UR6, R8 ;  /* 0x00000000080672ca */ /* 0x000fe200000e0000 */
[----:B------:R-:W-:Y:S01]  /*2ed0*/  UMOV UR57, 0xc0000010 ;  /* 0xc000001000397882 */ /* 0x000fe20000000000 */
[----:B------:R-:W-:Y:S01]  /*2ee0*/  R2UR UR4, R0 ;  /* 0x00000000000472ca */ /* 0x000fe200000e0000 */
[----:B------:R-:W-:Y:S01]  /*2ef0*/  UMOV UR59, 0xc0000010 ;  /* 0xc0000010003b7882 */ /* 0x000fe20000000000 */
[----:B------:R-:W-:Y:S01]  /*2f00*/  R2UR UR5, R9 ;  /* 0x00000000090572ca */ /* 0x000fe200000e0000 */
[----:B------:R-:W-:Y:S04]  /*2f10*/  STL.64 [R1+0x358], R126 ;  /* 0x0003587e01007387 */ /* 0x000fe80000100a00 */
[----:B------:R-:W-:Y:S04]  /*2f20*/  STL.64 [R1+0x350], R124 ;  /* 0x0003507c01007387 */ /* 0x000fe80000100a00 */
[----:B------:R-:W-:Y:S02]  /*2f30*/  STL.64 [R1+0x348], R122 ;  /* 0x0003487a01007387 */ /* 0x000fe40000100a00 */
[----:B------:R-:W-:-:S02]  /*2f40*/  UIMAD UR56, UR4, 0x300, UR6 ;  /* 0x00000300043878a4 */ /* 0x000fc4000f8e0206 */
[----:B------:R-:W-:Y:S01]  /*2f50*/  UIMAD UR4, UR4, 0x1e0, UR5 ;  /* 0x000001e0040478a4 */ /* 0x000fe2000f8e0205 */
[----:B------:R-:W-:Y:S03]  /*2f60*/  STL.64 [R1+0x340], R120 ;  /* 0x0003407801007387 */ /* 0x000fe60000100a00 */
[----:B------:R-:W-:Y:S01]  /*2f70*/  UIADD3 UR5, UR4, 0x20, URZ ;  /* 0x0000002004057890 */ /* 0x000fe2000fffe03f */
[----:B------:R-:W-:Y:S01]  /*2f80*/  STL.64 [R1+0x338], R102 ;  /* 0x0003386601007387 */ /* 0x000fe20000100a00 */
[----:B--2---:R-:W-:Y:S01]  /*2f90*/  WARPGROUP.ARRIVE ;  /* 0x00000000000079c5 */ /* 0x004fe20000000000 */
[----:B------:R-:W-:Y:S02]  /*2fa0*/  UMOV UR58, UR4 ;  /* 0x00000004003a7c82 */ /* 0x000fe40008000000 */
[----:B------:R-:W-:Y:S01]  /*2fb0*/  STL.64 [R1+0x330], R100 ;  /* 0x0003306401007387 */ /* 0x000fe20000100a00 */
[----:B------:R-:W-:Y:S01]  /*2fc0*/  UMOV UR8, UR56 ;  /* 0x0000003800087c82 */ /* 0x000fe20008000000 */
[----:B------:R-:W-:Y:S01]  /*2fd0*/  UMOV UR9, UR57 ;  /* 0x0000003900097c82 */ /* 0x000fe20008000000 */
[----:B------:R-:W-:Y:S01]  /*2fe0*/  UMOV UR11, 0xc0000010 ;  /* 0xc0000010000b7882 */ /* 0x000fe20000000000 */
[----:B------:R-:W-:Y:S01]  /*2ff0*/  HGMMA.64x16x16.F32.BF16 R144, gdesc[UR56], R144, gsb0 ;  /* 0x00200000389079f0 */ /* 0x000fe20008001890 */
[----:B------:R-:W-:Y:S01]  /*3000*/  STL.64 [R1+0x328], R98 ;  /* 0x0003286201007387 */ /* 0x000fe20000100a00 */
[----:B------:R-:W-:-:S03]  /*3010*/  UIADD3 UR54, UR4, 0x40, URZ ;  /* 0x0000004004367890 */ /* 0x000fc6000fffe03f */
[----:B------:R-:W-:Y:S04]  /*3020*/  STL.64 [R1+0x320], R96 ;  /* 0x0003206001007387 */ /* 0x000fe80000100a00 */
        /* <DEDUP_REMOVED lines=10> */
[----:B------:R-:W-:Y:S01]  /*30d0*/  STL.64 [R1+0x2c8], R26 ;  /* 0x0002c81a01007387 */ /* 0x000fe20000100a00 */
[----:B------:R-:W-:-:S03]  /*30e0*/  WARPGROUP.DEPBAR.LE gsb0, 0x0 ;  /* 0x00008000000079c5 */ /* 0x000fc60000010000 */
[----:B------:R-:W-:Y:S04]  /*30f0*/  STL.64 [R1+0x2c0], R24 ;  /* 0x0002c01801007387 */ /* 0x000fe80000100a00 */
[----:B------:R2:W-:Y:S04]  /*3100*/  STL.64 [R1+0x240], R144 ;  /* 0x0002409001007387 */ /* 0x0005e80000100a00 */
[----:B------:R3:W-:Y:S04]  /*3110*/  STL.64 [R1+0x248], R146 ;  /* 0x0002489201007387 */ /* 0x0007e80000100a00 */
[----:B------:R4:W-:Y:S04]  /*3120*/  STL.64 [R1+0x250], R148 ;  /* 0x0002509401007387 */ /* 0x0009e80000100a00 */
[----:B------:R0:W-:Y:S04]  /*3130*/  STL.64 [R1+0x258], R150 ;  /* 0x0002589601007387 */ /* 0x0001e80000100a00 */
[----:B--2---:R-:W2:Y:S04]  /*3140*/  LDL.LU.64 R144, [R1+0x1e0] ;  /* 0x0001e00001907983 */ /* 0x004ea80000300a00 */
[----:B---3--:R-:W2:Y:S04]  /*3150*/  LDL.LU.64 R146, [R1+0x1e8] ;  /* 0x0001e80001927983 */ /* 0x008ea80000300a00 */
[----:B----4-:R-:W2:Y:S04]  /*3160*/  LDL.LU.64 R148, [R1+0x1f0] ;  /* 0x0001f00001947983 */ /* 0x010ea80000300a00 */
[----:B0-----:R-:W2:Y:S04]  /*3170*/  LDL.LU.64 R150, [R1+0x1f8] ;  /* 0x0001f80001967983 */ /* 0x001ea80000300a00 */
[----:B------:R-:W3:Y:S04]  /*3180*/  LDL.LU.64 R120, [R1+0x180] ;  /* 0x0001800001787983 */ /* 0x000ee80000300a00 */
[----:B------:R-:W3:Y:S04]  /*3190*/  LDL.LU.64 R122, [R1+0x188] ;  /* 0x00018800017a7983 */ /* 0x000ee80000300a00 */
[----:B------:R-:W3:Y:S04]  /*31a0*/  LDL.LU.64 R124, [R1+0x190] ;  /* 0x00019000017c7983 */ /* 0x000ee80000300a00 */
[----:B------:R-:W3:Y:S04]  /*31b0*/  LDL.LU.64 R126, [R1+0x198] ;  /* 0x00019800017e7983 */ /* 0x000ee80000300a00 */
[----:B------:R-:W4:Y:S04]  /*31c0*/  LDL.LU.64 R96, [R1+0x120] ;  /* 0x0001200001607983 */ /* 0x000f280000300a00 */
        /* <DEDUP_REMOVED lines=11> */
[----:B------:R-:W4:Y:S04]  /*3280*/  LDL.LU.64 R24, [R1] ;  /* 0x0000000001187983 */ /* 0x000f280000300a00 */
[----:B------:R-:W4:Y:S04]  /*3290*/  LDL.LU.64 R26, [R1+0x8] ;  /* 0x00000800011a7983 */ /* 0x000f280000300a00 */
[----:B------:R-:W4:Y:S04]  /*32a0*/  LDL.LU.64 R28, [R1+0x10] ;  /* 0x00001000011c7983 */ /* 0x000f280000300a00 */
[----:B------:R-:W4:Y:S01]  /*32b0*/  LDL.LU.64 R30, [R1+0x18] ;  /* 0x00001800011e7983 */ /* 0x000f220000300a00 */
[----:B------:R-:W-:Y:S01]  /*32c0*/  UMOV UR10, UR5 ;  /* 0x00000005000a7c82 */ /* 0x000fe20008000000 */
[----:B------:R-:W-:Y:S01]  /*32d0*/  UMOV UR52, UR56 ;  /* 0x0000003800347c82 */ /* 0x000fe20008000000 */
[----:B------:R-:W-:Y:S01]  /*32e0*/  UMOV UR53, UR57 ;  /* 0x0000003900357c82 */ /* 0x000fe20008000000 */
[----:B------:R-:W-:Y:S01]  /*32f0*/  UMOV UR55, 0xc0000010 ;  /* 0xc000001000377882 */ /* 0x000fe20000000000 */
[----:B------:R-:W-:Y:S01]  /*3300*/  UIADD3 UR50, UR4, 0x60, URZ ;  /* 0x0000006004327890 */ /* 0x000fe2000fffe03f */
        /* <DEDUP_REMOVED lines=39> */
[----:B------:R-:W-:Y:S01]  /*3580*/  UMOV UR6, UR10 ;  /* 0x0000000a00067c82 */ /* 0x000fe20008000000 */
[----:B------:R-:W-:Y:S01]  /*3590*/  UMOV UR7, UR11 ;  /* 0x0000000b00077c82 */ /* 0x000fe20008000000 */
[----:B--2---:R-:W-:-:S06]  /*35a0*/  WARPGROUP.ARRIVE ;  /* 0x00000000000079c5 */ /* 0x004fcc0000000000 */
[----:B------:R-:W-:Y:S03]  /*35b0*/  HGMMA.64x16x16.F32.BF16 R144, gdesc[UR8], R144, gsb0 ;  /* 0x00200000089079f0 */ /* 0x000fe60008001890 */
[----:B------:R-:W-:Y:S02]  /*35c0*/  WARPGROUP.DEPBAR.LE gsb0, 0x0 ;  /* 0x00008000000079c5 */ /* 0x000fe40000010000 */
[----:B---3--:R-:W-:Y:S01]  /*35d0*/  WARPGROUP.ARRIVE ;  /* 0x00000000000079c5 */ /* 0x008fe20000000000 */
[----:B------:R-:W-:Y:S01]  /*35e0*/  UIADD3 UR10, UR4, 0x1a0, URZ ;  /* 0x000001a0040a7890 */ /* 0x000fe2000fffe03f */
[----:B------:R0:W-:Y:S04]  /*35f0*/  STL.64 [R1+0x1e0], R144 ;  /* 0x0001e09001007387 */ /* 0x0001e80000100a00 */
[----:B------:R-:W-:Y:S01]  /*3600*/  HGMMA.64x16x16.F32.BF16 R120, gdesc[UR52], R120, gsb0 ;  /* 0x00200000347879f0 */ /* 0x000fe20008001878 */
[----:B------:R-:W-:Y:S01]  /*3610*/  UMOV UR8, UR56 ;  /* 0x0000003800087c82 */ /* 0x000fe20008000000 */
[----:B------:R-:W-:Y:S01]  /*3620*/  UMOV UR9, UR57 ;  /* 0x0000003900097c82 */ /* 0x000fe20008000000 */
[----:B------:R-:W-:Y:S01]  /*3630*/  UMOV UR11, 0xc0000010 ;  /* 0xc0000010000b7882 */ /* 0x000fe20000000000 */
[----:B------:R-:W-:Y:S01]  /*3640*/  UMOV UR52, UR6 ;  /* 0x0000000600347c82 */ /* 0x000fe20008000000 */
[----:B------:R-:W-:Y:S01]  /*3650*/  UMOV UR53, UR7 ;  /* 0x0000000700357c82 */ /* 0x000fe20008000000 */
[----:B------:R-:W-:Y:S01]  /*3660*/  UMOV UR5, UR57 ;  /* 0x0000003900057c82 */ /* 0x000fe20008000000 */
[----:B------:R2:W-:Y:S01]  /*3670*/  STL.64 [R1+0x1e8], R146 ;  /* 0x0001e89201007387 */ /* 0x0005e20000100a00 */
[----:B------:R-:W-:-:S02]  /*3680*/  WARPGROUP.DEPBAR.LE gsb0, 0x0 ;  /* 0x00008000000079c5 */ /* 0x000fc40000010000 */
[----:B----4-:R-:W-:Y:S01]  /*3690*/  WARPGROUP.ARRIVE ;  /* 0x00000000000079c5 */ /* 0x010fe20000000000 */
[----:B------:R-:W-:Y:S01]  /*36a0*/  UIADD3 UR6, UR4, 0x1c0, URZ ;  /* 0x000001c004067890 */ /* 0x000fe2000fffe03f */
[----:B------:R3:W-:Y:S04]  /*36b0*/  STL.64 [R1+0x1f0], R148 ;  /* 0x0001f09401007387 */ /* 0x0007e80000100a00 */
[----:B------:R-:W-:Y:S01]  /*36c0*/  HGMMA.64x16x16.F32.BF16 R96, gdesc[UR48], R96, gsb0 ;  /* 0x00200000306079f0 */ /* 0x000fe20008001860 */
[----:B------:R-:W-:Y:S01]  /*36d0*/  UMOV UR4, UR56 ;  /* 0x0000003800047c82 */ /* 0x000fe20008000000 */
[----:B------:R-:W-:Y:S01]  /*36e0*/  UMOV UR7, 0xc0000010 ;  /* 0xc000001000077882 */ /* 0x000fe20000000000 */
[----:B------:R4:W-:Y:S04]  /*36f0*/  STL.64 [R1+0x1f8], R150 ;  /* 0x0001f89601007387 */ /* 0x0009e80000100a00 */
[----:B------:R1:W-:Y:S04]  /*3700*/  STL.64 [R1+0x180], R120 ;  /* 0x0001807801007387 */ /* 0x0003e80000100a00 */
[----:B------:R1:W-:Y:S04]  /*3710*/  STL.64 [R1+0x188], R122 ;  /* 0x0001887a01007387 */ /* 0x0003e80000100a00 */
[----:B------:R1:W-:Y:S04]  /*3720*/  STL.64 [R1+0x190], R124 ;  /* 0x0001907c01007387 */ /* 0x0003e80000100a00 */
[----:B------:R1:W-:Y:S01]  /*3730*/  STL.64 [R1+0x198], R126 ;  /* 0x0001987e01007387 */ /* 0x0003e20000100a00 */
[----:B------:R-:W-:-:S02]  /*3740*/  WARPGROUP.DEPBAR.LE gsb0, 0x0 ;  /* 0x00008000000079c5 */ /* 0x000fc40000010000 */
[----:B------:R-:W-:Y:S01]  /*3750*/  WARPGROUP.ARRIVE ;  /* 0x00000000000079c5 */ /* 0x000fe20000000000 */
[----:B------:R1:W-:Y:S04]  /*3760*/  STL.64 [R1+0x120], R96 ;  /* 0x0001206001007387 */ /* 0x0003e80000100a00 */
[----:B------:R1:W-:Y:S01]  /*3770*/  STL.64 [R1+0x128], R98 ;  /* 0x0001286201007387 */ /* 0x0003e20000100a00 */
[----:B------:R-:W-:Y:S03]  /*3780*/  HGMMA.64x16x16.F32.BF16 R72, gdesc[UR44], R72, gsb0 ;  /* 0x002000002c4879f0 */ /* 0x000fe60008001848 */
        /* <DEDUP_REMOVED lines=15> */
[----:B------:R1:W-:Y:S04]  /*3880*/  STL.64 [R1+0x78], R54 ;  /* 0x0000783601007387 */ /* 0x0003e80000100a00 */
[----:B0-----:R-:W4:Y:S04]  /*3890*/  LDL.LU.64 R144, [R1+0x40] ;  /* 0x0000400001907983 */ /* 0x001f280000300a00 */
[----:B--2---:R-:W2:Y:S04]  /*38a0*/  LDL.LU.64 R146, [R1+0x48] ;  /* 0x0000480001927983 */ /* 0x004ea80000300a00 */
[----:B---3--:R-:W2:Y:S01]  /*38b0*/  LDL.LU.64 R148, [R1+0x50] ;  /* 0x0000500001947983 */ /* 0x008ea20000300a00 */
[----:B------:R-:W-:-:S02]  /*38c0*/  WARPGROUP.DEPBAR.LE gsb0, 0x0 ;  /* 0x00008000000079c5 */ /* 0x000fc40000010000 */
[----:B------:R-:W-:-:S06]  /*38d0*/  WARPGROUP.ARRIVE ;  /* 0x00000000000079c5 */ /* 0x000fcc0000000000 */
[----:B------:R-:W-:Y:S03]  /*38e0*/  HGMMA.64x16x16.F32.BF16 R208, gdesc[UR32], R208, gsb0 ;  /* 0x0020000020d079f0 */ /* 0x000fe600080018d0 */
[----:B------:R-:W-:Y:S02]  /*38f0*/  WARPGROUP.DEPBAR.LE gsb0, 0x0 ;  /* 0x00008000000079c5 */ /* 0x000fe40000010000 */
        /* <DEDUP_REMOVED lines=19> */
[----:B------:R-:W-:Y:S01]  /*3a30*/  HGMMA.64x16x16.F32.BF16 R40, gdesc[UR4], R40, gsb0 ;  /* 0x00200000042879f0 */ /* 0x000fe20008001828 */
[----:B------:R-:W-:Y:S01]  /*3a40*/  UIADD3 UR12, UR56, 0x100, URZ ;  /* 0x00000100380c7890 */ /* 0x000fe2000fffe03f */
[----:B------:R-:W-:-:S06]  /*3a50*/  UMOV UR5, 0xc0000010 ;  /* 0xc000001000057882 */ /* 0x000fcc0000000000 */
[----:B------:R-:W-:Y:S01]  /*3a60*/  UMOV UR4, UR12 ;  /* 0x0000000c00047c82 */ /* 0x000fe20008000000 */
[----:B------:R-:W-:Y:S02]  /*3a70*/  WARPGROUP.DEPBAR.LE gsb0, 0x0 ;  /* 0x00008000000079c5 */ /* 0x000fe40000010000 */
[----:B------:R-:W-:-:S06]  /*3a80*/  WARPGROUP.ARRIVE ;  /* 0x00000000000079c5 */ /* 0x000fcc0000000000 */
[----:B------:R-:W-:Y:S01]  /*3a90*/  HGMMA.64x16x16.F32.BF16 R32, gdesc[UR4], R32, gsb0 ;  /* 0x00200000042079f0 */ /* 0x000fe20008001820 */
[----:B------:R-:W-:Y:S01]  /*3aa0*/  UMOV UR8, UR4 ;  /* 0x0000000400087c82 */ /* 0x000fe20008000000 */
        /* <DEDUP_REMOVED lines=14> */
[----:B------:R0:W-:Y:S04]  /*3b90*/  STL.64 [R1], R24 ;  /* 0x0000001801007387 */ /* 0x0001e80000100a00 */
[----:B------:R3:W-:Y:S04]  /*3ba0*/  STL.64 [R1+0x8], R26 ;  /* 0x0000081a01007387 */ /* 0x0007e80000100a00 */
[----:B------:R3:W-:Y:S04]  /*3bb0*/  STL.64 [R1+0x10], R28 ;  /* 0x0000101c01007387 */ /* 0x0007e80000100a00 */
[----:B------:R3:W-:Y:S04]  /*3bc0*/  STL.64 [R1+0x18], R30 ;  /* 0x0000181e01007387 */ /* 0x0007e80000100a00 */
[----:B----4-:R-:W2:Y:S01]  /*3bd0*/  LDL.LU.64 R150, [R1+0x58] ;  /* 0x0000580001967983 */ /* 0x010ea20000300a00 */
[----:B------:R-:W-:Y:S01]  /*3be0*/  UMOV UR20, UR4 ;  /* 0x0000000400147c82 */ /* 0x000fe20008000000 */
[----:B------:R-:W-:-:S02]  /*3bf0*/  UMOV UR21, UR5 ;  /* 0x0000000500157c82 */ /* 0x000fc40008000000 */
[----:B-1----:R-:W4:Y:S04]  /*3c00*/  LDL.LU.64 R120, [R1+0xa0] ;  /* 0x0000a00001787983 */ /* 0x002f280000300a00 */
[----:B------:R-:W4:Y:S04]  /*3c10*/  LDL.LU.64 R122, [R1+0xa8] ;  /* 0x0000a800017a7983 */ /* 0x000f280000300a00 */
[----:B------:R-:W4:Y:S04]  /*3c20*/  LDL.LU.64 R124, [R1+0xb0] ;  /* 0x0000b000017c7983 */ /* 0x000f280000300a00 */
[----:B------:R-:W4:Y:S01]  /*3c30*/  LDL.LU.64 R126, [R1+0xb8] ;  /* 0x0000b800017e7983 */ /* 0x000f220000300a00 */
[----:B------:R-:W-:Y:S01]  /*3c40*/  UMOV UR24, UR4 ;  /* 0x0000000400187c82 */ /* 0x000fe20008000000 */
[----:B------:R-:W-:-:S02]  /*3c50*/  UMOV UR25, UR5 ;  /* 0x0000000500197c82 */ /* 0x000fc40008000000 */
[----:B------:R-:W4:Y:S04]  /*3c60*/  LDL.LU.64 R96, [R1+0x100] ;  /* 0x0001000001607983 */ /* 0x000f280000300a00 */
[----:B------:R-:W4:Y:S04]  /*3c70*/  LDL.LU.64 R98, [R1+0x108] ;  /* 0x0001080001627983 */ /* 0x000f280000300a00 */
[----:B------:R-:W4:Y:S04]  /*3c80*/  LDL.LU.64 R100, [R1+0x110] ;  /* 0x0001100001647983 */ /* 0x000f280000300a00 */
[----:B------:R-:W4:Y:S01]  /*3c90*/  LDL.LU.64 R102, [R1+0x118] ;  /* 0x0001180001667983 */ /* 0x000f220000300a00 */
[----:B------:R-:W-:-:S02]  /*3ca0*/  WARPGROUP.DEPBAR.LE gsb0, 0x0 ;  /* 0x00008000000079c5 */ /* 0x000fc40000010000 */
[----:B------:R-:W-:Y:S01]  /*3cb0*/  WARPGROUP.ARRIVE ;  /* 0x00000000000079c5 */ /* 0x000fe20000000000 */
[----:B------:R-:W-:Y:S01]  /*3cc0*/  UMOV UR28, UR4 ;  /* 0x00000004001c7c82 */ /* 0x000fe20008000000 */
[----:B------:R-:W-:Y:S01]  /*3cd0*/  UMOV UR29, UR5 ;  /* 0x00000005001d7c82 */ /* 0x000fe20008000000 */
[----:B------:R-:W4:Y:S03]  /*3ce0*/  LDL.LU.64 R72, [R1+0x160] ;  /* 0x0001600001487983 */ /* 0x000f260000300a00 */
[----:B------:R-:W-:Y:S01]  /*3cf0*/  HGMMA.64x16x16.F32.BF16 R128, gdesc[UR20], R128, gsb0 ;  /* 0x00200000148079f0 */ /* 0x000fe20008001880 */
        /* <DEDUP_REMOVED lines=9> */
[----:B------:R-:W-:Y:S01]  /*3d90*/  UMOV UR36, UR4 ;  /* 0x0000000400247c82 */ /* 0x000fe20008000000 */
[----:B------:R-:W-:-:S02]  /*3da0*/  UMOV UR37, UR5 ;  /* 0x0000000500257c82 */ /* 0x000fc40008000000 */
[----:B0-----:R-:W4:Y:S04]  /*3db0*/  LDL.LU.64 R24, [R1+0x220] ;  /* 0x0002200001187983 */ /* 0x001f280000300a00 */
[----:B---3--:R-:W3:Y:S04]  /*3dc0*/  LDL.LU.64 R26, [R1+0x228] ;  /* 0x00022800011a7983 */ /* 0x008ee80000300a00 */
[----:B------:R-:W3:Y:S04]  /*3dd0*/  LDL.LU.64 R28, [R1+0x230] ;  /* 0x00023000011c7983 */ /* 0x000ee80000300a00 */
[----:B------:R-:W3:Y:S01]  /*3de0*/  LDL.LU.64 R30, [R1+0x238] ;  /* 0x00023800011e7983 */ /* 0x000ee20000300a00 */
        /* <DEDUP_REMOVED lines=12> */
[----:B------:R-:W-:Y:S01]  /*3eb0*/  UMOV UR40, UR4 ;  /* 0x0000000400287c82 */ /* 0x000fe20008000000 */
[----:B------:R-:W-:Y:S01]  /*3ec0*/  UMOV UR41, UR5 ;  /* 0x0000000500297c82 */ /* 0x000fe20008000000 */
[----:B------:R-:W-:Y:S02]  /*3ed0*/  WARPGROUP.DEPBAR.LE gsb0, 0x0 ;  /* 0x00008000000079c5 */ /* 0x000fe40000010000 */
[----:B--2---:R-:W-:-:S06]  /*3ee0*/  WARPGROUP.ARRIVE ;  /* 0x00000000000079c5 */ /* 0x004fcc0000000000 */
[----:B------:R-:W-:Y:S01]  /*3ef0*/  HGMMA.64x16x16.F32.BF16 R144, gdesc[UR40], R144, gsb0 ;  /* 0x00200000289079f0 */ /* 0x000fe20008001890 */
[----:B------:R-:W-:Y:S01]  /*3f00*/  UMOV UR44, UR4 ;  /* 0x00000004002c7c82 */ /* 0x000fe20008000000 */
[----:B------:R-:W-:Y:S01]  /*3f10*/  UMOV UR45, UR5 ;  /* 0x00000005002d7c82 */ /* 0x000fe20008000000 */
[----:B------:R-:W-:Y:S02]  /*3f20*/  WARPGROUP.DEPBAR.LE gsb0, 0x0 ;  /* 0x00008000000079c5 */ /* 0x000fe40000010000 */
[----:B----4-:R-:W-:-:S06]  /*3f30*/  WARPGROUP.ARRIVE ;  /* 0x00000000000079c5 */ /* 0x010fcc0000000000 */
        /* <DEDUP_REMOVED lines=8> */
[----:B------:R-:W-:Y:S01]  /*3fc0*/  UMOV UR52, UR4 ;  /* 0x0000000400347c82 */ /* 0x000fe20008000000 */
[----:B------:R-:W-:Y:S01]  /*3fd0*/  UMOV UR53, UR5 ;  /* 0x0000000500357c82 */ /* 0x000fe20008000000 */
[----:B------:R-:W-:Y:S02]  /*3fe0*/  WARPGROUP.DEPBAR.LE gsb0, 0x0 ;  /* 0x00008000000079c5 */ /* 0x000fe40000010000 */
[----:B------:R-:W-:-:S06]  /*3ff0*/  WARPGROUP.ARRIVE ;  /* 0x00000000000079c5 */ /* 0x000fcc0000000000 */
[----:B------:R-:W-:Y:S01]  /*4000*/  HGMMA.64x16x16.F32.BF16 R72, gdesc[UR52], R72, gsb0 ;  /* 0x00200000344879f0 */ /* 0x000fe20008001848 */
[----:B------:R-:W-:Y:S01]  /*4010*/  MOV R7, UR19 ;  /* 0x0000001300077c02 */ /* 0x000fe20008000f00 */
[----:B------:R-:W-:Y:S01]  /*4020*/  UMOV UR16, UR4 ;  /* 0x0000000400107c82 */ /* 0x000fe20008000000 */
[----:B------:R-:W-:Y:S01]  /*4030*/  MOV R6, UR18 ;  /* 0x0000001200067c02 */ /* 0x000fe20008000f00 */
[----:B------:R-:W-:Y:S01]  /*4040*/  UMOV UR17, UR5 ;  /* 0x0000000500117c82 */ /* 0x000fe20008000000 */
[----:B------:R-:W-:Y:S01]  /*4050*/  UMOV UR18, UR12 ;  /* 0x0000000c00127c82 */ /* 0x000fe20008000000 */
[----:B------:R-:W-:Y:S01]  /*4060*/  UMOV UR19, UR13 ;  /* 0x0000000d00137c82 */ /* 0x000fe20008000000 */
[----:B------:R-:W-:Y:S02]  /*4070*/  WARPGROUP.DEPBAR.LE gsb0, 0x0 ;  /* 0x00008000000079c5 */ /* 0x000fe40000010000 */
[----:B------:R-:W-:-:S06]  /*4080*/  WARPGROUP.ARRIVE ;  /* 0x00000000000079c5 */ /* 0x000fcc0000000000 */
[----:B------:R-:W-:Y:S01]  /*4090*/  HGMMA.64x16x16.F32.BF16 R48, gdesc[UR16], R48, gsb0 ;  /* 0x00200000103079f0 */ /* 0x000fe20008001830 */
[----:B------:R-:W-:Y:S01]  /*40a0*/  UIADD3 UR8, UR56, 0x200, URZ ;  /* 0x0000020038087890 */ /* 0x000fe2000fffe03f */
[----:B------:R-:W-:Y:S02]  /*40b0*/  UMOV UR57, UR5 ;  /* 0x0000000500397c82 */ /* 0x000fe40008000000 */
[----:B------:R-:W-:Y:S01]  /*40c0*/  UMOV UR56, UR4 ;  /* 0x0000000400387c82 */ /* 0x000fe20008000000 */
[----:B------:R0:W-:Y:S04]  /*40d0*/  STL.64 [R1+0x40], R144 ;  /* 0x0000409001007387 */ /* 0x0001e80000100a00 */
[----:B------:R1:W-:Y:S04]  /*40e0*/  STL.64 [R1+0x48], R146 ;  /* 0x0000489201007387 */ /* 0x0003e80000100a00 */
[----:B------:R2:W-:Y:S01]  /*40f0*/  STL.64 [R1+0x50], R148 ;  /* 0x0000509401007387 */ /* 0x0005e20000100a00 */
[----:B------:R-:W-:-:S02]  /*4100*/  WARPGROUP.DEPBAR.LE gsb0, 0x0 ;  /* 0x00008000000079c5 */ /* 0x000fc40000010000 */
[----:B---3--:R-:W-:-:S06]  /*4110*/  WARPGROUP.ARRIVE ;  /* 0x00000000000079c5 */ /* 0x008fcc0000000000 */
[----:B------:R-:W-:Y:S01]  /*4120*/  HGMMA.64x16x16.F32.BF16 R24, gdesc[UR56], R24, gsb0 ;  /* 0x00200000381879f0 */ /* 0x000fe20008001818 */
[----:B------:R3:W-:Y:S04]  /*4130*/  STL.64 [R1+0x58], R150 ;  /* 0x0000589601007387 */ /* 0x0007e80000100a00 */
        /* <DEDUP_REMOVED lines=15> */
[----:B------:R4:W-:Y:S01]  /*4230*/  STL.64 [R1+0x1d8], R54 ;  /* 0x0001d83601007387 */ /* 0x0009e20000100a00 */
[----:B------:R-:W-:-:S03]  /*4240*/  WARPGROUP.DEPBAR.LE gsb0, 0x0 ;  /* 0x00008000000079c5 */ /* 0x000fc60000010000 */
[----:B0-----:R-:W4:Y:S04]  /*4250*/  LDL.LU.64 R144, [R1+0x200] ;  /* 0x0002000001907983 */ /* 0x001f280000300a00 */
[----:B-1----:R-:W4:Y:S04]  /*4260*/  LDL.LU.64 R146, [R1+0x208] ;  /* 0x0002080001927983 */ /* 0x002f280000300a00 */
[----:B--2---:R-:W2:Y:S04]  /*4270*/  LDL.LU.64 R148, [R1+0x210] ;  /* 0x0002100001947983 */ /* 0x004ea80000300a00 */
[----:B------:R0:W-:Y:S04]  /*4280*/  STL.64 [R1+0x220], R24 ;  /* 0x0002201801007387 */ /* 0x0001e80000100a00 */
[----:B------:R1:W-:Y:S04]  /*4290*/  STL.64 [R1+0x228], R26 ;  /* 0x0002281a01007387 */ /* 0x0003e80000100a00 */
[----:B------:R1:W-:Y:S04]  /*42a0*/  STL.64 [R1+0x230], R28 ;  /* 0x0002301c01007387 */ /* 0x0003e80000100a00 */
[----:B------:R1:W-:Y:S04]  /*42b0*/  STL.64 [R1+0x238], R30 ;  /* 0x0002381e01007387 */ /* 0x0003e80000100a00 */
[----:B---3--:R-:W2:Y:S04]  /*42c0*/  LDL.LU.64 R150, [R1+0x218] ;  /* 0x0002180001967983 */ /* 0x008ea80000300a00 */
[----:B----4-:R-:W3:Y:S04]  /*42d0*/  LDL.LU.64 R120, [R1+0x1a0] ;  /* 0x0001a00001787983 */ /* 0x010ee80000300a00 */
        /* <DEDUP_REMOVED lines=15> */
[----:B0-----:R-:W4:Y:S04]  /*43d0*/  LDL.LU.64 R24, [R1+0x20] ;  /* 0x0000200001187983 */ /* 0x001f280000300a00 */
[----:B-1----:R-:W4:Y:S04]  /*43e0*/  LDL.LU.64 R26, [R1+0x28] ;  /* 0x00002800011a7983 */ /* 0x002f280000300a00 */
[----:B------:R-:W4:Y:S04]  /*43f0*/  LDL.LU.64 R28, [R1+0x30] ;  /* 0x00003000011c7983 */ /* 0x000f280000300a00 */
[----:B------:R-:W4:Y:S01]  /*4400*/  LDL.LU.64 R30, [R1+0x38] ;  /* 0x00003800011e7983 */ /* 0x000f220000300a00 */
[----:B------:R-:W-:Y:S01]  /*4410*/  UMOV UR56, UR8 ;  /* 0x0000000800387c82 */ /* 0x000fe20008000000 */
[----:B------:R-:W-:Y:S01]  /*4420*/  UMOV UR57, 0xc0000010 ;  /* 0xc000001000397882 */ /* 0x000fe20000000000 */
[----:B------:R-:W-:Y:S01]  /*4430*/  UMOV UR52, UR56 ;  /* 0x0000003800347c82 */ /* 0x000fe20008000000 */
[----:B------:R-:W-:Y:S01]  /*4440*/  UMOV UR53, UR57 ;  /* 0x0000003900357c82 */ /* 0x000fe20008000000 */
[----:B------:R-:W-:Y:S01]  /*4450*/  UMOV UR48, UR56 ;  /* 0x0000003800307c82 */ /* 0x000fe20008000000 */
[----:B------:R-:W-:Y:S01]  /*4460*/  UMOV UR49, UR57 ;  /* 0x0000003900317c82 */ /* 0x000fe20008000000 */
[----:B--2---:R-:W-:-:S06]  /*4470*/  WARPGROUP.ARRIVE ;  /* 0x00000000000079c5 */ /* 0x004fcc0000000000 */
[----:B------:R-:W-:Y:S01]  /*4480*/  HGMMA.64x16x16.F32.BF16 R144, gdesc[UR56], R144, gsb0 ;  /* 0x00200000389079f0 */ /* 0x000fe20008001890 */
[----:B------:R-:W-:Y:S01]  /*4490*/  UMOV UR58, UR12 ;  /* 0x0000000c003a7c82 */ /* 0x000fe20008000000 */
[----:B------:R-:W-:Y:S01]  /*44a0*/  UMOV UR59, UR13 ;  /* 0x0000000d003b7c82 */ /* 0x000fe20008000000 */
[----:B------:R-:W-:Y:S02]  /*44b0*/  WARPGROUP.DEPBAR.LE gsb0, 0x0 ;  /* 0x00008000000079c5 */ /* 0x000fe40000010000 */
[----:B---3--:R-:W-:-:S06]  /*44c0*/  WARPGROUP.ARRIVE ;  /* 0x00000000000079c5 */ /* 0x008fcc0000000000 */
[----:B------:R-:W-:Y:S03]  /*44d0*/  HGMMA.64x16x16.F32.BF16 R120, gdesc[UR56], R120, gsb0 ;  /* 0x00200000387879f0 */ /* 0x000fe60008001878 */
[----:B------:R-:W-:Y:S02]  /*44e0*/  WARPGROUP.DEPBAR.LE gsb0, 0x0 ;  /* 0x00008000000079c5 */ /* 0x000fe40000010000 */
[----:B----4-:R-:W-:-:S06]  /*44f0*/  WARPGROUP.ARRIVE ;  /* 0x00000000000079c5 */ /* 0x010fcc0000000000 */
[----:B------:R-:W-:Y:S01]  /*4500*/  HGMMA.64x16x16.F32.BF16 R96, gdesc[UR52], R96, gsb0 ;  /* 0x00200000346079f0 */ /* 0x000fe20008001860 */
[----:B------:R-:W-:Y:S02]  /*4510*/  STL.64 [R1+0x200], R144 ;  /* 0x0002009001007387 */ /* 0x000fe40000100a00 */
[----:B------:R-:W-:Y:S02]  /*4520*/  WARPGROUP.DEPBAR.LE gsb0, 0x0 ;  /* 0x00008000000079c5 */ /* 0x000fe40000010000 */
[----:B------:R-:W-:-:S06]  /*4530*/  WARPGROUP.ARRIVE ;  /* 0x00000000000079c5 */ /* 0x000fcc0000000000 */
[----:B------:R-:W-:Y:S01]  /*4540*/  HGMMA.64x16x16.F32.BF16 R72, gdesc[UR48], R72, gsb0 ;  /* 0x00200000304879f0 */ /* 0x000fe20008001848 */
[----:B------:R-:W-:Y:S04]  /*4550*/  STL.64 [R1+0x208], R146 ;  /* 0x0002089201007387 */ /* 0x000fe80000100a00 */
[----:B------:R-:W-:Y:S04]  /*4560*/  STL.64 [R1+0x210], R148 ;  /* 0x0002109401007387 */ /* 0x000fe80000100a00 */
[----:B------:R0:W-:Y:S04]  /*4570*/  STL.64 [R1+0x218], R150 ;  /* 0x0002189601007387 */ /* 0x0001e80000100a00 */
[----:B0-----:R-:W2:Y:S04]  /*4580*/  LDL.LU.64 R150, [R1+0x378] ;  /* 0x0003780001967983 */ /* 0x001ea80000300a00 */
[----:B------:R-:W2:Y:S04]  /*4590*/  LDL.LU.64 R148, [R1+0x370] ;  /* 0x0003700001947983 */ /* 0x000ea80000300a00 */
[----:B------:R-:W2:Y:S04]  /*45a0*/  LDL.LU.64 R146, [R1+0x368] ;  /* 0x0003680001927983 */ /* 0x000ea80000300a00 */
[----:B------:R-:W2:Y:S01]  /*45b0*/  LDL.LU.64 R144, [R1+0x360] ;  /* 0x0003600001907983 */ /* 0x000ea20000300a00 */
[----:B------:R-:W-:Y:S01]  /*45c0*/  UMOV UR44, UR56 ;  /* 0x00000038002c7c82 */ /* 0x000fe20008000000 */
[----:B------:R-:W-:Y:S01]  /*45d0*/  UMOV UR45, UR57 ;  /* 0x00000039002d7c82 */ /* 0x000fe20008000000 */
[----:B------:R-:W-:-:S02]  /*45e0*/  WARPGROUP.DEPBAR.LE gsb0, 0x0 ;  /* 0x00008000000079c5 */ /* 0x000fc40000010000 */
[----:B------:R-:W-:-:S06]  /*45f0*/  WARPGROUP.ARRIVE ;  /* 0x00000000000079c5 */ /* 0x000fcc0000000000 */
[----:B------:R-:W-:Y:S01]  /*4600*/  HGMMA.64x16x16.F32.BF16 R48, gdesc[UR44], R48, gsb0 ;  /* 0x002000002c3079f0 */ /* 0x000fe20008001830 */
[----:B------:R-:W-:Y:S04]  /*4610*/  STL.64 [R1+0x1a0], R120 ;  /* 0x0001a07801007387 */ /* 0x000fe80000100a00 */
[----:B------:R-:W-:Y:S04]  /*4620*/  STL.64 [R1+0x1a8], R122 ;  /* 0x0001a87a01007387 */ /* 0x000fe80000100a00 */
[----:B------:R-:W-:Y:S04]  /*4630*/  STL.64 [R1+0x1b0], R124 ;  /* 0x0001b07c01007387 */ /* 0x000fe80000100a00 */
[----:B------:R0:W-:Y:S04]  /*4640*/  STL.64 [R1+0x1b8], R126 ;  /* 0x0001b87e01007387 */ /* 0x0001e80000100a00 */
[----:B0-----:R-:W3:Y:S04]  /*4650*/  LDL.LU.64 R126, [R1+0x358] ;  /* 0x00035800017e7983 */ /* 0x001ee80000300a00 */
[----:B------:R-:W3:Y:S04]  /*4660*/  LDL.LU.64 R124, [R1+0x350] ;  /* 0x00035000017c7983 */ /* 0x000ee80000300a00 */
[----:B------:R-:W3:Y:S04]  /*4670*/  LDL.LU.64 R122, [R1+0x348] ;  /* 0x00034800017a7983 */ /* 0x000ee80000300a00 */
[----:B------:R-:W3:Y:S01]  /*4680*/  LDL.LU.64 R120, [R1+0x340] ;  /* 0x0003400001787983 */ /* 0x000ee20000300a00 */
        /* <DEDUP_REMOVED lines=9> */
[----:B0-----:R-:W4:Y:S04]  /*4720*/  LDL.LU.64 R102, [R1+0x338] ;  /* 0x0003380001667983 */ /* 0x001f280000300a00 */
[----:B------:R-:W4:Y:S04]  /*4730*/  LDL.LU.64 R100, [R1+0x330] ;  /* 0x0003300001647983 */ /* 0x000f280000300a00 */
[----:B------:R-:W4:Y:S04]  /*4740*/  LDL.LU.64 R98, [R1+0x328] ;  /* 0x0003280001627983 */ /* 0x000f280000300a00 */
[----:B------:R-:W4:Y:S01]  /*4750*/  LDL.LU.64 R96, [R1+0x320] ;  /* 0x0003200001607983 */ /* 0x000f220000300a00 */
        /* <DEDUP_REMOVED lines=42> */
[----:B--2---:R-:W-:-:S06]  /*4a00*/  WARPGROUP.ARRIVE ;  /* 0x00000000000079c5 */ /* 0x004fcc0000000000 */
[----:B------:R-:W-:Y:S01]  /*4a10*/  HGMMA.64x16x16.F32.BF16 R144, gdesc[UR24], R144, gsb0 ;  /* 0x00200000189079f0 */ /* 0x000fe20008001890 */
[----:B------:R-:W-:Y:S01]  /*4a20*/  UMOV UR20, UR56 ;  /* 0x0000003800147c82 */ /* 0x000fe20008000000 */
[----:B------:R-:W-:Y:S01]  /*4a30*/  UMOV UR21, UR57 ;  /* 0x0000003900157c82 */ /* 0x000fe20008000000 */
[----:B------:R-:W-:Y:S02]  /*4a40*/  WARPGROUP.DEPBAR.LE gsb0, 0x0 ;  /* 0x00008000000079c5 */ /* 0x000fe40000010000 */
[----:B---3--:R-:W-:-:S06]  /*4a50*/  WARPGROUP.ARRIVE ;  /* 0x00000000000079c5 */ /* 0x008fcc0000000000 */
[----:B------:R-:W-:Y:S01]  /*4a60*/  HGMMA.64x16x16.F32.BF16 R120, gdesc[UR20], R120, gsb0 ;  /* 0x00200000147879f0 */ /* 0x000fe20008001878 */
[----:B------:R-:W-:Y:S02]  /*4a70*/  R2UR UR19, R7 ;  /* 0x00000000071372ca */ /* 0x000fe400000e0000 */
[----:B------:R-:W-:Y:S01]  /*4a80*/  R2UR UR18, R6 ;  /* 0x00000000061272ca */ /* 0x000fe200000e0000 */
[----:B------:R-:W-:Y:S01]  /*4a90*/  UMOV UR16, UR56 ;  /* 0x0000003800107c82 */ /* 0x000fe20008000000 */
[----:B------:R-:W-:Y:S01]  /*4aa0*/  UMOV UR17, UR57 ;  /* 0x0000003900117c82 */ /* 0x000fe20008000000 */
[----:B------:R-:W-:Y:S02]  /*4ab0*/  WARPGROUP.DEPBAR.LE gsb0, 0x0 ;  /* 0x00008000000079c5 */ /* 0x000fe40000010000 */
[----:B----4-:R-:W-:-:S08]  /*4ac0*/  WARPGROUP.ARRIVE ;  /* 0x00000000000079c5 */ /* 0x010fd00000000000 */
        /* <DEDUP_REMOVED lines=15> */
[----:B------:R-:W-:Y:S03]  /*4bc0*/  HGMMA.64x16x16.F32.BF16 R24, gdesc[UR4], R24, gsb0 ;  /* 0x00200000041879f0 */ /* 0x000fe60008001818 */
[----:B------:R-:W-:Y:S02]  /*4bd0*/  WARPGROUP.DEPBAR.LE gsb0, 0x0 ;  /* 0x00008000000079c5 */ /* 0x000fe40000010000 */
[----:B------:R-:W-:Y:S05]  /*4be0*/  @!P0 BRA `(.L_x_24) ;  /* 0x0000000000048947 */ /* 0x000fea0003800000 */
[----:B------:R-:W-:Y:S01]  /*4bf0*/  BPT.TRAP 0x1 ;  /* 0x000000040000795c */ /* 0x000fe20000300000 */
.L_x_24:
[----:B------:R-:W2:Y:S01]  /*4c00*/  LDL R6, [R1+0x284] ;  /* 0x0002840001067983 */ /* 0x000ea20000100800 */
[----:B------:R-:W-:Y:S02]  /*4c10*/  R2UR UR6, R17 ;  /* 0x00000000110672ca */ /* 0x000fe400000e0000 */
[----:B------:R-:W-:-:S13]  /*4c20*/  R2UR UR4, R5 ;  /* 0x00000000050472ca */ /* 0x000fda00000e0000 */
[----:B------:R-:W-:-:S04]  /*4c30*/  ULEA UR4, UR4, UR6, 0x3 ;  /* 0x0000000604047291 */ /* 0x000fc8000f8e183f */
[----:B------:R-:W-:-:S04]  /*4c40*/  UIADD3 UR4, UR4, 0x58, URZ ;  /* 0x0000005804047890 */ /* 0x000fc8000fffe03f */
[----:B------:R-:W-:-:S09]  /*4c50*/  UPRMT UR4, URZ, 0x654, UR4 ;  /* 0x000006543f047896 */ /* 0x000fd20008000004 */
[----:B------:R-:W-:Y:S01]  /*4c60*/  SYNCS.ARRIVE.TRANS64.RED.A1T0 RZ, [UR4], RZ ;  /* 0x000000ffffff79a7 */ /* 0x000fe20008100404 */
[----:B--2---:R-:W-:-:S13]  /*4c70*/  R2UR UR5, R6 ;  /* 0x00000000060572ca */ /* 0x004fda00000e0000 */
[----:B------:R-:W-:-:S06]  /*4c80*/  UISETP.GT.U32.AND UP0, UPT, UR5, 0x1, UPT ;  /* 0x000000010500788c */ /* 0x000fcc000bf04070 */
[----:B------:R-:W-:-:S13]  /*4c90*/  PLOP3.LUT P1, PT, PT, PT, UP0, 0x80, 0x0 ;  /* 0x000000000000781c */ /* 0x000fda0003f2f008 */
[----:B------:R-:W-:Y:S05]  /*4ca0*/  @P1 BRA `(.L_x_25) ;  /* 0x0000000000041947 */ /* 0x000fea0003800000 */
[----:B------:R-:W-:Y:S01]  /*4cb0*/  BPT.TRAP 0x1 ;  /* 0x000000040000795c */ /* 0x000fe20000300000 */
.L_x_25:
[----:B------:R-:W-:Y:S02]  /*4cc0*/  R2UR UR4, R0 ;  /* 0x00000000000472ca */ /* 0x000fe400000e0000 */
[----:B------:R-:W-:Y:S02]  /*4cd0*/  R2UR UR5, R5 ;  /* 0x00000000050572ca */ /* 0x000fe400000e0000 */
[C---:B------:R-:W-:Y:S01]  /*4ce0*/  ISETP.GT.AND P1, PT, R3.reuse, 0x1, PT ;  /* 0x000000010300780c */ /* 0x040fe20003f24270 */
[----:B------:R-:W-:-:S08]  /*4cf0*/  VIADD R3, R3, 0xffffffff ;  /* 0xffffffff03037836 */ /* 0x000fd00000000000 */
[----:B------:R-:W-:Y:S02]  /*4d00*/  UIADD3 UR4, UR4, 0x1, URZ ;  /* 0x0000000104047890 */ /* 0x000fe4000fffe03f */
[----:B------:R-:W-:Y:S02]  /*4d10*/  UIADD3 UR5, UR5, 0x1, URZ ;  /* 0x0000000105057890 */ /* 0x000fe4000fffe03f */
[----:B------:R-:W-:Y:S02]  /*4d20*/  UISETP.NE.AND UP0, UPT, UR4, 0xb, UPT ;  /* 0x0000000b0400788c */ /* 0x000fe4000bf05270 */
[----:B------:R-:W-:Y:S02]  /*4d30*/  UISETP.NE.AND UP1, UPT, UR5, 0xb, UPT ;  /* 0x0000000b0500788c */ /* 0x000fe4000bf25270 */
[----:B------:R-:W-:Y:S02]  /*4d40*/  USEL UR6, UR4, URZ, UP0 ;  /* 0x0000003f04067287 */ /* 0x000fe40008000000 */
[----:B------:R-:W-:-:S02]  /*4d50*/  USEL UR4, URZ, 0x1, UP0 ;  /* 0x000000013f047887 */ /* 0x000fc40008000000 */
[----:B------:R-:W-:Y:S02]  /*4d60*/  USEL UR5, UR5, URZ, UP1 ;  /* 0x0000003f05057287 */ /* 0x000fe40008800000 */
[----:B------:R-:W-:Y:S02]  /*4d70*/  IMAD.U32 R0, RZ, RZ, UR6 ;  /* 0x00000006ff007e24 */ /* 0x000fe4000f8e00ff */
[----:B------:R-:W-:Y:S02]  /*4d80*/  LOP3.LUT R4, R4, UR4, RZ, 0x3c, !PT ;  /* 0x0000000404047c12 */ /* 0x000fe4000f8e3cff */
[----:B------:R-:W-:Y:S01]  /*4d90*/  IMAD.U32 R5, RZ, RZ, UR5 ;  /* 0x00000005ff057e24 */ /* 0x000fe2000f8e00ff */
[----:B------:R-:W-:Y:S06]  /*4da0*/  @P1 BRA `(.L_x_26) ;  /* 0xffffffdc00f41947 */ /* 0x000fec000383ffff */
.L_x_19:
[----:B------:R2:W5:Y:S01]  /*4db0*/  LDL R7, [R1+0x2b0] ;  /* 0x0002b00001077983 */ /* 0x0005620000100800 */
[----:B01----:R-:W0:Y:S02]  /*4dc0*/  LDC R0, c[0x0][0x28c] ;  /* 0x0000a300ff007b82 */ /* 0x003e240000000800 */
[----:B0-----:R-:W-:-:S13]  /*4dd0*/  ISETP.GE.AND P1, PT, R0, 0x1, PT ;  /* 0x000000010000780c */ /* 0x001fda0003f26270 */
[----:B--2---:R-:W-:Y:S05]  /*4de0*/  @!P1 BRA `(.L_x_27) ;  /* 0x0000000000489947 */ /* 0x004fea0003800000 */
[----:B------:R-:W-:Y:S05]  /*4df0*/  @!P0 BRA `(.L_x_28) ;  /* 0x0000000000048947 */ /* 0x000fea0003800000 */
[----:B------:R-:W-:Y:S01]  /*4e00*/  BPT.TRAP 0x1 ;  /* 0x000000040000795c */ /* 0x000fe20000300000 */
.L_x_28:
[----:B------:R-:W2:Y:S01]  /*4e10*/  LDL R0, [R1+0x284] ;  /* 0x0002840001007983 */ /* 0x000ea20000100800 */
[----:B-----5:R-:W-:Y:S02]  /*4e20*/  R2UR UR6, R7 ;  /* 0x00000000070672ca */ /* 0x020fe400000e0000 */
[----:B------:R-:W-:-:S11]  /*4e30*/  R2UR UR5, R17 ;  /* 0x00000000110572ca */ /* 0x000fd600000e0000 */
[----:B------:R-:W-:-:S04]  /*4e40*/  VIADD R10, R10, UR6 ;  /* 0x000000060a0a7c36 */ /* 0x000fc80008000000 */
[----:B------:R-:W-:Y:S01]  /*4e50*/  IMAD.WIDE.U32 R4, R10, -0x45d1745d, RZ ;  /* 0xba2e8ba30a047825 */ /* 0x000fe200078e00ff */
[----:B--2---:R-:W-:-:S04]  /*4e60*/  R2UR UR4, R0 ;  /* 0x00000000000472ca */ /* 0x004fc800000e0000 */
[----:B------:R-:W-:-:S05]  /*4e70*/  SHF.R.U32.HI R0, RZ, 0x3, R5 ;  /* 0x00000003ff007819 */ /* 0x000fca0000011605 */
[----:B------:R-:W-:-:S05]  /*4e80*/  IMAD R0, R0, -0xb, R10 ;  /* 0xfffffff500007824 */ /* 0x000fca00078e020a */
[----:B------:R-:W-:Y:S01]  /*4e90*/  LEA R0, R0, UR5, 0x3 ;  /* 0x0000000500007c11 */ /* 0x000fe2000f8e18ff */
[----:B------:R-:W-:-:S04]  /*4ea0*/  UISETP.GT.U32.AND UP0, UPT, UR4, 0x1, UPT ;  /* 0x000000010400788c */ /* 0x000fc8000bf04070 */
[----:B------:R-:W-:Y:S02]  /*4eb0*/  VIADD R0, R0, 0x58 ;  /* 0x0000005800007836 */ /* 0x000fe40000000000 */
[----:B------:R-:W-:-:S03]  /*4ec0*/  PLOP3.LUT P0, PT, PT, PT, UP0, 0x80, 0x0 ;  /* 0x000000000000781c */ /* 0x000fc60003f0f008 */
[----:B------:R-:W-:-:S04]  /*4ed0*/  PRMT R0, RZ, 0x654, R0 ;  /* 0x00000654ff007816 */ /* 0x000fc80000000000 */
[----:B------:R0:W-:Y:S06]  /*4ee0*/  SYNCS.ARRIVE.TRANS64.RED.A1T0 RZ, [R0+URZ], RZ ;  /* 0x000000ff00ff79a7 */ /* 0x0001ec000810043f */
[----:B------:R-:W-:Y:S05]  /*4ef0*/  @P0 BRA `(.L_x_27) ;  /* 0x0000000000040947 */ /* 0x000fea0003800000 */
[----:B------:R-:W-:Y:S01]  /*4f00*/  BPT.TRAP 0x1 ;  /* 0x000000040000795c */ /* 0x000fe20000300000 */
.L_x_27:
[----:B0-----:R-:W2:Y:S01]  /*4f10*/  LDL R0, [R1+0x2b8] ;  /* 0x0002b80001007983 */ /* 0x001ea20000100800 */
[----:B------:R-:W0:Y:S01]  /*4f20*/  S2R R3, SR_TID.X ;  /* 0x0000000000037919 */ /* 0x000e220000002100 */
[----:B------:R-:W1:Y:S01]  /*4f30*/  S2R R6, SR_TID.X ;  /* 0x0000000000067919 */ /* 0x000e620000002100 */
[----:B------:R-:W-:Y:S01]  /*4f40*/  R2UR UR4, R18 ;  /* 0x00000000120472ca */ /* 0x000fe200000e0000 */
[----:B------:R-:W-:Y:S01]  /*4f50*/  ULDC.64 UR8, c[0x0][0x5d0] ;  /* 0x0001740000087ab9 */ /* 0x000fe20000000a00 */
[----:B------:R-:W3:Y:S04]  /*4f60*/  LDL.LU R5, [R1+0x2b4] ;  /* 0x0002b40001057983 */ /* 0x000ee80000300800 */
[----:B------:R-:W4:Y:S01]  /*4f70*/  LDL R22, [R1+0x288] ;  /* 0x0002880001167983 */ /* 0x000f220000100800 */
[----:B------:R-:W-:-:S02]  /*4f80*/  R2UR UR7, R19 ;  /* 0x00000000130772ca */ /* 0x000fc400000e0000 */
[----:B-----5:R-:W-:-:S04]  /*4f90*/  R2UR UR14, R7 ;  /* 0x00000000070e72ca */ /* 0x020fc800000e0000 */
[----:B------:R-:W-:-:S06]  /*4fa0*/  UIMAD UR6, UR4, 0xf0, URZ ;  /* 0x000000f0040678a4 */ /* 0x000fcc000f8e023f */
[----:B------:R-:W-:Y:S01]  /*4fb0*/  IMAD.U32 R18, RZ, RZ, UR6 ;  /* 0x00000006ff127e24 */ /* 0x000fe2000f8e00ff */
[----:B------:R-:W-:Y:S02]  /*4fc0*/  UIMAD.WIDE UR10, UR7, 0x180, URZ ;  /* 0x00000180070a78a5 */ /* 0x000fe4000f8e023f */
[----:B------:R-:W-:Y:S01]  /*4fd0*/  UIMAD UR7, UR7, 0x180, URZ ;  /* 0x00000180070778a4 */ /* 0x000fe2000f8e023f */
[----:B0-----:R-:W-:-:S04]  /*4fe0*/  SHF.R.U32.HI R3, RZ, 0x7, R3 ;  /* 0x00000007ff037819 */ /* 0x001fc80000011603 */
[----:B------:R-:W-:Y:S01]  /*4ff0*/  LOP3.LUT R3, R3, 0x1, RZ, 0xc0, !PT ;  /* 0x0000000103037812 */ /* 0x000fe200078ec0ff */
[C---:B-1----:R-:W-:Y:S01]  /*5000*/  IMAD.SHL.U32 R19, R6.reuse, 0x2, RZ ;  /* 0x0000000206137824 */ /* 0x042fe200078e00ff */
[----:B------:R-:W-:-:S03]  /*5010*/  LOP3.LUT R4, R6, 0x60, RZ, 0xc0, !PT ;  /* 0x0000006006047812 */ /* 0x000fc600078ec0ff */
[----:B------:R-:W-:Y:S01]  /*5020*/  IMAD.SHL.U32 R17, R3, 0x40, RZ ;  /* 0x0000004003117824 */ /* 0x000fe200078e00ff */
[----:B------:R-:W-:Y:S02]  /*5030*/  SHF.R.U32.HI R4, RZ, 0x1, R4 ;  /* 0x00000001ff047819 */ /* 0x000fe40000011604 */
[----:B------:R-:W-:-:S04]  /*5040*/  LOP3.LUT R18, R18, 0x6, R19, 0xf8, !PT ;  /* 0x0000000612127812 */ /* 0x000fc800078ef813 */
[----:B------:R-:W-:Y:S02]  /*5050*/  SHF.R.S32.HI R19, RZ, 0x1f, R18 ;  /* 0x0000001fff137819 */ /* 0x000fe40000011412 */
[----:B--2---:R-:W-:Y:S02]  /*5060*/  R2UR UR5, R0 ;  /* 0x00000000000572ca */ /* 0x004fe400000e0000 */
[----:B------:R-:W-:-:S04]  /*5070*/  SHF.R.U32.HI R0, RZ, 0x2, R6 ;  /* 0x00000002ff007819 */ /* 0x000fc80000011606 */
[----:B------:R-:W-:-:S04]  /*5080*/  LOP3.LUT R0, R0, 0x7, RZ, 0xc0, !PT ;  /* 0x0000000700007812 */ /* 0x000fc800078ec0ff */
[--C-:B------:R-:W-:Y:S02]  /*5090*/  LOP3.LUT R17, R17, 0x40, R0.reuse, 0xe2, !PT ;  /* 0x0000004011117812 */ /* 0x100fe400078ee200 */
[----:B------:R-:W-:Y:S01]  /*50a0*/  IADD3 R0, RZ, -R4, -R0 ;  /* 0x80000004ff007210 */ /* 0x000fe20007ffe800 */
[----:B------:R-:W-:Y:S01]  /*50b0*/  UISETP.GE.U32.AND UP2, UPT, UR5, 0xb, UPT ;  /* 0x0000000b0500788c */ /* 0x000fe2000bf46070 */
[----:B------:R-:W-:Y:S01]  /*50c0*/  LOP3.LUT R17, R17, UR10, R4, 0xfe, !PT ;  /* 0x0000000a11117c12 */ /* 0x000fe2000f8efe04 */
[----:B------:R-:W-:Y:S01]  /*50d0*/  IMAD.U32 R4, RZ, RZ, UR8 ;  /* 0x00000008ff047e24 */ /* 0x000fe2000f8e00ff */
[----:B----4-:R-:W-:Y:S01]  /*50e0*/  R2UR UR15, R22 ;  /* 0x00000000160f72ca */ /* 0x010fe200000e0000 */
[----:B------:R-:W-:Y:S01]  /*50f0*/  IMAD R0, R3, -0x40, R0 ;  /* 0xffffffc003007824 */ /* 0x000fe200078e0200 */
[----:B---3--:R-:W-:-:S11]  /*5100*/  R2UR UR13, R5 ;  /* 0x00000000050d72ca */ /* 0x008fd600000e0000 */
[----:B------:R-:W-:Y:S02]  /*5110*/  USHF.R.S32.HI UR12, URZ, 0x1f, UR15 ;  /* 0x0000001f3f0c7899 */ /* 0x000fe4000801140f */
[----:B------:R-:W-:Y:S02]  /*5120*/  IMAD.WIDE.U32 R4, R4, UR15, R18 ;  /* 0x0000000f04047c25 */ /* 0x000fe4000f8e0012 */
[----:B------:R-:W-:Y:S02]  /*5130*/  UIMAD UR4, UR12, UR8, URZ ;  /* 0x000000080c0472a4 */ /* 0x000fe4000f8e023f */
[----:B------:R-:W-:Y:S02]  /*5140*/  UIADD3 UR8, UR5, UR14, URZ ;  /* 0x0000000e05087290 */ /* 0x000fe4000fffe03f */
[----:B------:R-:W-:Y:S02]  /*5150*/  UIMAD UR4, UR15, UR9, UR4 ;  /* 0x000000090f0472a4 */ /* 0x000fe4000f8e0204 */
[----:B------:R-:W-:Y:S01]  /*5160*/  UISETP.GT.U32.AND UP1, UPT, UR8, 0xa, UPT ;  /* 0x0000000a0800788c */ /* 0x000fe2000bf24070 */
[----:B------:R-:W-:-:S02]  /*5170*/  ULDC UR9, c[0x0][0x284] ;  /* 0x0000a10000097ab9 */ /* 0x000fc40000000800 */
[----:B------:R-:W-:Y:S01]  /*5180*/  IMAD.U32 R3, RZ, RZ, UR9 ;  /* 0x00000009ff037e24 */ /* 0x000fe2000f8e00ff */
[----:B------:R-:W-:Y:S01]  /*5190*/  UISETP.LT.U32.AND UP1, UPT, UR5, 0xb, UP1 ;  /* 0x0000000b0500788c */ /* 0x000fe20008f21070 */
[----:B------:R-:W-:Y:S01]  /*51a0*/  VIADD R5, R5, UR4 ;  /* 0x0000000405057c36 */ /* 0x000fe20008000000 */
[----:B------:R-:W-:Y:S02]  /*51b0*/  ULDC UR4, c[0x0][0x288] ;  /* 0x0000a20000047ab9 */ /* 0x000fe40000000800 */
[----:B------:R-:W-:Y:S01]  /*51c0*/  IADD3 R3, R3, -UR7, R0 ;  /* 0x8000000703037c10 */ /* 0x000fe2000fffe000 */
[----:B------:R-:W-:Y:S01]  /*51d0*/  UISETP.GE.AND UP0, UPT, UR6, UR4, UPT ;  /* 0x000000040600728c */ /* 0x000fe2000bf06270 */
[----:B------:R-:W-:Y:S01]  /*51e0*/  LOP3.LUT R0, R6, 0x3, RZ, 0xc0, !PT ;  /* 0x0000000306007812 */ /* 0x000fe200078ec0ff */
[----:B------:R-:W-:Y:S02]  /*51f0*/  IMAD.MOV.U32 R6, RZ, RZ, -0x2 ;  /* 0xfffffffeff067424 */ /* 0x000fe400078e00ff */
[----:B------:R-:W-:-:S02]  /*5200*/  UISETP.GE.OR UP0, UPT, UR7, UR9, UP0 ;  /* 0x000000090700728c */ /* 0x000fc40008706670 */
[----:B------:R-:W-:Y:S01]  /*5210*/  IMAD R0, R0, R6, UR4 ;  /* 0x0000000400007e24 */ /* 0x000fe2000f8e0206 */
[----:B------:R-:W-:Y:S02]  /*5220*/  UIMAD.WIDE.U32 UR4, UR8, -0x45d1745d, URZ ;  /* 0xba2e8ba3080478a5 */ /* 0x000fe4000f8e003f */
[----:B------:R-:W-:Y:S01]  /*5230*/  USEL UR7, URZ, 0x1, !UP1 ;  /* 0x000000013f077887 */ /* 0x000fe2000c800000 */
[----:B------:R-:W-:Y:S01]  /*5240*/  PLOP3.LUT P0, PT, PT, PT, UP0, 0x80, 0x0 ;  /* 0x000000000000781c */ /* 0x000fe20003f0f008 */
[----:B------:R-:W-:Y:S01]  /*5250*/  USHF.R.U32.HI UR4, URZ, 0x3, UR5 ;  /* 0x000000033f047899 */ /* 0x000fe20008011605 */
[----:B------:R-:W-:Y:S01]  /*5260*/  VIADD R0, R0, -UR6 ;  /* 0x8000000600007c36 */ /* 0x000fe20008000000 */
[----:B------:R-:W-:Y:S02]  /*5270*/  ULOP3.LUT UR13, UR13, UR7, URZ, 0x3c, !UPT ;  /* 0x000000070d0d7292 */ /* 0x000fe4000f8e3c3f */
[----:B------:R-:W-:Y:S02]  /*5280*/  UIMAD UR5, UR4, -0xb, UR8 ;  /* 0xfffffff5040578a4 */ /* 0x000fe4000f8e0208 */
[----:B------:R-:W-:Y:S01]  /*5290*/  @UP2 ULOP3.LUT UR13, UR13, 0x1, UR4, 0x78, !UPT ;  /* 0x000000010d0d2892 */ /* 0x000fe2000f8e7804 */
[----:B------:R-:W-:-:S03]  /*52a0*/  UMOV UR6, 0xffffffff ;  /* 0xffffffff00067882 */ /* 0x000fc60000000000 */
[----:B------:R-:W-:-:S05]  /*52b0*/  IMAD.U32 R7, RZ, RZ, UR5 ;  /* 0x00000005ff077e24 */ /* 0x000fca000f8e00ff */
[----:B------:R0:W-:Y:S02]  /*52c0*/  STL [R1+0x2b0], R7 ;  /* 0x0002b00701007387 */ /* 0x0001e40000100800 */
[----:B0-----:R-:W-:-:S05]  /*52d0*/  IMAD.U32 R7, RZ, RZ, UR13 ;  /* 0x0000000dff077e24 */ /* 0x001fca000f8e00ff */
[----:B------:R0:W-:Y:S01]  /*52e0*/  STL [R1+0x2b4], R7 ;  /* 0x0002b40701007387 */ /* 0x0001e20000100800 */
[----:B------:R-:W-:Y:S05]  /*52f0*/  @P0 BRA `(.L_x_29) ;  /* 0x0000018c00d80947 */ /* 0x000fea0003800000 */
[----:B------:R-:W-:Y:S01]  /*5300*/  FSETP.NEU.AND P2, PT, R16, RZ, PT ;  /* 0x000000ff1000720b */ /* 0x000fe20003f4d000 */
[----:B------:R-:W-:Y:S01]  /*5310*/  ULDC.64 UR8, c[0x0][0x5c8] ;  /* 0x0001720000087ab9 */ /* 0x000fe20000000a00 */
[----:B------:R-:W-:Y:S01]  /*5320*/  ISETP.GT.AND P0, PT, R3, RZ, PT ;  /* 0x000000ff0300720c */ /* 0x000fe20003f04270 */
[----:B------:R-:W-:Y:S01]  /*5330*/  UIMAD UR4, UR11, UR8, URZ ;  /* 0x000000080b0472a4 */ /* 0x000fe2000f8e023f */
[----:B------:R-:W-:Y:S01]  /*5340*/  IMAD.U32 R11, RZ, RZ, UR9 ;  /* 0x00000009ff0b7e24 */ /* 0x000fe2000f8e00ff */
[----:B------:R-:W-:Y:S01]  /*5350*/  BSSY B0, `(.L_x_29) ;  /* 0x00018f0000007945 */ /* 0x000fe20003800000 */
[----:B------:R-:W-:Y:S01]  /*5360*/  IMAD.WIDE.U32 R4, R17, UR8, R4 ;  /* 0x0000000811047c25 */ /* 0x000fe2000f8e0004 */
[----:B------:R-:W-:-:S03]  /*5370*/  ISETP.GT.AND P1, PT, R0, RZ, P0 ;  /* 0x000000ff0000720c */ /* 0x000fc60000724270 */
[----:B------:R-:W-:-:S04]  /*5380*/  IMAD R11, R17, R11, UR4 ;  /* 0x00000004110b7e24 */ /* 0x000fc8000f8e020b */
[----:B------:R-:W-:Y:S01]  /*5390*/  IMAD.IADD R11, R5, 0x1, R11 ;  /* 0x00000001050b7824 */ /* 0x000fe200078e020b */
[----:B------:R-:W-:Y:S06]  /*53a0*/  @!P2 BRA `(.L_x_30) ;  /* 0x0000012400f4a947 */ /* 0x000fec0003800000 */
[----:B------:R-:W1:Y:S01]  /*53b0*/  LDC.64 R8, c[0x0][0x5b0] ;  /* 0x00016c00ff087b82 */ /* 0x000e620000000a00 */
[----:B------:R-:W2:Y:S01]  /*53c0*/  LDL.LU R20, [R1+0x240] ;  /* 0x0002400001147983 */ /* 0x000ea20000300800 */
[----:B------:R-:W-:-:S03]  /*53d0*/  R2UR UR7, R22 ;  /* 0x00000000160772ca */ /* 0x000fc600000e0000 */
[----:B------:R-:W-:Y:S03]  /*53e0*/  STL.64 [R1+0x2c0], R24 ;  /* 0x0002c01801007387 */ /* 0x000fe60000100a00 */
[----:B------:R-:W3:Y:S01]  /*53f0*/  LDC.64 R14, c[0x0][0x5a8] ;  /* 0x00016a00ff0e7b82 */ /* 0x000ee20000000a00 */
[----:B-1----:R-:W-:Y:S01]  /*5400*/  IMAD.MOV.U32 R235, RZ, RZ, R9 ;  /* 0x000000ffffeb7224 */ /* 0x002fe200078e0009 */
[----:B------:R1:W-:Y:S01]  /*5410*/  STL.64 [R1+0x268], R8 ;  /* 0x0002680801007387 */ /* 0x0003e20000100a00 */
[----:B------:R-:W-:-:S05]  /*5420*/  IMAD.MOV.U32 R21, RZ, RZ, R8 ;  /* 0x000000ffff157224 */ /* 0x000fca00078e0008 */
[----:B------:R-:W-:Y:S01]  /*5430*/  R2UR UR4, R21 ;  /* 0x00000000150472ca */ /* 0x000fe200000e0000 */
[----:B-1----:R-:W1:-:S12]  /*5440*/  LDC.64 R8, c[0x0][0x5b8] ;  /* 0x00016e00ff087b82 */ /* 0x002e580000000a00 */
[----:B------:R-:W-:-:S06]  /*5450*/  UIMAD UR4, UR11, UR4, URZ ;  /* 0x000000040b0472a4 */ /* 0x000fcc000f8e023f */
[----:B------:R-:W-:Y:S01]  /*5460*/  IMAD R233, R17, R235, UR4 ;  /* 0x0000000411e97e24 */ /* 0x000fe2000f8e02eb */
[----:B------:R-:W-:Y:S01]  /*5470*/  ULDC.64 UR4, c[0x0][0x5c0] ;  /* 0x0001700000047ab9 */ /* 0x000fe20000000a00 */
[----:B-1----:R-:W-:Y:S01]  /*5480*/  IMAD.MOV.U32 R232, RZ, RZ, R8 ;  /* 0x000000ffffe87224 */ /* 0x002fe200078e0008 */
[----:B------:R-:W-:Y:S01]  /*5490*/  STL [R1+0x278], R8 ;  /* 0x0002780801007387 */ /* 0x000fe20000100800 */
[----:B0-----:R-:W-:Y:S02]  /*54a0*/  IMAD.MOV.U32 R7, RZ, RZ, R9 ;  /* 0x000000ffff077224 */ /* 0x001fe400078e0009 */
[C---:B------:R-:W-:Y:S02]  /*54b0*/  IMAD R5, R232.reuse, UR12, RZ ;  /* 0x0000000ce8057c24 */ /* 0x040fe4000f8e02ff */
[----:B------:R-:W-:-:S04]  /*54c0*/  IMAD.WIDE.U32 R12, R232, UR7, R18 ;  /* 0x00000007e80c7c25 */ /* 0x000fc8000f8e0012 */
[----:B------:R-:W-:Y:S02]  /*54d0*/  IMAD R23, R7, UR7, R5 ;  /* 0x0000000707177c24 */ /* 0x000fe4000f8e0205 */
[----:B------:R-:W-:Y:S02]  /*54e0*/  IMAD.MOV.U32 R6, RZ, RZ, R12 ;  /* 0x000000ffff067224 */ /* 0x000fe400078e000c */
[----:B------:R-:W-:Y:S01]  /*54f0*/  IMAD.IADD R7, R13, 0x1, R23 ;  /* 0x000000010d077824 */ /* 0x000fe200078e0217 */
[----:B------:R-:W-:Y:S04]  /*5500*/  STL [R1+0x28c], R23 ;  /* 0x00028c1701007387 */ /* 0x000fe80000100800 */
[----:B------:R0:W-:Y:S04]  /*5510*/  STL.64 [R1+0x270], R6 ;  /* 0x0002700601007387 */ /* 0x0001e80000100a00 */
[----:B------:R-:W-:Y:S01]  /*5520*/  STL [R1+0x290], R233 ;  /* 0x000290e901007387 */ /* 0x000fe20000100800 */
[----:B0-----:R-:W-:-:S04]  /*5530*/  IMAD.WIDE.U32 R6, R17, R21, R6 ;  /* 0x0000001511067225 */ /* 0x001fc800078e0006 */
[----:B------:R-:W-:Y:S01]  /*5540*/  IMAD.IADD R5, R7, 0x1, R233 ;  /* 0x0000000107057824 */ /* 0x000fe200078e02e9 */
[----:B---3--:R-:W-:-:S04]  /*5550*/  LEA R8, P2, R6, R14, 0x1 ;  /* 0x0000000e06087211 */ /* 0x008fc800078408ff */
[----:B------:R-:W-:-:S05]  /*5560*/  LEA.HI.X R9, R6, R15, R5, 0x1, P2 ;  /* 0x0000000f06097211 */ /* 0x000fca00010f0c05 */
[----:B------:R-:W3:Y:S01]  /*5570*/  @P1 LDG.E.LTC128B.U16 R6, desc[UR60][R8.64] ;  /* 0x0000003c08061981 */ /* 0x000ee2000c1e1520 */
[----:B------:R-:W-:-:S04]  /*5580*/  LEA R10, P2, R4, UR4, 0x1 ;  /* 0x00000004040a7c11 */ /* 0x000fc8000f8408ff */
[----:B------:R-:W-:Y:S01]  /*5590*/  LEA.HI.X R11, R4, UR5, R11, 0x1, P2 ;  /* 0x00000005040b7c11 */ /* 0x000fe200090f0c0b */
[----:B------:R-:W-:-:S04]  /*55a0*/  IMAD.WIDE.U32 R4, R17, R21, R18 ;  /* 0x0000001511047225 */ /* 0x000fc800078e0012 */
[----:B------:R-:W-:Y:S02]  /*55b0*/  IMAD.IADD R5, R233, 0x1, R5 ;  /* 0x00000001e9057824 */ /* 0x000fe400078e0205 */
[----:B------:R-:W-:-:S04]  /*55c0*/  IMAD.WIDE.U32 R4, R232, UR7, R4 ;  /* 0x00000007e8047c25 */ /* 0x000fc8000f8e0004 */
[----:B------:R-:W-:Y:S01]  /*55d0*/  IMAD.IADD R5, R23, 0x1, R5 ;  /* 0x0000000117057824 */ /* 0x000fe200078e0205 */
[----:B------:R-:W-:-:S04]  /*55e0*/  LEA R24, P2, R4, R14, 0x1 ;  /* 0x0000000e04187211 */ /* 0x000fc800078408ff */
[----:B------:R-:W-:-:S05]  /*55f0*/  LEA.HI.X R25, R4, R15, R5, 0x1, P2 ;  /* 0x0000000f04197211 */ /* 0x000fca00010f0c05 */
[----:B------:R0:W-:Y:S04]  /*5600*/  STL.64 [R1+0x260], R24 ;  /* 0x0002601801007387 */ /* 0x0001e80000100a00 */
[----:B0-----:R0:W5:Y:S01]  /*5610*/  LDL.LU.64 R24, [R1+0x2c0] ;  /* 0x0002c00001187983 */ /* 0x0011620000300a00 */
[----:B------:R-:W-:Y:S01]  /*5620*/  ISETP.GT.AND P2, PT, R0, 0x1, P0 ;  /* 0x000000010000780c */ /* 0x000fe20000744270 */
[----:B------:R-:W-:Y:S01]  /*5630*/  BSSY B1, `(.L_x_31) ;  /* 0x000000a000017945 */ /* 0x000fe20003800000 */
[----:B---3--:R-:W-:-:S04]  /*5640*/  IMAD.U32 R7, R6, 0x10000, RZ ;  /* 0x0001000006077824 */ /* 0x008fc800078e00ff */
[----:B------:R-:W-:-:S04]  /*5650*/  FMUL R7, R7, R16 ;  /* 0x0000001007077220 */ /* 0x000fc80000400000 */
[----:B--2---:R-:W-:-:S05]  /*5660*/  FFMA R7, R20, R2, R7 ;  /* 0x0000000214077223 */ /* 0x004fca0000000007 */
[----:B------:R-:W-:-:S05]  /*5670*/  F2FP.BF16.F32.PACK_AB R4, RZ, R7 ;  /* 0x00000007ff04723e */ /* 0x000fca00000010ff */
[----:B------:R0:W-:Y:S01]  /*5680*/  @P1 STG.E.U16 desc[UR60][R10.64], R4 ;  /* 0x000000040a001986 */ /* 0x0001e2000c10153c */
[----:B------:R-:W-:Y:S01]  /*5690*/  PRMT R8, R6, 0x7610, R8 ;  /* 0x0000761006087816 */ /* 0x000fe20000000008 */
[----:B------:R-:W-:Y:S06]  /*56a0*/  @!P2 BRA `(.L_x_32) ;  /* 0x000000000008a947 */ /* 0x000fec0003800000 */
[----:B0-----:R-:W2:Y:S04]  /*56b0*/  LDL.64 R4, [R1+0x260] ;  /* 0x0002600001047983 */ /* 0x001ea80000100a00 */
[----:B--2---:R1:W5:Y:S02]  /*56c0*/  LDG.E.LTC128B.U16 R8, desc[UR60][R4.64+0x2] ;  /* 0x0000023c04087981 */ /* 0x004364000c1e1520 */
.L_x_32:
[----:B------:R-:W-:Y:S05]  /*56d0*/  BSYNC B1 ;  /* 0x0000000000017941 */ /* 0x000fea0003800000 */
.L_x_31:
[----:B-1----:R-:W2:Y:S04]  /*56e0*/  LDL.LU R5, [R1+0x244] ;  /* 0x0002440001057983 */ /* 0x002ea80000300800 */
[----:B-----5:R1:W-:Y:S04]  /*56f0*/  STL.64 [R1+0x2c0], R24 ;  /* 0x0002c01801007387 */ /* 0x0203e80000100a00 */
[----:B-1----:R-:W3:Y:S01]  /*5700*/  LDL.64 R24, [R1+0x270] ;  /* 0x0002700001187983 */ /* 0x002ee20000100a00 */
[----:B0-----:R-:W-:Y:S01]  /*5710*/  IMAD.U32 R4, R8, 0x10000, RZ ;  /* 0x0001000008047824 */ /* 0x001fe200078e00ff */
[----:B------:R-:W-:-:S02]  /*5720*/  SHF.L.U64.HI R7, R21, 0x3, R235 ;  /* 0x0000000315077819 */ /* 0x000fc400000102eb */
[----:B------:R-:W-:Y:S01]  /*5730*/  SHF.L.U32 R6, R21, 0x3, RZ ;  /* 0x0000000315067819 */ /* 0x000fe200000006ff */
[----:B------:R-:W-:Y:S01]  /*5740*/  FMUL R4, R4, R16 ;  /* 0x0000001004047220 */ /* 0x000fe20000400000 */
[----:B------:R-:W4:Y:S01]  /*5750*/  LDL.LU R234, [R1+0x248] ;  /* 0x0002480001ea7983 */ /* 0x000f220000300800 */
[----:B------:R-:W-:Y:S02]  /*5760*/  ISETP.GT.AND P1, PT, R3, 0x8, PT ;  /* 0x000000080300780c */ /* 0x000fe40003f24270 */
[----:B------:R-:W-:Y:S01]  /*5770*/  R2UR UR4, R22 ;  /* 0x00000000160472ca */ /* 0x000fe200000e0000 */
[----:B------:R0:W-:Y:S01]  /*5780*/  STL.64 [R1+0x240], R6 ;  /* 0x0002400601007387 */ /* 0x0001e20000100a00 */
[----:B------:R-:W-:Y:S01]  /*5790*/  ISETP.GT.AND P3, PT, R0, RZ, P1 ;  /* 0x000000ff0000720c */ /* 0x000fe20000f64270 */
[----:B--2---:R-:W-:Y:S01]  /*57a0*/  FFMA R20, R5, R2, R4 ;  /* 0x0000000205147223 */ /* 0x004fe20000000004 */
[----:B------:R-:W-:-:S04]  /*57b0*/  IMAD.WIDE.U32 R4, R17, R21, R6 ;  /* 0x0000001511047225 */ /* 0x000fc800078e0006 */
[----:B------:R-:W-:Y:S01]  /*57c0*/  IMAD.IADD R9, R233, 0x1, R5 ;  /* 0x00000001e9097824 */ /* 0x000fe200078e0205 */
[----:B0-----:R-:W-:Y:S02]  /*57d0*/  IADD3 R7, P4, R12, R4, RZ ;  /* 0x000000040c077210 */ /* 0x001fe40007f9e0ff */
[----:B------:R-:W-:-:S03]  /*57e0*/  F2FP.BF16.F32.PACK_AB R20, RZ, R20 ;  /* 0x00000014ff14723e */ /* 0x000fc600000010ff */
[----:B---3--:R-:W-:Y:S01]  /*57f0*/  IMAD.X R21, R9, 0x1, R25, P4 ;  /* 0x0000000109157824 */ /* 0x008fe200020e0619 */
[C---:B------:R-:W-:Y:S01]  /*5800*/  LEA R6, P4, R7.reuse, R14, 0x1 ;  /* 0x0000000e07067211 */ /* 0x040fe200078808ff */
[----:B------:R0:W-:Y:S03]  /*5810*/  @P2 STG.E.U16 desc[UR60][R10.64+0x2], R20 ;  /* 0x000002140a002986 */ /* 0x0001e6000c10153c */
[----:B------:R-:W-:Y:S01]  /*5820*/  LEA.HI.X R7, R7, R15, R21, 0x1, P4 ;  /* 0x0000000f07077211 */ /* 0x000fe200020f0c15 */
[----:B------:R-:W5:Y:S04]  /*5830*/  LDL.LU.64 R24, [R1+0x2c0] ;  /* 0x0002c00001187983 */ /* 0x000f680000300a00 */
[----:B------:R1:W2:Y:S01]  /*5840*/  @P3 LDG.E.LTC128B.U16 R8, desc[UR60][R6.64] ;  /* 0x0000003c06083981 */ /* 0x0002a2000c1e1520 */
[----:B------:R-:W-:Y:S01]  /*5850*/  IMAD.U32 R21, RZ, RZ, UR8 ;  /* 0x00000008ff157e24 */ /* 0x000fe2000f8e00ff */
[----:B------:R-:W-:Y:S01]  /*5860*/  ISETP.GT.AND P4, PT, R0, 0x1, P1 ;  /* 0x000000010000780c */ /* 0x000fe20000f84270 */
[----:B------:R-:W-:Y:S01]  /*5870*/  BSSY B1, `(.L_x_33) ;  /* 0x0000017000017945 */ /* 0x000fe20003800000 */
[----:B0-----:R-:W-:Y:S01]  /*5880*/  IMAD.U32 R20, RZ, RZ, UR9 ;  /* 0x00000009ff147e24 */ /* 0x001fe2000f8e00ff */
[----:B-1----:R-:W-:-:S05]  /*5890*/  IADD3 R6, P2, R18, R4, RZ ;  /* 0x0000000412067210 */ /* 0x002fca0007f5e0ff */
[----:B------:R-:W-:Y:S02]  /*58a0*/  IMAD.X R7, R19, 0x1, R9, P2 ;  /* 0x0000000113077824 */ /* 0x000fe400010e0609 */
[----:B------:R-:W-:-:S04]  /*58b0*/  IMAD.WIDE.U32 R6, R232, UR4, R6 ;  /* 0x00000004e8067c25 */ /* 0x000fc8000f8e0006 */
[----:B------:R-:W-:Y:S01]  /*58c0*/  IMAD.IADD R7, R23, 0x1, R7 ;  /* 0x0000000117077824 */ /* 0x000fe200078e0207 */
[----:B------:R-:W-:-:S04]  /*58d0*/  LEA R236, P2, R6, R14, 0x1 ;  /* 0x0000000e06ec7211 */ /* 0x000fc800078408ff */
[----:B------:R-:W-:Y:S01]  /*58e0*/  LEA.HI.X R237, R6, R15, R7, 0x1, P2 ;  /* 0x0000000f06ed7211 */ /* 0x000fe200010f0c07 */
[----:B--2---:R-:W-:-:S04]  /*58f0*/  IMAD.U32 R6, R8, 0x10000, RZ ;  /* 0x0001000008067824 */ /* 0x004fc800078e00ff */
[----:B------:R-:W-:-:S04]  /*5900*/  FMUL R6, R6, R16 ;  /* 0x0000001006067220 */ /* 0x000fc80000400000 */
[----:B----4-:R-:W-:Y:S01]  /*5910*/  FFMA R7, R234, R2, R6 ;  /* 0x00000002ea077223 */ /* 0x010fe20000000006 */
[----:B------:R-:W-:Y:S01]  /*5920*/  IMAD.U32 R6, RZ, RZ, UR8 ;  /* 0x00000008ff067e24 */ /* 0x000fe2000f8e00ff */
[----:B------:R-:W-:-:S03]  /*5930*/  SHF.L.U64.HI R234, R21, 0x4, R20 ;  /* 0x0000000415ea7819 */ /* 0x000fc60000010214 */
[----:B------:R-:W-:Y:S01]  /*5940*/  IMAD.SHL.U32 R235, R6, 0x10, RZ ;  /* 0x0000001006eb7824 */ /* 0x000fe200078e00ff */
[----:B------:R-:W-:-:S04]  /*5950*/  F2FP.BF16.F32.PACK_AB R7, RZ, R7 ;  /* 0x00000007ff07723e */ /* 0x000fc800000010ff */
[----:B------:R-:W-:Y:S01]  /*5960*/  IADD3 R6, P2, R235, R10, RZ ;  /* 0x0000000aeb067210 */ /* 0x000fe20007f5e0ff */
[----:B------:R0:W-:Y:S01]  /*5970*/  STL [R1+0x27c], R235 ;  /* 0x00027ceb01007387 */ /* 0x0001e20000100800 */
[----:B------:R-:W-:-:S03]  /*5980*/  PRMT R20, R7, 0x7610, R20 ;  /* 0x0000761007147816 */ /* 0x000fc60000000014 */
[----:B------:R-:W-:Y:S01]  /*5990*/  IMAD.X R7, R234, 0x1, R11, P2 ;  /* 0x00000001ea077824 */ /* 0x000fe200010e060b */
[----:B------:R0:W-:Y:S04]  /*59a0*/  STL [R1+0x248], R234 ;  /* 0x000248ea01007387 */ /* 0x0001e80000100800 */
[----:B------:R0:W-:Y:S01]  /*59b0*/  @P3 STG.E.U16 desc[UR60][R6.64], R20 ;  /* 0x0000001406003986 */ /* 0x0001e2000c10153c */
[----:B------:R-:W-:Y:S05]  /*59c0*/  @!P4 BRA `(.L_x_34) ;  /* 0x000000000004c947 */ /* 0x000fea0003800000 */
[----:B------:R1:W5:Y:S02]  /*59d0*/  LDG.E.LTC128B.U16 R8, desc[UR60][R236.64+0x2] ;  /* 0x0000023cec087981 */ /* 0x000364000c1e1520 */
.L_x_34:
[----:B------:R-:W-:Y:S05]  /*59e0*/  BSYNC B1 ;  /* 0x0000000000017941 */ /* 0x000fea0003800000 */
.L_x_33:
[----:B------:R-:W2:Y:S01]  /*59f0*/  LDL.LU R21, [R1+0x24c] ;  /* 0x00024c0001157983 */ /* 0x000ea20000300800 */
[----:B0----5:R-:W-:Y:S01]  /*5a00*/  IMAD.U32 R20, R8, 0x10000, RZ ;  /* 0x0001000008147824 */ /* 0x021fe200078e00ff */
[----:B------:R-:W-:Y:S01]  /*5a10*/  ISETP.GT.AND P2, PT, R0, 0x8, P0 ;  /* 0x000000080000780c */ /* 0x000fe20000744270 */
[----:B------:R-:W-:Y:S01]  /*5a20*/  IMAD.MOV.U32 R234, RZ, RZ, R6 ;  /* 0x000000ffffea7224 */ /* 0x000fe200078e0006 */
[----:B------:R-:W-:Y:S01]  /*5a30*/  BSSY B1, `(.L_x_35) ;  /* 0x0000009000017945 */ /* 0x000fe20003800000 */
[----:B------:R-:W-:Y:S01]  /*5a40*/  FMUL R20, R20, R16 ;  /* 0x0000001014147220 */ /* 0x000fe20000400000 */
[----:B------:R-:W-:-:S03]  /*5a50*/  IMAD.MOV.U32 R235, RZ, RZ, R7 ;  /* 0x000000ffffeb7224 */ /* 0x000fc600078e0007 */
[----:B--2---:R-:W-:-:S05]  /*5a60*/  FFMA R20, R21, R2, R20 ;  /* 0x0000000215147223 */ /* 0x004fca0000000014 */
[----:B------:R-:W-:-:S05]  /*5a70*/  F2FP.BF16.F32.PACK_AB R20, RZ, R20 ;  /* 0x00000014ff14723e */ /* 0x000fca00000010ff */
[----:B------:R0:W-:Y:S01]  /*5a80*/  @P4 STG.E.U16 desc[UR60][R234.64+0x2], R20 ;  /* 0x00000214ea004986 */ /* 0x0001e2000c10153c */
[----:B------:R-:W-:Y:S05]  /*5a90*/  @!P2 BRA `(.L_x_36) ;  /* 0x000000000008a947 */ /* 0x000fea0003800000 */
[----:B0-----:R-:W2:Y:S04]  /*5aa0*/  LDL.64 R20, [R1+0x260] ;  /* 0x0002600001147983 */ /* 0x001ea80000100a00 */
[----:B--2---:R2:W5:Y:S02]  /*5ab0*/  LDG.E.LTC128B.U16 R8, desc[UR60][R20.64+0x10] ;  /* 0x0000103c14087981 */ /* 0x004564000c1e1520 */
.L_x_36:
[----:B------:R-:W-:Y:S05]  /*5ac0*/  BSYNC B1 ;  /* 0x0000000000017941 */ /* 0x000fea0003800000 */
.L_x_35:
[----:B--2---:R-:W2:Y:S01]  /*5ad0*/  LDL.LU R21, [R1+0x250] ;  /* 0x0002500001157983 */ /* 0x004ea20000300800 */
[----:B0----5:R-:W-:Y:S01]  /*5ae0*/  IMAD.U32 R20, R8, 0x10000, RZ ;  /* 0x0001000008147824 */ /* 0x021fe200078e00ff */
[----:B------:R-:W-:Y:S01]  /*5af0*/  ISETP.GT.AND P3, PT, R0, 0x9, P0 ;  /* 0x000000090000780c */ /* 0x000fe20000764270 */
[----:B------:R-:W-:Y:S02]  /*5b00*/  BSSY B1, `(.L_x_37) ;  /* 0x0000008000017945 */ /* 0x000fe40003800000 */
[----:B------:R-:W-:-:S04]  /*5b10*/  FMUL R20, R20, R16 ;  /* 0x0000001014147220 */ /* 0x000fc80000400000 */
[----:B--2---:R-:W-:-:S05]  /*5b20*/  FFMA R20, R21, R2, R20 ;  /* 0x0000000215147223 */ /* 0x004fca0000000014 */
[----:B------:R-:W-:-:S05]  /*5b30*/  F2FP.BF16.F32.PACK_AB R20, RZ, R20 ;  /* 0x00000014ff14723e */ /* 0x000fca00000010ff */
[----:B------:R0:W-:Y:S01]  /*5b40*/  @P2 STG.E.U16 desc[UR60][R10.64+0x10], R20 ;  /* 0x000010140a002986 */ /* 0x0001e2000c10153c */
[----:B------:R-:W-:Y:S05]  /*5b50*/  @!P3 BRA `(.L_x_38) ;  /* 0x000000000008b947 */ /* 0x000fea0003800000 */
[----:B0-----:R-:W2:Y:S04]  /*5b60*/  LDL.64 R20, [R1+0x260] ;  /* 0x0002600001147983 */ /* 0x001ea80000100a00 */
[----:B--2---:R2:W5:Y:S02]  /*5b70*/  LDG.E.LTC128B.U16 R8, desc[UR60][R20.64+0x12] ;  /* 0x0000123c14087981 */ /* 0x004564000c1e1520 */
.L_x_38:
[----:B------:R-:W-:Y:S05]  /*5b80*/  BSYNC B1 ;  /* 0x0000000000017941 */ /* 0x000fea0003800000 */
.L_x_37:
        /* <DEDUP_REMOVED lines=9> */
[----:B------:R2:W5:Y:S02]  /*5c20*/  LDG.E.LTC128B.U16 R8, desc[UR60][R236.64+0x10] ;  /* 0x0000103cec087981 */ /* 0x000564000c1e1520 */
.L_x_40:
[----:B------:R-:W-:Y:S05]  /*5c30*/  BSYNC B1 ;  /* 0x0000000000017941 */ /* 0x000fea0003800000 */
.L_x_39:
[----:B------:R-:W3:Y:S01]  /*5c40*/  LDL.LU R21, [R1+0x258] ;  /* 0x0002580001157983 */ /* 0x000ee20000300800 */
[----:B0----5:R-:W-:Y:S01]  /*5c50*/  IMAD.U32 R20, R8, 0x10000, RZ ;  /* 0x0001000008147824 */ /* 0x021fe200078e00ff */
[----:B------:R-:W-:Y:S01]  /*5c60*/  ISETP.GT.AND P4, PT, R0, 0x9, P1 ;  /* 0x000000090000780c */ /* 0x000fe20000f84270 */
[----:B------:R-:W-:Y:S02]  /*5c70*/  BSSY B1, `(.L_x_41) ;  /* 0x0000007000017945 */ /* 0x000fe40003800000 */
[----:B------:R-:W-:-:S04]  /*5c80*/  FMUL R20, R20, R16 ;  /* 0x0000001014147220 */ /* 0x000fc80000400000 */
[----:B---3--:R-:W-:-:S05]  /*5c90*/  FFMA R20, R21, R2, R20 ;  /* 0x0000000215147223 */ /* 0x008fca0000000014 */
[----:B------:R-:W-:-:S05]  /*5ca0*/  F2FP.BF16.F32.PACK_AB R20, RZ, R20 ;  /* 0x00000014ff14723e */ /* 0x000fca00000010ff */
[----:B------:R0:W-:Y:S01]  /*5cb0*/  @P2 STG.E.U16 desc[UR60][R234.64+0x10], R20 ;  /* 0x00001014ea002986 */ /* 0x0001e2000c10153c */
[----:B------:R-:W-:Y:S05]  /*5cc0*/  @!P4 BRA `(.L_x_42) ;  /* 0x000000000004c947 */ /* 0x000fea0003800000 */
[----:B------:R3:W5:Y:S02]  /*5cd0*/  LDG.E.LTC128B.U16 R8, desc[UR60][R236.64+0x12] ;  /* 0x0000123cec087981 */ /* 0x000764000c1e1520 */
.L_x_42:
[----:B------:R-:W-:Y:S05]  /*5ce0*/  BSYNC B1 ;  /* 0x0000000000017941 */ /* 0x000fea0003800000 */
.L_x_41:
[----:B------:R-:W4:Y:S01]  /*5cf0*/  LDL.LU R21, [R1+0x26c] ;  /* 0x00026c0001157983 */ /* 0x000f220000300800 */
[----:B-----5:R-:W-:-:S03]  /*5d00*/  IMAD.U32 R5, R8, 0x10000, RZ ;  /* 0x0001000008057824 */ /* 0x020fc600078e00ff */
[----:B------:R1:W-:Y:S01]  /*5d10*/  STL.64 [R1+0x2c0], R24 ;  /* 0x0002c01801007387 */ /* 0x0003e20000100a00 */
[----:B------:R-:W-:Y:S01]  /*5d20*/  R2UR UR4, R22 ;  /* 0x00000000160472ca */ /* 0x000fe200000e0000 */
[----:B0-----:R-:W-:Y:S01]  /*5d30*/  FMUL R20, R5, R16 ;  /* 0x0000001005147220 */ /* 0x001fe20000400000 */
[----:B------:R-:W-:Y:S01]  /*5d40*/  IMAD.MOV.U32 R5, RZ, RZ, R9 ;  /* 0x000000ffff057224 */ /* 0x000fe200078e0009 */
[----:B-1----:R-:W2:Y:S04]  /*5d50*/  LDL.64 R24, [R1+0x270] ;  /* 0x0002700001187983 */ /* 0x002ea80000100a00 */
[----:B------:R0:W-:Y:S04]  /*5d60*/  STL [R1+0x2bc], R10 ;  /* 0x0002bc0a01007387 */ /* 0x0001e80000100800 */
[----:B0-----:R-:W3:Y:S04]  /*5d70*/  LDL R10, [R1+0x268] ;  /* 0x00026800010a7983 */ /* 0x001ee80000100800 */
[----:B------:R-:W2:Y:S04]  /*5d80*/  LDL.LU R22, [R1+0x220] ;  /* 0x0002200001167983 */ /* 0x000ea80000300800 */
[----:B------:R-:W2:Y:S01]  /*5d90*/  LDL.LU R9, [R1+0x25c] ;  /* 0x00025c0001097983 */ /* 0x000ea20000300800 */
[----:B------:R-:W-:-:S04]  /*5da0*/  ISETP.GT.AND P2, PT, R3, 0x80, PT ;  /* 0x000000800300780c */ /* 0x000fc80003f44270 */
[----:B------:R-:W-:Y:S01]  /*5db0*/  ISETP.GT.AND P3, PT, R0, RZ, P2 ;  /* 0x000000ff0000720c */ /* 0x000fe20001764270 */
[----:B----4-:R-:W-:-:S05]  /*5dc0*/  IMAD R21, R21, 0x78, RZ ;  /* 0x0000007815157824 */ /* 0x010fca00078e02ff */
[----:B------:R-:W-:Y:S01]  /*5dd0*/  STL [R1+0x26c], R21 ;  /* 0x00026c1501007387 */ /* 0x000fe20000100800 */
[----:B---3--:R-:W-:-:S05]  /*5de0*/  IMAD.WIDE.U32 R4, R10, 0x78, R4 ;  /* 0x000000780a047825 */ /* 0x008fca00078e0004 */
[----:B------:R0:W-:Y:S01]  /*5df0*/  STL.64 [R1+0x250], R4 ;  /* 0x0002500401007387 */ /* 0x0001e20000100a00 */
[----:B--2---:R-:W-:Y:S01]  /*5e00*/  FFMA R9, R9, R2, R20 ;  /* 0x0000000209097223 */ /* 0x004fe20000000014 */
[----:B------:R-:W-:-:S04]  /*5e10*/  IMAD.IADD R20, R5, 0x1, R21 ;  /* 0x0000000105147824 */ /* 0x000fc800078e0215 */
[----:B------:R-:W-:Y:S01]  /*5e20*/  F2FP.BF16.F32.PACK_AB R9, RZ, R9 ;  /* 0x00000009ff09723e */ /* 0x000fe200000010ff */
[----:B------:R1:W-:Y:S01]  /*5e30*/  STL [R1+0x258], R20 ;  /* 0x0002581401007387 */ /* 0x0003e20000100800 */
[----:B0-----:R-:W-:-:S05]  /*5e40*/  IADD3 R5, P5, R12, R4, RZ ;  /* 0x000000040c057210 */ /* 0x001fca0007fbe0ff */
[----:B-1----:R-:W-:Y:S01]  /*5e50*/  IMAD.X R20, R20, 0x1, R25, P5 ;  /* 0x0000000114147824 */ /* 0x002fe200028e0619 */
[C---:B------:R-:W-:Y:S01]  /*5e60*/  LEA R4, P5, R5.reuse, R14, 0x1 ;  /* 0x0000000e05047211 */ /* 0x040fe200078a08ff */
[----:B------:R-:W-:Y:S03]  /*5e70*/  @P4 STG.E.U16 desc[UR60][R234.64+0x12], R9 ;  /* 0x00001209ea004986 */ /* 0x000fe6000c10153c */
[----:B------:R-:W-:Y:S01]  /*5e80*/  LEA.HI.X R5, R5, R15, R20, 0x1, P5 ;  /* 0x0000000f05057211 */ /* 0x000fe200028f0c14 */
[----:B------:R-:W5:Y:S04]  /*5e90*/  LDL.LU.64 R24, [R1+0x2c0] ;  /* 0x0002c00001187983 */ /* 0x000f680000300a00 */
[----:B------:R0:W2:Y:S04]  /*5ea0*/  @P3 LDG.E.LTC128B.U16 R8, desc[UR60][R4.64] ;  /* 0x0000003c04083981 */ /* 0x0000a8000c1e1520 */
[----:B------:R-:W0:Y:S01]  /*5eb0*/  LDL.64 R4, [R1+0x240] ;  /* 0x0002400001047983 */ /* 0x000e220000100a00 */
[----:B------:R-:W-:Y:S01]  /*5ec0*/  BSSY B1, `(.L_x_43) ;  /* 0x0000020000017945 */ /* 0x000fe20003800000 */
[----:B0-----:R-:W-:-:S04]  /*5ed0*/  IMAD.WIDE.U32 R4, R10, 0x78, R4 ;  /* 0x000000780a047825 */ /* 0x001fc800078e0004 */
[----:B------:R-:W-:Y:S01]  /*5ee0*/  IMAD.IADD R21, R21, 0x1, R5 ;  /* 0x0000000115157824 */ /* 0x000fe200078e0205 */
[----:B------:R0:W-:Y:S01]  /*5ef0*/  STL.64 [R1+0x2a0], R4 ;  /* 0x0002a00401007387 */ /* 0x0001e20000100a00 */
[----:B------:R-:W-:-:S04]  /*5f00*/  IMAD.MOV.U32 R20, RZ, RZ, R4 ;  /* 0x000000ffff147224 */ /* 0x000fc800078e0004 */
[----:B0-----:R-:W-:Y:S02]  /*5f10*/  IMAD.WIDE.U32 R4, R17, R10, R20 ;  /* 0x0000000a11047225 */ /* 0x001fe400078e0014 */
[----:B------:R0:W5:Y:S01]  /*5f20*/  LDL.LU R10, [R1+0x2bc] ;  /* 0x0002bc00010a7983 */ /* 0x0001620000300800 */
[----:B------:R-:W-:-:S03]  /*5f30*/  IADD3 R4, P4, R18, R4, RZ ;  /* 0x0000000412047210 */ /* 0x000fc60007f9e0ff */
[----:B--2---:R0:W-:Y:S01]  /*5f40*/  STL [R1+0x24c], R8 ;  /* 0x00024c0801007387 */ /* 0x0041e20000100800 */
[----:B------:R-:W-:-:S03]  /*5f50*/  IADD3.X R5, R19, R233, R5, P4, !PT ;  /* 0x000000e913057210 */ /* 0x000fc600027fe405 */
[----:B------:R-:W-:-:S04]  /*5f60*/  IMAD.WIDE.U32 R4, R232, UR4, R4 ;  /* 0x00000004e8047c25 */ /* 0x000fc8000f8e0004 */
[----:B------:R-:W-:Y:S01]  /*5f70*/  IMAD.IADD R5, R23, 0x1, R5 ;  /* 0x0000000117057824 */ /* 0x000fe200078e0205 */
[----:B------:R-:W-:Y:S01]  /*5f80*/  LEA R232, P4, R4, R14, 0x1 ;  /* 0x0000000e04e87211 */ /* 0x000fe200078808ff */
[----:B------:R-:W-:-:S03]  /*5f90*/  IMAD.MOV.U32 R23, RZ, RZ, R7 ;  /* 0x000000ffff177224 */ /* 0x000fc600078e0007 */
[----:B------:R-:W-:Y:S01]  /*5fa0*/  LEA.HI.X R233, R4, R15, R5, 0x1, P4 ;  /* 0x0000000f04e97211 */ /* 0x000fe200020f0c05 */
[----:B------:R-:W-:Y:S01]  /*5fb0*/  IMAD.U32 R4, R8, 0x10000, RZ ;  /* 0x0001000008047824 */ /* 0x000fe200078e00ff */
[----:B------:R-:W-:Y:S01]  /*5fc0*/  ISETP.GT.AND P4, PT, R0, 0x1, P2 ;  /* 0x000000010000780c */ /* 0x000fe20001784270 */
[----:B------:R-:W-:Y:S02]  /*5fd0*/  IMAD.U32 R5, RZ, RZ, UR8 ;  /* 0x00000008ff057e24 */ /* 0x000fe4000f8e00ff */
[----:B------:R-:W-:-:S04]  /*5fe0*/  FMUL R4, R4, R16 ;  /* 0x0000001004047220 */ /* 0x000fc80000400000 */
[----:B------:R-:W-:Y:S01]  /*5ff0*/  FFMA R4, R22, R2, R4 ;  /* 0x0000000216047223 */ /* 0x000fe20000000004 */
[----:B------:R-:W-:Y:S02]  /*6000*/  IMAD.MOV.U32 R22, RZ, RZ, R6 ;  /* 0x000000ffff167224 */ /* 0x000fe400078e0006 */
[----:B------:R-:W-:Y:S02]  /*6010*/  IMAD.U32 R6, RZ, RZ, UR9 ;  /* 0x00000009ff067e24 */ /* 0x000fe4000f8e00ff */
[----:B------:R-:W-:Y:S01]  /*6020*/  F2FP.BF16.F32.PACK_AB R4, RZ, R4 ;  /* 0x00000004ff04723e */ /* 0x000fe200000010ff */
[----:B------:R-:W-:-:S03]  /*6030*/  IMAD.WIDE.U32 R22, R5, 0xf0, R22 ;  /* 0x000000f005167825 */ /* 0x000fc600078e0016 */
[----:B------:R-:W-:Y:S01]  /*6040*/  PRMT R7, R4, 0x7610, R7 ;  /* 0x0000761004077816 */ /* 0x000fe20000000007 */
[----:B------:R-:W-:Y:S02]  /*6050*/  IMAD R6, R6, 0xf0, RZ ;  /* 0x000000f006067824 */ /* 0x000fe400078e02ff */
[----:B------:R-:W-:Y:S02]  /*6060*/  @P3 IMAD.MOV.U32 R4, RZ, RZ, R22 ;  /* 0x000000ffff043224 */ /* 0x000fe400078e0016 */
[----:B------:R-:W-:-:S05]  /*6070*/  IMAD.IADD R5, R23, 0x1, R6 ;  /* 0x0000000117057824 */ /* 0x000fca00078e0206 */
[----:B------:R0:W-:Y:S01]  /*6080*/  @P3 STG.E.U16 desc[UR60][R4.64], R7 ;  /* 0x0000000704003986 */ /* 0x0001e2000c10153c */
[----:B------:R-:W-:Y:S05]  /*6090*/  @!P4 BRA `(.L_x_44) ;  /* 0x000000000008c947 */ /* 0x000fea0003800000 */
[----:B0-----:R-:W2:Y:S04]  /*60a0*/  LDG.E.LTC128B.U16 R7, desc[UR60][R232.64+0x2] ;  /* 0x0000023ce8077981 */ /* 0x001ea8000c1e1520 */
[----:B--2---:R1:W-:Y:S02]  /*60b0*/  STL [R1+0x24c], R7 ;  /* 0x00024c0701007387 */ /* 0x0043e40000100800 */
.L_x_44:
[----:B------:R-:W-:Y:S05]  /*60c0*/  BSYNC B1 ;  /* 0x0000000000017941 */ /* 0x000fea0003800000 */
.L_x_43:
[----:B0-----:R-:W2:Y:S04]  /*60d0*/  LDL.LU R8, [R1+0x224] ;  /* 0x0002240001087983 */ /* 0x001ea80000300800 */
[----:B-----5:R-:W-:Y:S04]  /*60e0*/  STL [R1+0x2ec], R24 ;  /* 0x0002ec1801007387 */ /* 0x020fe80000100800 */
[----:B------:R-:W-:Y:S04]  /*60f0*/  STL [R1+0x2e8], R19 ;  /* 0x0002e81301007387 */ /* 0x000fe80000100800 */
[----:B------:R0:W-:Y:S04]  /*6100*/  STL.64 [R1+0x2e0], R22 ;  /* 0x0002e01601007387 */ /* 0x0001e80000100a00 */
[----:B0-----:R-:W3:Y:S04]  /*6110*/  LDL.64 R22, [R1+0x240] ;  /* 0x0002400001167983 */ /* 0x001ee80000100a00 */
[----:B------:R0:W-:Y:S04]  /*6120*/  STL.64 [R1+0x2d8], R20 ;  /* 0x0002d81401007387 */ /* 0x0001e80000100a00 */
[----:B0-----:R-:W4:Y:S04]  /*6130*/  LDL.64 R20, [R1+0x270] ;  /* 0x0002700001147983 */ /* 0x001f280000100a00 */
[----:B------:R0:W-:Y:S04]  /*6140*/  STL [R1+0x2d4], R18 ;  /* 0x0002d41201007387 */ /* 0x0001e80000100800 */
[----:B0-----:R-:W2:Y:S04]  /*6150*/  LDL.LU R18, [R1+0x280] ;  /* 0x0002800001127983 */ /* 0x001ea80000300800 */
[----:B------:R0:W-:Y:S04]  /*6160*/  STL [R1+0x2d0], R17 ;  /* 0x0002d01101007387 */ /* 0x0001e80000100800 */
[----:B0-----:R-:W4:Y:S04]  /*6170*/  LDL.LU R17, [R1+0x258] ;  /* 0x0002580001117983 */ /* 0x001f280000300800 */
[----:B------:R0:W-:Y:S04]  /*6180*/  STL.64 [R1+0x2c8], R10 ;  /* 0x0002c80a01007387 */ /* 0x0001e80000100a00 */
[----:B0-----:R-:W3:Y:S04]  /*6190*/  LDL.LU.64 R10, [R1+0x250] ;  /* 0x00025000010a7983 */ /* 0x001ee80000300a00 */
[----:B------:R0:W-:Y:S04]  /*61a0*/  STL [R1+0x2c0], R5 ;  /* 0x0002c00501007387 */ /* 0x0001e80000100800 */
[----:B0-----:R-:W1:Y:S01]  /*61b0*/  LDL.LU R5, [R1+0x24c] ;  /* 0x00024c0001057983 */ /* 0x001e620000300800 */
[----:B------:R-:W-:-:S03]  /*61c0*/  ISETP.GT.AND P5, PT, R3, 0x88, PT ;  /* 0x000000880300780c */ /* 0x000fc60003fa4270 */
[----:B------:R-:W-:Y:S01]  /*61d0*/  STL [R1+0x2bc], R4 ;  /* 0x0002bc0401007387 */ /* 0x000fe20000100800 */
[----:B--2---:R-:W-:-:S09]  /*61e0*/  LOP3.LUT R18, R18, 0xfffffffb, RZ, 0xc0, !PT ;  /* 0xfffffffb12127812 */ /* 0x004fd200078ec0ff */
[----:B------:R-:W-:Y:S01]  /*61f0*/  @P5 LOP3.LUT R18, R18, 0x4, RZ, 0xfc, !PT ;  /* 0x0000000412125812 */ /* 0x000fe200078efcff */
[----:B-1----:R-:W-:-:S04]  /*6200*/  IMAD.U32 R7, R5, 0x10000, RZ ;  /* 0x0001000005077824 */ /* 0x002fc800078e00ff */
[----:B------:R-:W-:-:S04]  /*6210*/  FMUL R7, R7, R16 ;  /* 0x0000001007077220 */ /* 0x000fc80000400000 */
[----:B------:R-:W-:Y:S01]  /*6220*/  FFMA R7, R8, R2, R7 ;  /* 0x0000000208077223 */ /* 0x000fe20000000007 */
[----:B------:R-:W-:-:S04]  /*6230*/  IMAD.U32 R8, RZ, RZ, UR8 ;  /* 0x00000008ff087e24 */ /* 0x000fc8000f8e00ff */
[----:B------:R-:W-:-:S04]  /*6240*/  F2FP.BF16.F32.PACK_AB R9, RZ, R7 ;  /* 0x00000007ff09723e */ /* 0x000fc800000010ff */
[----:B------:R-:W-:Y:S01]  /*6250*/  PRMT R24, R9, 0x7610, R24 ;  /* 0x0000761009187816 */ /* 0x000fe20000000018 */
[----:B------:R-:W-:Y:S01]  /*6260*/  IMAD.WIDE.U32 R8, R8, 0xf0, R234 ;  /* 0x000000f008087825 */ /* 0x000fe200078e00ea */
[----:B---3--:R-:W-:Y:S02]  /*6270*/  IADD3 R10, P3, R22, R10, RZ ;  /* 0x0000000a160a7210 */ /* 0x008fe40007f7e0ff */
[----:B------:R-:W-:Y:S01]  /*6280*/  PRMT R19, R24, 0x7610, R19 ;  /* 0x0000761018137816 */ /* 0x000fe20000000013 */
[----:B------:R-:W-:Y:S01]  /*6290*/  IMAD.IADD R7, R6, 0x1, R9 ;  /* 0x0000000106077824 */ /* 0x000fe200078e0209 */
[----:B------:R0:W5:Y:S01]  /*62a0*/  LDL.LU R24, [R1+0x2ec] ;  /* 0x0002ec0001187983 */ /* 0x0001620000300800 */
[----:B------:R-:W-:Y:S02]  /*62b0*/  @P4 IMAD.MOV.U32 R6, RZ, RZ, R8 ;  /* 0x000000ffff064224 */ /* 0x000fe400078e0008 */
[----:B----4-:R-:W-:-:S03]  /*62c0*/  IMAD.X R11, R17, 0x1, R23, P3 ;  /* 0x00000001110b7824 */ /* 0x010fc600018e0617 */
[----:B------:R1:W-:Y:S01]  /*62d0*/  @P4 STG.E.U16 desc[UR60][R6.64+0x2], R19 ;  /* 0x0000021306004986 */ /* 0x0003e2000c10153c */
[----:B------:R-:W-:-:S03]  /*62e0*/  IADD3 R17, P4, R10, R12, RZ ;  /* 0x0000000c0a117210 */ /* 0x000fc60007f9e0ff */
[----:B-1----:R0:W5:Y:S04]  /*62f0*/  LDL.LU R19, [R1+0x2e8] ;  /* 0x0002e80001137983 */ /* 0x0021680000300800 */
[----:B------:R0:W5:Y:S01]  /*6300*/  LDL.LU.64 R22, [R1+0x2e0] ;  /* 0x0002e00001167983 */ /* 0x0001620000300a00 */
[----:B------:R-:W-:Y:S02]  /*6310*/  PRMT R4, R5, 0x7610, R4 ;  /* 0x0000761005047816 */ /* 0x000fe40000000004 */
[----:B------:R-:W-:Y:S01]  /*6320*/  ISETP.GT.AND P3, PT, R0, RZ, P5 ;  /* 0x000000ff0000720c */ /* 0x000fe20002f64270 */
[----:B------:R-:W-:Y:S04]  /*6330*/  STL.64 [R1+0x220], R10 ;  /* 0x0002200a01007387 */ /* 0x000fe80000100a00 */
[----:B------:R1:W-:Y:S02]  /*6340*/  STL [R1+0x280], R18 ;  /* 0x0002801201007387 */ /* 0x0003e40000100800 */
[----:B-1----:R-:W-:Y:S01]  /*6350*/  IMAD.X R18, R11, 0x1, R21, P4 ;  /* 0x000000010b127824 */ /* 0x002fe200020e0615 */
[C---:B------:R-:W-:Y:S01]  /*6360*/  LEA R10, P4, R17.reuse, R14, 0x1 ;  /* 0x0000000e110a7211 */ /* 0x040fe200078808ff */
[----:B------:R0:W5:Y:S03]  /*6370*/  LDL.LU.64 R20, [R1+0x2d8] ;  /* 0x0002d80001147983 */ /* 0x0001660000300a00 */
[----:B------:R-:W-:-:S02]  /*6380*/  LEA.HI.X R11, R17, R15, R18, 0x1, P4 ;  /* 0x0000000f110b7211 */ /* 0x000fc400020f0c12 */
[----:B------:R0:W5:Y:S04]  /*6390*/  LDL.LU R18, [R1+0x2d4] ;  /* 0x0002d40001127983 */ /* 0x0001680000300800 */
[----:B------:R0:W5:Y:S04]  /*63a0*/  LDL.LU R17, [R1+0x2d0] ;  /* 0x0002d00001117983 */ /* 0x0001680000300800 */
[----:B------:R1:W-:Y:S04]  /*63b0*/  STL.64 [R1+0x250], R10 ;  /* 0x0002500a01007387 */ /* 0x0003e80000100a00 */
[----:B-1----:R0:W5:Y:S04]  /*63c0*/  LDL.LU.64 R10, [R1+0x2c8] ;  /* 0x0002c800010a7983 */ /* 0x0021680000300a00 */
[----:B------:R0:W5:Y:S04]  /*63d0*/  LDL.LU R5, [R1+0x2c0] ;  /* 0x0002c00001057983 */ /* 0x0001680000300800 */
[----:B------:R1:W-:Y:S04]  /*63e0*/  STL.S16 [R1+0x24c], R4 ;  /* 0x00024c0401007387 */ /* 0x0003e80000100600 */
[----:B-1----:R0:W5:Y:S01]  /*63f0*/  LDL.LU R4, [R1+0x2bc] ;  /* 0x0002bc0001047983 */ /* 0x0021620000300800 */
[----:B------:R-:W-:Y:S04]  /*6400*/  BSSY B1, `(.L_x_45) ;  /* 0x0000009000017945 */ /* 0x000fe80003800000 */
[----:B------:R-:W-:Y:S05]  /*6410*/  @!P3 BRA `(.L_x_46) ;  /* 0x00000000001cb947 */ /* 0x000fea0003800000 */
[----:B------:R1:W-:Y:S04]  /*6420*/  STL.64 [R1+0x2c0], R2 ;  /* 0x0002c00201007387 */ /* 0x0003e80000100a00 */
[----:B-1----:R-:W2:Y:S04]  /*6430*/  LDL.LU.64 R2, [R1+0x250] ;  /* 0x0002500001027983 */ /* 0x002ea80000300a00 */
[----:B------:R2:W-:Y:S04]  /*6440*/  STL [R1+0x2bc], R0 ;  /* 0x0002bc0001007387 */ /* 0x0005e80000100800 */
[----:B--2---:R-:W2:Y:S04]  /*6450*/  LDG.E.LTC128B.U16 R0, desc[UR60][R2.64] ;  /* 0x0000003c02007981 */ /* 0x004ea8000c1e1520 */
[----:B------:R1:W5:Y:S04]  /*6460*/  LDL.LU.64 R2, [R1+0x2c0] ;  /* 0x0002c00001027983 */ /* 0x0003680000300a00 */
[----:B--2---:R2:W-:Y:S04]  /*6470*/  STL [R1+0x24c], R0 ;  /* 0x00024c0001007387 */ /* 0x0045e80000100800 */
[----:B--2---:R1:W5:Y:S02]  /*6480*/  LDL.LU R0, [R1+0x2bc] ;  /* 0x0002bc0001007983 */ /* 0x0043640000300800 */
.L_x_46:
[----:B------:R-:W-:Y:S05]  /*6490*/  BSYNC B1 ;  /* 0x0000000000017941 */ /* 0x000fea0003800000 */
.L_x_45:
[----:B-----5:R-:W2:Y:S04]  /*64a0*/  LDL R4, [R1+0x288] ;  /* 0x0002880001047983 */ /* 0x020ea80000100800 */
[----:B------:R3:W-:Y:S04]  /*64b0*/  STL [R1+0x2dc], R12 ;  /* 0x0002dc0c01007387 */ /* 0x0007e80000100800 */
[----:B---3--:R-:W3:Y:S04]  /*64c0*/  LDL.LU R12, [R1+0x228] ;  /* 0x00022800010c7983 */ /* 0x008ee80000300800 */
[----:B------:R4:W-:Y:S04]  /*64d0*/  STL [R1+0x2d8], R7 ;  /* 0x0002d80701007387 */ /* 0x0009e80000100800 */
[----:B----4-:R-:W4:Y:S04]  /*64e0*/  LDL R7, [R1+0x27c] ;  /* 0x00027c0001077983 */ /* 0x010f280000100800 */
[----:B------:R0:W-:Y:S04]  /*64f0*/  STL.64 [R1+0x2d0], R10 ;  /* 0x0002d00a01007387 */ /* 0x0001e80000100a00 */
[----:B0-----:R-:W3:Y:S04]  /*6500*/  LDL.64 R10, [R1+0x240] ;  /* 0x00024000010a7983 */ /* 0x001ee80000100a00 */
[----:B------:R0:W-:Y:S04]  /*6510*/  STL.64 [R1+0x2c8], R8 ;  /* 0x0002c80801007387 */ /* 0x0001e80000100a00 */
[----:B0-----:R-:W3:Y:S04]  /*6520*/  LDL.LU.64 R8, [R1+0x2a0] ;  /* 0x0002a00001087983 */ /* 0x001ee80000300a00 */
[----:B------:R0:W-:Y:S04]  /*6530*/  STL [R1+0x2c0], R6 ;  /* 0x0002c00601007387 */ /* 0x0001e80000100800 */
[----:B0-----:R-:W3:Y:S04]  /*6540*/  LDL R6, [R1+0x290] ;  /* 0x0002900001067983 */ /* 0x001ee80000100800 */
[----:B------:R0:W-:Y:S04]  /*6550*/  STL [R1+0x2bc], R3 ;  /* 0x0002bc0301007387 */ /* 0x0001e80000100800 */
[----:B0-----:R-:W3:Y:S01]  /*6560*/  LDL.LU R3, [R1+0x24c] ;  /* 0x00024c0001037983 */ /* 0x001ee20000300800 */
[----:B--2---:R-:W-:-:S02]  /*6570*/  R2UR UR4, R4 ;  /* 0x00000000040472ca */ /* 0x004fc400000e0000 */
[----:B----4-:R-:W-:Y:S01]  /*6580*/  IADD3 R22, P4, R7, R22, RZ ;  /* 0x0000001607167210 */ /* 0x010fe20007f9e0ff */
[----:B---3--:R-:W-:-:S04]  /*6590*/  IMAD.U32 R4, R3, 0x10000, RZ ;  /* 0x0001000003047824 */ /* 0x008fc800078e00ff */
[----:B------:R-:W-:-:S04]  /*65a0*/  FMUL R4, R4, R16 ;  /* 0x0000001004047220 */ /* 0x000fc80000400000 */
[----:B------:R-:W-:Y:S02]  /*65b0*/  FFMA R4, R12, R2, R4 ;  /* 0x000000020c047223 */ /* 0x000fe40000000004 */
[----:B------:R0:W5:Y:S04]  /*65c0*/  LDL.LU R12, [R1+0x2dc] ;  /* 0x0002dc00010c7983 */ /* 0x0001680000300800 */
[----:B------:R0:W5:Y:S04]  /*65d0*/  LDL.LU R7, [R1+0x2d8] ;  /* 0x0002d80001077983 */ /* 0x0001680000300800 */
[----:B------:R-:W2:Y:S01]  /*65e0*/  LDL R23, [R1+0x248] ;  /* 0x0002480001177983 */ /* 0x000ea20000100800 */
[----:B------:R-:W-:Y:S01]  /*65f0*/  F2FP.BF16.F32.PACK_AB R4, RZ, R4 ;  /* 0x00000004ff04723e */ /* 0x000fe200000010ff */
[----:B--2---:R-:W-:-:S02]  /*6600*/  IMAD.X R23, R5, 0x1, R23, P4 ;  /* 0x0000000105177824 */ /* 0x004fc400020e0617 */
[----:B------:R-:W2:Y:S04]  /*6610*/  LDL R5, [R1+0x268] ;  /* 0x0002680001057983 */ /* 0x000ea80000100800 */
[----:B------:R3:W-:Y:S04]  /*6620*/  @P3 STG.E.U16 desc[UR60][R22.64], R4 ;  /* 0x0000000416003986 */ /* 0x0007e8000c10153c */
[----:B---3--:R-:W3:Y:S04]  /*6630*/  LDL R22, [R1+0x278] ;  /* 0x0002780001167983 */ /* 0x008ee80000100800 */
[----:B------:R-:W4:Y:S01]  /*6640*/  LDL R23, [R1+0x28c] ;  /* 0x00028c0001177983 */ /* 0x000f220000100800 */
[----:B------:R-:W-:-:S05]  /*6650*/  IADD3 R8, P3, R10, R8, RZ ;  /* 0x000000080a087210 */ /* 0x000fca0007f7e0ff */
[----:B------:R-:W-:Y:S02]  /*6660*/  IMAD.X R9, R21, 0x1, R11, P3 ;  /* 0x0000000115097824 */ /* 0x000fe400018e060b */
[----:B------:R0:W5:Y:S04]  /*6670*/  LDL.LU.64 R10, [R1+0x2d0] ;  /* 0x0002d000010a7983 */ /* 0x0001680000300a00 */
[----:B------:R1:W-:Y:S01]  /*6680*/  STL.64 [R1+0x250], R8 ;  /* 0x0002500801007387 */ /* 0x0003e20000100a00 */
[----:B------:R-:W-:Y:S01]  /*6690*/  BSSY B1, `(.L_x_47) ;  /* 0x0000011000017945 */ /* 0x000fe20003800000 */
[----:B--2---:R-:W-:Y:S02]  /*66a0*/  IMAD.WIDE.U32 R4, R17, R5, R8 ;  /* 0x0000000511047225 */ /* 0x004fe400078e0008 */
[----:B-1----:R0:W5:Y:S01]  /*66b0*/  LDL.LU.64 R8, [R1+0x2c8] ;  /* 0x0002c80001087983 */ /* 0x0021620000300a00 */
[----:B------:R-:W-:-:S04]  /*66c0*/  IADD3 R4, P3, R18, R4, RZ ;  /* 0x0000000412047210 */ /* 0x000fc80007f7e0ff */
[----:B------:R-:W-:Y:S02]  /*66d0*/  IADD3.X R5, R19, R6, R5, P3, !PT ;  /* 0x0000000613057210 */ /* 0x000fe40001ffe405 */
[----:B------:R0:W5:Y:S01]  /*66e0*/  LDL.LU R6, [R1+0x2c0] ;  /* 0x0002c00001067983 */ /* 0x0001620000300800 */
[----:B---3--:R-:W-:-:S04]  /*66f0*/  IMAD.WIDE.U32 R4, R22, UR4, R4 ;  /* 0x0000000416047c25 */ /* 0x008fc8000f8e0004 */
[----:B----4-:R-:W-:Y:S01]  /*6700*/  IMAD.IADD R5, R23, 0x1, R5 ;  /* 0x0000000117057824 */ /* 0x010fe200078e0205 */
[----:B------:R-:W-:-:S04]  /*6710*/  LEA R22, P3, R4, R14, 0x1 ;  /* 0x0000000e04167211 */ /* 0x000fc800078608ff */
[----:B------:R-:W-:Y:S02]  /*6720*/  LEA.HI.X R23, R4, R15, R5, 0x1, P3 ;  /* 0x0000000f04177211 */ /* 0x000fe400018f0c05 */
[----:B------:R-:W-:Y:S02]  /*6730*/  PRMT R4, R3, 0x7610, R4 ;  /* 0x0000761003047816 */ /* 0x000fe40000000004 */
[----:B------:R0:W5:Y:S01]  /*6740*/  LDL.LU R3, [R1+0x2bc] ;  /* 0x0002bc0001037983 */ /* 0x0001620000300800 */
[----:B------:R-:W-:-:S03]  /*6750*/  ISETP.GT.AND P3, PT, R0, 0x1, P5 ;  /* 0x000000010000780c */ /* 0x000fc60002f64270 */
[----:B------:R0:W-:Y:S10]  /*6760*/  STL.S16 [R1+0x228], R4 ;  /* 0x0002280401007387 */ /* 0x0001f40000100600 */
[----:B0-----:R-:W-:Y:S05]  /*6770*/  @!P3 BRA `(.L_x_48) ;  /* 0x000000000008b947 */ /* 0x001fea0003800000 */
[----:B------:R-:W2:Y:S04]  /*6780*/  LDG.E.LTC128B.U16 R4, desc[UR60][R22.64+0x2] ;  /* 0x0000023c16047981 */ /* 0x000ea8000c1e1520 */
[----:B--2---:R0:W-:Y:S02]  /*6790*/  STL [R1+0x228], R4 ;  /* 0x0002280401007387 */ /* 0x0041e40000100800 */
.L_x_48:
[----:B------:R-:W-:Y:S05]  /*67a0*/  BSYNC B1 ;  /* 0x0000000000017941 */ /* 0x000fea0003800000 */
.L_x_47:
[----:B------:R-:W2:Y:S04]  /*67b0*/  LDL.LU R5, [R1+0x22c] ;  /* 0x00022c0001057983 */ /* 0x000ea80000300800 */
[----:B-----5:R-:W-:Y:S04]  /*67c0*/  STL [R1+0x2c8], R12 ;  /* 0x0002c80c01007387 */ /* 0x020fe80000100800 */
[----:B------:R-:W-:Y:S04]  /*67d0*/  STL [R1+0x2c4], R11 ;  /* 0x0002c40b01007387 */ /* 0x000fe80000100800 */
[----:B------:R1:W-:Y:S04]  /*67e0*/  STL [R1+0x2c0], R10 ;  /* 0x0002c00a01007387 */ /* 0x0003e80000100800 */
[----:B-1----:R-:W0:Y:S04]  /*67f0*/  LDL.LU R10, [R1+0x228] ;  /* 0x00022800010a7983 */ /* 0x002e280000300800 */
[----:B------:R1:W-:Y:S01]  /*6800*/  STL [R1+0x2bc], R3 ;  /* 0x0002bc0301007387 */ /* 0x0003e20000100800 */
[----:B0-----:R-:W-:-:S04]  /*6810*/  IMAD.U32 R4, R10, 0x10000, RZ ;  /* 0x000100000a047824 */ /* 0x001fc800078e00ff */
[----:B------:R-:W-:-:S04]  /*6820*/  FMUL R4, R4, R16 ;  /* 0x0000001004047220 */ /* 0x000fc80000400000 */
[----:B--2---:R-:W-:Y:S02]  /*6830*/  FFMA R5, R5, R2, R4 ;  /* 0x0000000205057223 */ /* 0x004fe40000000004 */
[----:B------:R-:W2:Y:S03]  /*6840*/  LDL R4, [R1+0x27c] ;  /* 0x00027c0001047983 */ /* 0x000ea60000100800 */
[----:B------:R-:W-:-:S04]  /*6850*/  F2FP.BF16.F32.PACK_AB R5, RZ, R5 ;  /* 0x00000005ff05723e */ /* 0x000fc800000010ff */
[----:B------:R-:W-:Y:S02]  /*6860*/  PRMT R12, R5, 0x7610, R12 ;  /* 0x00007610050c7816 */ /* 0x000fe4000000000c */
[----:B------:R-:W3:Y:S02]  /*6870*/  LDL R5, [R1+0x248] ;  /* 0x0002480001057983 */ /* 0x000ee40000100800 */
[----:B------:R-:W-:Y:S02]  /*6880*/  PRMT R11, R12, 0x7610, R11 ;  /* 0x000076100c0b7816 */ /* 0x000fe4000000000b */
[----:B-1----:R-:W-:Y:S01]  /*6890*/  PRMT R3, R10, 0x7610, R3 ;  /* 0x000076100a037816 */ /* 0x002fe20000000003 */
[----:B------:R0:W5:Y:S01]  /*68a0*/  LDL.LU R12, [R1+0x2c8] ;  /* 0x0002c800010c7983 */ /* 0x0001620000300800 */
[----:B--2---:R-:W-:-:S05]  /*68b0*/  IADD3 R4, P4, R4, R8, RZ ;  /* 0x0000000804047210 */ /* 0x004fca0007f9e0ff */
[----:B---3--:R-:W-:-:S05]  /*68c0*/  IMAD.X R5, R7, 0x1, R5, P4 ;  /* 0x0000000107057824 */ /* 0x008fca00020e0605 */
[----:B------:R1:W-:Y:S04]  /*68d0*/  @P3 STG.E.U16 desc[UR60][R4.64+0x2], R11 ;  /* 0x0000020b04003986 */ /* 0x0003e8000c10153c */
[----:B-1----:R0:W5:Y:S04]  /*68e0*/  LDL.LU R11, [R1+0x2c4] ;  /* 0x0002c400010b7983 */ /* 0x0021680000300800 */
[----:B------:R0:W5:Y:S04]  /*68f0*/  LDL.LU R10, [R1+0x2c0] ;  /* 0x0002c000010a7983 */ /* 0x0001680000300800 */
[----:B------:R1:W-:Y:S04]  /*6900*/  STL.S16 [R1+0x228], R3 ;  /* 0x0002280301007387 */ /* 0x0003e80000100600 */
[----:B-1----:R0:W5:Y:S01]  /*6910*/  LDL.LU R3, [R1+0x2bc] ;  /* 0x0002bc0001037983 */ /* 0x0021620000300800 */
[----:B------:R-:W-:Y:S01]  /*6920*/  ISETP.GT.AND P4, PT, R0, 0x8, P2 ;  /* 0x000000080000780c */ /* 0x000fe20001784270 */
[----:B------:R-:W-:-:S12]  /*6930*/  BSSY B1, `(.L_x_49) ;  /* 0x0000006000017945 */ /* 0x000fd80003800000 */
[----:B0-----:R-:W-:Y:S05]  /*6940*/  @!P4 BRA `(.L_x_50) ;  /* 0x000000000010c947 */ /* 0x001fea0003800000 */
[----:B------:R0:W-:Y:S04]  /*6950*/  STL [R1+0x2bc], R0 ;  /* 0x0002bc0001007387 */ /* 0x0001e80000100800 */
[----:B0-----:R-:W2:Y:S04]  /*6960*/  LDG.E.LTC128B.U16 R0, desc[UR60][R232.64+0x10] ;  /* 0x0000103ce8007981 */ /* 0x001ea8000c1e1520 */
[----:B--2---:R0:W-:Y:S04]  /*6970*/  STL [R1+0x228], R0 ;  /* 0x0002280001007387 */ /* 0x0041e80000100800 */
[----:B0-----:R0:W5:Y:S02]  /*6980*/  LDL.LU R0, [R1+0x2bc] ;  /* 0x0002bc0001007983 */ /* 0x0011640000300800 */
.L_x_50:
[----:B------:R-:W-:Y:S05]  /*6990*/  BSYNC B1 ;  /* 0x0000000000017941 */ /* 0x000fea0003800000 */
.L_x_49:
[----:B------:R1:W-:Y:S04]  /*69a0*/  STL.64 [R1+0x2f0], R22 ;  /* 0x0002f01601007387 */ /* 0x0003e80000100a00 */
[----:B-1----:R-:W2:Y:S04]  /*69b0*/  LDL.LU R23, [R1+0x230] ;  /* 0x0002300001177983 */ /* 0x002ea80000300800 */
[----:B------:R-:W-:Y:S04]  /*69c0*/  STL [R1+0x2e8], R20 ;  /* 0x0002e81401007387 */ /* 0x000fe80000100800 */
[----:B------:R-:W-:Y:S04]  /*69d0*/  STL [R1+0x2e4], R17 ;  /* 0x0002e41101007387 */ /* 0x000fe80000100800 */
[----:B------:R-:W-:Y:S04]  /*69e0*/  STL [R1+0x2e0], R5 ;  /* 0x0002e00501007387 */ /* 0x000fe80000100800 */
[----:B------:R1:W-:Y:S04]  /*69f0*/  STL.64 [R1+0x2d8], R18 ;  /* 0x0002d81201007387 */ /* 0x0003e80000100a00 */
[----:B-1----:R-:W3:Y:S04]  /*6a00*/  LDL R19, [R1+0x27c] ;  /* 0x00027c0001137983 */ /* 0x002ee80000100800 */
[----:B------:R1:W-:Y:S04]  /*6a10*/  STL.64 [R1+0x2d0], R14 ;  /* 0x0002d00e01007387 */ /* 0x0003e80000100a00 */
[----:B-1----:R-:W4:Y:S04]  /*6a20*/  LDL.LU.64 R14, [R1+0x220] ;  /* 0x00022000010e7983 */ /* 0x002f280000300a00 */
[----:B-----5:R1:W-:Y:S04]  /*6a30*/  STL.64 [R1+0x2c8], R12 ;  /* 0x0002c80c01007387 */ /* 0x0203e80000100a00 */
[----:B-1----:R-:W4:Y:S04]  /*6a40*/  LDL R12, [R1+0x248] ;  /* 0x00024800010c7983 */ /* 0x002f280000100800 */
[----:B------:R-:W4:Y:S04]  /*6a50*/  LDL R13, [R1+0x268] ;  /* 0x00026800010d7983 */ /* 0x000f280000100800 */
[----:B------:R1:W-:Y:S04]  /*6a60*/  STL [R1+0x2c0], R4 ;  /* 0x0002c00401007387 */ /* 0x0003e80000100800 */
[----:B-1----:R-:W2:Y:S04]  /*6a70*/  LDL.LU R4, [R1+0x228] ;  /* 0x0002280001047983 */ /* 0x002ea80000300800 */
[----:B------:R-:W-:Y:S01]  /*6a80*/  STL [R1+0x2bc], R3 ;  /* 0x0002bc0301007387 */ /* 0x000fe20000100800 */
[----:B--2---:R-:W-:-:S04]  /*6a90*/  IMAD.U32 R22, R4, 0x10000, RZ ;  /* 0x0001000004167824 */ /* 0x004fc800078e00ff */
[----:B------:R-:W-:Y:S01]  /*6aa0*/  FMUL R20, R22, R16 ;  /* 0x0000001016147220 */ /* 0x000fe20000400000 */
[----:B------:R-:W-:-:S03]  /*6ab0*/  @P4 MOV R22, R8 ;  /* 0x0000000800164202 */ /* 0x000fc60000000f00 */
[----:B------:R-:W-:Y:S01]  /*6ac0*/  FFMA R20, R23, R2, R20 ;  /* 0x0000000217147223 */ /* 0x000fe20000000014 */
[----:B------:R-:W-:-:S04]  /*6ad0*/  @P4 IMAD.MOV.U32 R23, RZ, RZ, R7 ;  /* 0x000000ffff174224 */ /* 0x000fc800078e0007 */
[----:B------:R-:W-:-:S04]  /*6ae0*/  F2FP.BF16.F32.PACK_AB R18, RZ, R20 ;  /* 0x00000014ff12723e */ /* 0x000fc800000010ff */
[----:B------:R-:W-:-:S04]  /*6af0*/  PRMT R17, R18, 0x7610, R17 ;  /* 0x0000761012117816 */ /* 0x000fc80000000011 */
[----:B------:R-:W-:Y:S01]  /*6b00*/  PRMT R5, R17, 0x7610, R5 ;  /* 0x0000761011057816 */ /* 0x000fe20000000005 */
[----:B------:R-:W-:-:S04]  /*6b10*/  IMAD.U32 R17, RZ, RZ, UR9 ;  /* 0x00000009ff117e24 */ /* 0x000fc8000f8e00ff */
[----:B------:R1:W-:Y:S02]  /*6b20*/  @P4 STG.E.U16 desc[UR60][R22.64+0x10], R5 ;  /* 0x0000100516004986 */ /* 0x0003e4000c10153c */
[----:B-1----:R-:W-:Y:S02]  /*6b30*/  IMAD.U32 R5, RZ, RZ, UR8 ;  /* 0x00000008ff057e24 */ /* 0x002fe4000f8e00ff */
[----:B------:R1:W5:Y:S01]  /*6b40*/  LDL.LU.64 R22, [R1+0x2f0] ;  /* 0x0002f00001167983 */ /* 0x0003620000300a00 */
[----:B------:R-:W-:Y:S02]  /*6b50*/  IMAD.U32 R20, RZ, RZ, UR9 ;  /* 0x00000009ff147e24 */ /* 0x000fe4000f8e00ff */
[----:B------:R-:W-:Y:S01]  /*6b60*/  SHF.L.U64.HI R5, R5, 0x9, R17 ;  /* 0x0000000905057819 */ /* 0x000fe20000010211 */
[----:B------:R-:W-:-:S04]  /*6b70*/  IMAD.U32 R17, RZ, RZ, UR8 ;  /* 0x00000008ff117e24 */ /* 0x000fc8000f8e00ff */
[C---:B------:R-:W-:Y:S01]  /*6b80*/  IMAD.SHL.U32 R18, R17.reuse, 0x200, RZ ;  /* 0x0000020011127824 */ /* 0x040fe200078e00ff */
[----:B------:R-:W-:Y:S01]  /*6b90*/  STL [R1+0x29c], R5 ;  /* 0x00029c0501007387 */ /* 0x000fe20000100800 */
[----:B------:R-:W-:-:S03]  /*6ba0*/  SHF.L.U64.HI R17, R17, 0x8, R20 ;  /* 0x0000000811117819 */ /* 0x000fc60000010214 */
[----:B------:R3:W-:Y:S04]  /*6bb0*/  STL [R1+0x230], R18 ;  /* 0x0002301201007387 */ /* 0x0007e80000100800 */
[----:B------:R1:W5:Y:S04]  /*6bc0*/  LDL.LU R20, [R1+0x2e8] ;  /* 0x0002e80001147983 */ /* 0x0003680000300800 */
[----:B------:R2:W-:Y:S01]  /*6bd0*/  STL [R1+0x2a8], R17 ;  /* 0x0002a81101007387 */ /* 0x0005e20000100800 */
[----:B---3--:R-:W-:-:S04]  /*6be0*/  IADD3 R18, P3, P4, R19, R10, R18 ;  /* 0x0000000a13127210 */ /* 0x008fc80007c7e012 */
[----:B----4-:R-:W-:Y:S01]  /*6bf0*/  IADD3.X R19, R12, R11, R5, P3, P4 ;  /* 0x0000000b0c137210 */ /* 0x010fe20001fe8405 */
[----:B------:R-:W-:Y:S01]  /*6c00*/  IMAD.U32 R12, RZ, RZ, UR8 ;  /* 0x00000008ff0c7e24 */ /* 0x000fe2000f8e00ff */
[----:B--2---:R1:W5:Y:S03]  /*6c10*/  LDL.LU R17, [R1+0x2e4] ;  /* 0x0002e40001117983 */ /* 0x0043660000300800 */
[----:B------:R-:W-:Y:S01]  /*6c20*/  IMAD.SHL.U32 R12, R12, 0x100, RZ ;  /* 0x000001000c0c7824 */ /* 0x000fe200078e00ff */
[----:B------:R1:W5:Y:S04]  /*6c30*/  LDL.LU R5, [R1+0x2e0] ;  /* 0x0002e00001057983 */ /* 0x0003680000300800 */
[----:B------:R2:W-:Y:S01]  /*6c40*/  STL.64 [R1+0x258], R18 ;  /* 0x0002581201007387 */ /* 0x0005e20000100a00 */
[----:B------:R-:W-:-:S03]  /*6c50*/  PRMT R3, R4, 0x7610, R3 ;  /* 0x0000761004037816 */ /* 0x000fc60000000003 */
[----:B--2---:R1:W5:Y:S01]  /*6c60*/  LDL.LU.64 R18, [R1+0x2d8] ;  /* 0x0002d80001127983 */ /* 0x0043620000300a00 */
[----:B------:R-:W-:-:S03]  /*6c70*/  ISETP.GT.AND P3, PT, R0, 0x9, P2 ;  /* 0x000000090000780c */ /* 0x000fc60001764270 */
[----:B------:R2:W-:Y:S02]  /*6c80*/  STL [R1+0x2a4], R12 ;  /* 0x0002a40c01007387 */ /* 0x0005e40000100800 */
[----:B--2---:R-:W-:Y:S02]  /*6c90*/  IMAD.WIDE.U32 R12, R13, 0x78, R14 ;  /* 0x000000780d0c7825 */ /* 0x004fe400078e000e */
[----:B------:R1:W5:Y:S04]  /*6ca0*/  LDL.LU.64 R14, [R1+0x2d0] ;  /* 0x0002d000010e7983 */ /* 0x0003680000300a00 */
[----:B------:R2:W-:Y:S04]  /*6cb0*/  STL.64 [R1+0x220], R12 ;  /* 0x0002200c01007387 */ /* 0x0005e80000100a00 */
[----:B--2---:R1:W5:Y:S04]  /*6cc0*/  LDL.LU.64 R12, [R1+0x2c8] ;  /* 0x0002c800010c7983 */ /* 0x0043680000300a00 */
[----:B------:R1:W5:Y:S04]  /*6cd0*/  LDL.LU R4, [R1+0x2c0] ;  /* 0x0002c00001047983 */ /* 0x0003680000300800 */
[----:B------:R2:W-:Y:S04]  /*6ce0*/  STL.S16 [R1+0x228], R3 ;  /* 0x0002280301007387 */ /* 0x0005e80000100600 */
[----:B--2---:R1:W5:Y:S01]  /*6cf0*/  LDL.LU R3, [R1+0x2bc] ;  /* 0x0002bc0001037983 */ /* 0x0043620000300800 */
[----:B------:R-:W-:Y:S04]  /*6d00*/  BSSY B1, `(.L_x_51) ;  /* 0x0000006000017945 */ /* 0x000fe80003800000 */
[----:B------:R-:W-:Y:S05]  /*6d10*/  @!P3 BRA `(.L_x_52) ;  /* 0x000000000010b947 */ /* 0x000fea0003800000 */
[----:B------:R2:W-:Y:S04]  /*6d20*/  STL [R1+0x2bc], R0 ;  /* 0x0002bc0001007387 */ /* 0x0005e80000100800 */
[----:B--2---:R-:W2:Y:S04]  /*6d30*/  LDG.E.LTC128B.U16 R0, desc[UR60][R232.64+0x12] ;  /* 0x0000123ce8007981 */ /* 0x004ea8000c1e1520 */
[----:B--2---:R2:W-:Y:S04]  /*6d40*/  STL [R1+0x228], R0 ;  /* 0x0002280001007387 */ /* 0x0045e80000100800 */
[----:B--2---:R2:W5:Y:S02]  /*6d50*/  LDL.LU R0, [R1+0x2bc] ;  /* 0x0002bc0001007983 */ /* 0x0045640000300800 */
.L_x_52:
[----:B------:R-:W-:Y:S05]  /*6d60*/  BSYNC B1 ;  /* 0x0000000000017941 */ /* 0x000fea0003800000 */
.L_x_51:
[----:B------:R-:W-:Y:S04]  /*6d70*/  STL [R1+0x2fc], R25 ;  /* 0x0002fc1901007387 */ /* 0x000fe80000100800 */
[----:B------:R3:W-:Y:S04]  /*6d80*/  STL [R1+0x2f8], R24 ;  /* 0x0002f81801007387 */ /* 0x0007e80000100800 */
[----:B---3--:R-:W3:Y:S04]  /*6d90*/  LDL R24, [R1+0x2a8] ;  /* 0x0002a80001187983 */ /* 0x008ee80000100800 */
[----:B-----5:R4:W-:Y:S04]  /*6da0*/  STL.64 [R1+0x2f0], R22 ;  /* 0x0002f01601007387 */ /* 0x0209e80000100a00 */
[----:B----4-:R-:W4:Y:S04]  /*6db0*/  LDL.LU.64 R22, [R1+0x220] ;  /* 0x0002200001167983 */ /* 0x010f280000300a00 */
[----:B------:R0:W-:Y:S04]  /*6dc0*/  STL.64 [R1+0x2e8], R20 ;  /* 0x0002e81401007387 */ /* 0x0001e80000100a00 */
[----:B0-----:R-:W2:Y:S04]  /*6dd0*/  LDL.64 R20, [R1+0x240] ;  /* 0x0002400001147983 */ /* 0x001ea80000100a00 */
[----:B------:R0:W-:Y:S04]  /*6de0*/  STL.64 [R1+0x2e0], R18 ;  /* 0x0002e01201007387 */ /* 0x0001e80000100a00 */
[----:B0-----:R-:W3:Y:S04]  /*6df0*/  LDL.64 R18, [R1+0x270] ;  /* 0x0002700001127983 */ /* 0x001ee80000100a00 */
[----:B------:R0:W-:Y:S04]  /*6e00*/  STL [R1+0x2d8], R17 ;  /* 0x0002d81101007387 */ /* 0x0001e80000100800 */
[----:B0-----:R-:W3:Y:S04]  /*6e10*/  LDL R17, [R1+0x26c] ;  /* 0x00026c0001117983 */ /* 0x001ee80000100800 */
[----:B------:R0:W-:Y:S04]  /*6e20*/  STL [R1+0x2d4], R15 ;  /* 0x0002d40f01007387 */ /* 0x0001e80000100800 */
[----:B0-----:R-:W2:Y:S04]  /*6e30*/  LDL.LU R15, [R1+0x280] ;  /* 0x00028000010f7983 */ /* 0x001ea80000300800 */
[----:B------:R0:W-:Y:S04]  /*6e40*/  STL [R1+0x2d0], R14 ;  /* 0x0002d00e01007387 */ /* 0x0001e80000100800 */
[----:B0-----:R-:W3:Y:S04]  /*6e50*/  LDL.LU R14, [R1+0x234] ;  /* 0x00023400010e7983 */ /* 0x001ee80000300800 */
[----:B------:R-:W-:Y:S04]  /*6e60*/  STL.64 [R1+0x2c8], R10 ;  /* 0x0002c80a01007387 */ /* 0x000fe80000100a00 */
[----:B------:R-:W-:Y:S04]  /*6e70*/  STL [R1+0x2c4], R5 ;  /* 0x0002c40501007387 */ /* 0x000fe80000100800 */
[----:B------:R0:W-:Y:S04]  /*6e80*/  STL [R1+0x2c0], R4 ;  /* 0x0002c00401007387 */ /* 0x0001e80000100800 */
[----:B0-----:R-:W3:Y:S04]  /*6e90*/  LDL.LU R4, [R1+0x228] ;  /* 0x0002280001047983 */ /* 0x001ee80000300800 */
[----:B------:R-:W-:Y:S01]  /*6ea0*/  STL [R1+0x2bc], R3 ;  /* 0x0002bc0301007387 */ /* 0x000fe20000100800 */
[----:B----4-:R-:W-:-:S05]  /*6eb0*/  IADD3 R25, P6, R12, R22, RZ ;  /* 0x000000160c197210 */ /* 0x010fca0007fde0ff */
[----:B------:R0:W-:Y:S04]  /*6ec0*/  STL [R1+0x24c], R25 ;  /* 0x00024c1901007387 */ /* 0x0001e80000100800 */
[----:B0-----:R0:W5:Y:S01]  /*6ed0*/  LDL.LU R25, [R1+0x2fc] ;  /* 0x0002fc0001197983 */ /* 0x0011620000300800 */
[----:B--2---:R-:W-:-:S04]  /*6ee0*/  LOP3.LUT R15, R15, 0xffffffef, RZ, 0xc0, !PT ;  /* 0xffffffef0f0f7812 */ /* 0x004fc800078ec0ff */
[----:B------:R-:W-:Y:S02]  /*6ef0*/  @P0 LOP3.LUT R15, R15, 0x10, RZ, 0xfc, !PT ;  /* 0x000000100f0f0812 */ /* 0x000fe400078efcff */
[----:B------:R-:W-:Y:S02]  /*6f00*/  IADD3 R13, P0, P4, R12, R22, R20 ;  /* 0x000000160c0d7210 */ /* 0x000fe40007c1e014 */
[----:B------:R-:W2:Y:S04]  /*6f10*/  LDL R12, [R1+0x2a4] ;  /* 0x0002a400010c7983 */ /* 0x000ea80000100800 */
[----:B------:R4:W-:Y:S04]  /*6f20*/  STL [R1+0x2a0], R13 ;  /* 0x0002a00d01007387 */ /* 0x0009e80000100800 */
[----:B----4-:R-:W2:Y:S01]  /*6f30*/  LDL R13, [R1+0x27c] ;  /* 0x00027c00010d7983 */ /* 0x010ea20000100800 */
[----:B------:R-:W-:-:S04]  /*6f40*/  LOP3.LUT R15, R15, 0xfffffffd, RZ, 0xc0, !PT ;  /* 0xfffffffd0f0f7812 */ /* 0x000fc800078ec0ff */
[----:B------:R-:W-:Y:S02]  /*6f50*/  @P6 LOP3.LUT R15, R15, 0x2, RZ, 0xfc, !PT ;  /* 0x000000020f0f6812 */ /* 0x000fe400078efcff */
[----:B--2---:R-:W-:Y:S02]  /*6f60*/  IADD3 R12, P5, P6, R13, R8, R12 ;  /* 0x000000080d0c7210 */ /* 0x004fe40007ebe00c */
[----:B------:R-:W2:Y:S01]  /*6f70*/  LDL R13, [R1+0x248] ;  /* 0x00024800010d7983 */ /* 0x000ea20000100800 */
[----:B---3--:R-:W-:Y:S01]  /*6f80*/  IMAD.IADD R17, R17, 0x1, R23 ;  /* 0x0000000111117824 */ /* 0x008fe200078e0217 */
[----:B------:R-:W-:Y:S02]  /*6f90*/  PRMT R3, R4, 0x7610, R3 ;  /* 0x0000761004037816 */ /* 0x000fe40000000003 */
[----:B--2---:R-:W-:Y:S02]  /*6fa0*/  IADD3.X R13, R13, R7, R24, P5, P6 ;  /* 0x000000070d0d7210 */ /* 0x004fe40002fec418 */
[----:B------:R0:W5:Y:S04]  /*6fb0*/  LDL.LU R24, [R1+0x2f8] ;  /* 0x0002f80001187983 */ /* 0x0001680000300800 */
[----:B------:R-:W-:Y:S01]  /*6fc0*/  STL [R1+0x280], R15 ;  /* 0x0002800f01007387 */ /* 0x000fe20000100800 */
[----:B------:R-:W-:-:S03]  /*6fd0*/  LOP3.LUT P6, RZ, R15, 0x4, RZ, 0xc0, !PT ;  /* 0x000000040fff7812 */ /* 0x000fc600078cc0ff */
[----:B------:R0:W5:Y:S04]  /*6fe0*/  LDL.LU.64 R22, [R1+0x2f0] ;  /* 0x0002f00001167983 */ /* 0x0001680000300a00 */
[----:B------:R2:W-:Y:S02]  /*6ff0*/  STL [R1+0x22c], R17 ;  /* 0x00022c1101007387 */ /* 0x0005e40000100800 */
[----:B--2---:R-:W-:Y:S02]  /*7000*/  IADD3.X R17, R19, R17, R21, P0, P4 ;  /* 0x0000001113117210 */ /* 0x004fe400007e8415 */
[----:B------:R-:W-:Y:S01]  /*7010*/  LOP3.LUT P0, RZ, R15, 0x10, RZ, 0xc0, !PT ;  /* 0x000000100fff7812 */ /* 0x000fe2000780c0ff */
[----:B------:R-:W-:Y:S01]  /*7020*/  IMAD.U32 R15, R4, 0x10000, RZ ;  /* 0x00010000040f7824 */ /* 0x000fe200078e00ff */
[----:B------:R0:W5:Y:S03]  /*7030*/  LDL.LU.64 R20, [R1+0x2e8] ;  /* 0x0002e80001147983 */ /* 0x0001660000300a00 */
[----:B------:R-:W-:Y:S01]  /*7040*/  FMUL R15, R15, R16 ;  /* 0x000000100f0f7220 */ /* 0x000fe20000400000 */
[----:B------:R0:W5:Y:S03]  /*7050*/  LDL.LU.64 R18, [R1+0x2e0] ;  /* 0x0002e00001127983 */ /* 0x0001660000300a00 */
[----:B------:R-:W-:-:S05]  /*7060*/  FFMA R14, R14, R2, R15 ;  /* 0x000000020e0e7223 */ /* 0x000fca000000000f */
[----:B------:R-:W-:-:S04]  /*7070*/  F2FP.BF16.F32.PACK_AB R11, RZ, R14 ;  /* 0x0000000eff0b723e */ /* 0x000fc800000010ff */
[----:B------:R-:W-:Y:S01]  /*7080*/  PRMT R10, R11, 0x7610, R10 ;  /* 0x000076100b0a7816 */ /* 0x000fe2000000000a */
[----:B------:R-:W-:-:S03]  /*7090*/  @P3 IMAD.MOV.U32 R11, RZ, RZ, R7 ;  /* 0x000000ffff0b3224 */ /* 0x000fc600078e0007 */
[----:B------:R-:W-:Y:S01]  /*70a0*/  PRMT R5, R10, 0x7610, R5 ;  /* 0x000076100a057816 */ /* 0x000fe20000000005 */
[----:B------:R-:W-:Y:S01]  /*70b0*/  @P3 IMAD.MOV.U32 R10, RZ, RZ, R8 ;  /* 0x000000ffff0a3224 */ /* 0x000fe200078e0008 */
[----:B------:R2:W-:Y:S04]  /*70c0*/  STL [R1+0x2ac], R17 ;  /* 0x0002ac1101007387 */ /* 0x0005e80000100800 */
[----:B------:R3:W-:Y:S04]  /*70d0*/  @P3 STG.E.U16 desc[UR60][R10.64+0x12], R5 ;  /* 0x000012050a003986 */ /* 0x0007e8000c10153c */
[----:B--2---:R0:W5:Y:S04]  /*70e0*/  LDL.LU R17, [R1+0x2d8] ;  /* 0x0002d80001117983 */ /* 0x0041680000300800 */
[----:B------:R0:W5:Y:S04]  /*70f0*/  LDL.LU R15, [R1+0x2d4] ;  /* 0x0002d400010f7983 */ /* 0x0001680000300800 */
[----:B------:R0:W5:Y:S04]  /*7100*/  LDL.LU R14, [R1+0x2d0] ;  /* 0x0002d000010e7983 */ /* 0x0001680000300800 */
[----:B---3--:R0:W5:Y:S04]  /*7110*/  LDL.LU.64 R10, [R1+0x2c8] ;  /* 0x0002c800010a7983 */ /* 0x0081680000300a00 */
[----:B------:R0:W5:Y:S04]  /*7120*/  LDL.LU R5, [R1+0x2c4] ;  /* 0x0002c40001057983 */ /* 0x0001680000300800 */
[----:B------:R0:W5:Y:S04]  /*7130*/  LDL.LU R4, [R1+0x2c0] ;  /* 0x0002c00001047983 */ /* 0x0001680000300800 */
[----:B------:R2:W-:Y:S04]  /*7140*/  STL.S16 [R1+0x228], R3 ;  /* 0x0002280301007387 */ /* 0x0005e80000100600 */
[----:B--2---:R0:W5:Y:S01]  /*7150*/  LDL.LU R3, [R1+0x2bc] ;  /* 0x0002bc0001037983 */ /* 0x0041620000300800 */
[----:B------:R-:W-:Y:S01]  /*7160*/  ISETP.GT.AND P3, PT, R0, 0x8, P6 ;  /* 0x000000080000780c */ /* 0x000fe20003764270 */
[----:B------:R-:W-:-:S12]  /*7170*/  BSSY B1, `(.L_x_53) ;  /* 0x0000006000017945 */ /* 0x000fd80003800000 */
[----:B0-----:R-:W-:Y:S05]  /*7180*/  @!P3 BRA `(.L_x_54) ;  /* 0x000000000010b947 */ /* 0x001fea0003800000 */
[----:B------:R0:W-:Y:S04]  /*7190*/  STL [R1+0x2bc], R0 ;  /* 0x0002bc0001007387 */ /* 0x0001e80000100800 */
[----:B0----5:R-:W2:Y:S04]  /*71a0*/  LDG.E.LTC128B.U16 R0, desc[UR60][R22.64+0x10] ;  /* 0x0000103c16007981 */ /* 0x021ea8000c1e1520 */
[----:B--2---:R0:W-:Y:S04]  /*71b0*/  STL [R1+0x228], R0 ;  /* 0x0002280001007387 */ /* 0x0041e80000100800 */
[----:B0-----:R0:W5:Y:S02]  /*71c0*/  LDL.LU R0, [R1+0x2bc] ;  /* 0x0002bc0001007983 */ /* 0x0011640000300800 */
.L_x_54:
[----:B------:R-:W-:Y:S05]  /*71d0*/  BSYNC B1 ;  /* 0x0000000000017941 */ /* 0x000fea0003800000 */
.L_x_53:
[----:B-----5:R2:W-:Y:S04]  /*71e0*/  STL [R1+0x2f4], R25 ;  /* 0x0002f41901007387 */ /* 0x0205e80000100800 */
[----:B--2---:R-:W2:Y:S04]  /*71f0*/  LDL R25, [R1+0x288] ;  /* 0x0002880001197983 */ /* 0x004ea80000100800 */
[----:B------:R3:W-:Y:S04]  /*7200*/  STL [R1+0x2f0], R24 ;  /* 0x0002f01801007387 */ /* 0x0007e80000100800 */
[----:B---3--:R-:W3:Y:S04]  /*7210*/  LDL.LU R24, [R1+0x238] ;  /* 0x0002380001187983 */ /* 0x008ee80000300800 */
[----:B------:R-:W-:Y:S04]  /*7220*/  STL [R1+0x2ec], R23 ;  /* 0x0002ec1701007387 */ /* 0x000fe80000100800 */
[----:B------:R-:W-:Y:S04]  /*7230*/  STL [R1+0x2e8], R22 ;  /* 0x0002e81601007387 */ /* 0x000fe80000100800 */
[----:B------:R-:W-:Y:S04]  /*7240*/  STL [R1+0x2e4], R13 ;  /* 0x0002e40d01007387 */ /* 0x000fe80000100800 */
[----:B------:R4:W-:Y:S04]  /*7250*/  STL [R1+0x2e0], R12 ;  /* 0x0002e00c01007387 */ /* 0x0009e80000100800 */
[----:B----4-:R-:W4:Y:S04]  /*7260*/  LDL R12, [R1+0x26c] ;  /* 0x00026c00010c7983 */ /* 0x010f280000100800 */
[----:B------:R1:W-:Y:S04]  /*7270*/  STL.64 [R1+0x2d8], R10 ;  /* 0x0002d80a01007387 */ /* 0x0003e80000100a00 */
[----:B-1----:R-:W4:Y:S04]  /*7280*/  LDL.64 R10, [R1+0x240] ;  /* 0x00024000010a7983 */ /* 0x002f280000100a00 */
[----:B------:R1:W-:Y:S04]  /*7290*/  STL [R1+0x2d0], R7 ;  /* 0x0002d00701007387 */ /* 0x0003e80000100800 */
[----:B-1----:R-:W3:Y:S04]  /*72a0*/  LDL R7, [R1+0x268] ;  /* 0x0002680001077983 */ /* 0x002ee80000100800 */
[----:B------:R1:W-:Y:S04]  /*72b0*/  STL.64 [R1+0x2c8], R8 ;  /* 0x0002c80801007387 */ /* 0x0003e80000100a00 */
[----:B-1----:R-:W4:Y:S04]  /*72c0*/  LDL R8, [R1+0x290] ;  /* 0x0002900001087983 */ /* 0x002f280000100800 */
[----:B------:R-:W4:Y:S04]  /*72d0*/  LDL R9, [R1+0x278] ;  /* 0x0002780001097983 */ /* 0x000f280000100800 */
[----:B------:R1:W-:Y:S04]  /*72e0*/  STL [R1+0x2c0], R6 ;  /* 0x0002c00601007387 */ /* 0x0003e80000100800 */
[----:B-1----:R-:W4:Y:S04]  /*72f0*/  LDL.LU R6, [R1+0x228] ;  /* 0x0002280001067983 */ /* 0x002f280000300800 */
[----:B------:R-:W-:Y:S01]  /*7300*/  STL [R1+0x2bc], R3 ;  /* 0x0002bc0301007387 */ /* 0x000fe20000100800 */
[----:B--2---:R-:W-:Y:S01]  /*7310*/  R2UR UR4, R25 ;  /* 0x00000000190472ca */ /* 0x004fe200000e0000 */
[----:B---3--:R-:W-:-:S04]  /*7320*/  IMAD.WIDE.U32 R20, R7, 0x78, R20 ;  /* 0x0000007807147825 */ /* 0x008fc800078e0014 */
[----:B----4-:R-:W-:-:S04]  /*7330*/  IMAD.U32 R25, R6, 0x10000, RZ ;  /* 0x0001000006197824 */ /* 0x010fc800078e00ff */
[----:B------:R-:W-:-:S04]  /*7340*/  FMUL R25, R25, R16 ;  /* 0x0000001019197220 */ /* 0x000fc80000400000 */
[----:B------:R-:W-:Y:S02]  /*7350*/  FFMA R24, R24, R2, R25 ;  /* 0x0000000218187223 */ /* 0x000fe40000000019 */
[----:B------:R1:W5:Y:S03]  /*7360*/  LDL.LU R25, [R1+0x2f4] ;  /* 0x0002f40001197983 */ /* 0x0003660000300800 */
[----:B------:R-:W-:Y:S02]  /*7370*/  F2FP.BF16.F32.PACK_AB R23, RZ, R24 ;  /* 0x00000018ff17723e */ /* 0x000fe400000010ff */
[----:B------:R1:W5:Y:S02]  /*7380*/  LDL.LU R24, [R1+0x2f0] ;  /* 0x0002f00001187983 */ /* 0x0003640000300800 */
[----:B------:R-:W-:Y:S02]  /*7390*/  PRMT R22, R23, 0x7610, R22 ;  /* 0x0000761017167816 */ /* 0x000fe40000000016 */
[----:B------:R1:W5:Y:S02]  /*73a0*/  LDL.LU R23, [R1+0x2ec] ;  /* 0x0002ec0001177983 */ /* 0x0003640000300800 */
[----:B------:R-:W-:-:S02]  /*73b0*/  PRMT R13, R22, 0x7610, R13 ;  /* 0x00007610160d7816 */ /* 0x000fc4000000000d */
[----:B------:R1:W5:Y:S04]  /*73c0*/  LDL.LU R22, [R1+0x2e8] ;  /* 0x0002e80001167983 */ /* 0x0003680000300800 */
[----:B------:R2:W-:Y:S01]  /*73d0*/  @P3 STG.E.U16 desc[UR60][R4.64+0x10], R13 ;  /* 0x0000100d04003986 */ /* 0x0005e2000c10153c */
[----:B------:R-:W-:-:S04]  /*73e0*/  IADD3 R20, P3, R10, R20, RZ ;  /* 0x000000140a147210 */ /* 0x000fc80007f7e0ff */
[----:B------:R-:W-:-:S03]  /*73f0*/  IADD3.X R21, R11, R12, R21, P3, !PT ;  /* 0x0000000c0b157210 */ /* 0x000fc60001ffe415 */
[----:B------:R-:W-:Y:S01]  /*7400*/  IMAD.WIDE.U32 R20, R17, R7, R20 ;  /* 0x0000000711147225 */ /* 0x000fe200078e0014 */
[----:B--2---:R1:W5:Y:S02]  /*7410*/  LDL.LU R13, [R1+0x2e4] ;  /* 0x0002e400010d7983 */ /* 0x0043640000300800 */
[----:B------:R-:W-:Y:S02]  /*7420*/  IADD3 R20, P3, R18, R20, RZ ;  /* 0x0000001412147210 */ /* 0x000fe40007f7e0ff */
[----:B------:R1:W5:Y:S02]  /*7430*/  LDL.LU R12, [R1+0x2e0] ;  /* 0x0002e000010c7983 */ /* 0x0003640000300800 */
[----:B------:R-:W-:Y:S02]  /*7440*/  IADD3.X R21, R19, R8, R21, P3, !PT ;  /* 0x0000000813157210 */ /* 0x000fe40001ffe415 */
[----:B------:R1:W5:Y:S04]  /*7450*/  LDL.LU.64 R10, [R1+0x2d8] ;  /* 0x0002d800010a7983 */ /* 0x0003680000300a00 */
[----:B------:R1:W5:Y:S01]  /*7460*/  LDL.LU R7, [R1+0x2d0] ;  /* 0x0002d00001077983 */ /* 0x0003620000300800 */
[----:B------:R-:W-:-:S03]  /*7470*/  IMAD.WIDE.U32 R8, R9, UR4, R20 ;  /* 0x0000000409087c25 */ /* 0x000fc6000f8e0014 */
[----:B------:R-:W2:Y:S01]  /*7480*/  LDL R21, [R1+0x28c] ;  /* 0x00028c0001157983 */ /* 0x000ea20000100800 */
[----:B------:R-:W-:Y:S02]  /*7490*/  LEA R20, P3, R8, R14, 0x1 ;  /* 0x0000000e08147211 */ /* 0x000fe400078608ff */
[----:B------:R-:W-:Y:S01]  /*74a0*/  PRMT R3, R6, 0x7610, R3 ;  /* 0x0000761006037816 */ /* 0x000fe20000000003 */
[----:B--2---:R-:W-:-:S05]  /*74b0*/  IMAD.IADD R21, R21, 0x1, R9 ;  /* 0x0000000115157824 */ /* 0x004fca00078e0209 */
[----:B------:R-:W-:Y:S02]  /*74c0*/  LEA.HI.X R21, R8, R15, R21, 0x1, P3 ;  /* 0x0000000f08157211 */ /* 0x000fe400018f0c15 */
[----:B------:R1:W5:Y:S01]  /*74d0*/  LDL.LU.64 R8, [R1+0x2c8] ;  /* 0x0002c80001087983 */ /* 0x0003620000300a00 */
[----:B------:R-:W-:-:S03]  /*74e0*/  ISETP.GT.AND P3, PT, R0, 0x9, P6 ;  /* 0x000000090000780c */ /* 0x000fc60003764270 */
[----:B------:R1:W5:Y:S04]  /*74f0*/  LDL.LU R6, [R1+0x2c0] ;  /* 0x0002c00001067983 */ /* 0x0003680000300800 */
[----:B------:R2:W-:Y:S04]  /*7500*/  STL.S16 [R1+0x228], R3 ;  /* 0x0002280301007387 */ /* 0x0005e80000100600 */
[----:B--2---:R1:W5:Y:S01]  /*7510*/  LDL.LU R3, [R1+0x2bc] ;  /* 0x0002bc0001037983 */ /* 0x0043620000300800 */
[----:B------:R-:W-:Y:S04]  /*7520*/  BSSY B1, `(.L_x_55) ;  /* 0x0000006000017945 */ /* 0x000fe80003800000 */
[----:B------:R-:W-:Y:S05]  /*7530*/  @!P3 BRA `(.L_x_56) ;  /* 0x000000000010b947 */ /* 0x000fea0003800000 */
[----:B------:R2:W-:Y:S04]  /*7540*/  STL [R1+0x2bc], R0 ;  /* 0x0002bc0001007387 */ /* 0x0005e80000100800 */
[----:B--2--5:R-:W2:Y:S04]  /*7550*/  LDG.E.LTC128B.U16 R0, desc[UR60][R22.64+0x12] ;  /* 0x0000123c16007981 */ /* 0x024ea8000c1e1520 */
[----:B--2---:R2:W-:Y:S04]  /*7560*/  STL [R1+0x228], R0 ;  /* 0x0002280001007387 */ /* 0x0045e80000100800 */
[----:B--2---:R2:W5:Y:S02]  /*7570*/  LDL.LU R0, [R1+0x2bc] ;  /* 0x0002bc0001007983 */ /* 0x0045640000300800 */
.L_x_56:
[----:B------:R-:W-:Y:S05]  /*7580*/  BSYNC B1 ;  /* 0x0000000000017941 */ /* 0x000fea0003800000 */
.L_x_55:
[----:B------:R3:W-:Y:S04]  /*7590*/  STL [R1+0x310], R31 ;  /* 0x0003101f01007387 */ /* 0x0007e80000100800 */
[----:B---3--:R-:W3:Y:S04]  /*75a0*/  LDL R31, [R1+0x280] ;  /* 0x00028000011f7983 */ /* 0x008ee80000100800 */
[----:B------:R4:W-:Y:S04]  /*75b0*/  STL [R1+0x30c], R30 ;  /* 0x00030c1e01007387 */ /* 0x0009e80000100800 */
[----:B----4-:R-:W4:Y:S04]  /*75c0*/  LDL.LU R30, [R1+0x23c] ;  /* 0x00023c00011e7983 */ /* 0x010f280000300800 */
[----:B------:R-:W-:Y:S04]  /*75d0*/  STL [R1+0x308], R29 ;  /* 0x0003081d01007387 */ /* 0x000fe80000100800 */
[----:B------:R-:W-:Y:S04]  /*75e0*/  STL [R1+0x304], R28 ;  /* 0x0003041c01007387 */ /* 0x000fe80000100800 */
[----:B------:R0:W-:Y:S04]  /*75f0*/  STL [R1+0x300], R27 ;  /* 0x0003001b01007387 */ /* 0x0001e80000100800 */
[----:B0-----:R-:W2:Y:S04]  /*7600*/  LDL.LU R27, [R1+0x22c] ;  /* 0x00022c00011b7983 */ /* 0x001ea80000300800 */
[----:B------:R0:W-:Y:S04]  /*7610*/  STL [R1+0x2fc], R26 ;  /* 0x0002fc1a01007387 */ /* 0x0001e80000100800 */
[----:B0-----:R-:W2:Y:S04]  /*7620*/  LDL.LU R26, [R1+0x24c] ;  /* 0x00024c00011a7983 */ /* 0x001ea80000300800 */
[----:B-----5:R0:W-:Y:S04]  /*7630*/  STL [R1+0x2f8], R23 ;  /* 0x0002f81701007387 */ /* 0x0201e80000100800 */
[----:B0-----:R-:W4:Y:S04]  /*7640*/  LDL.LU R23, [R1+0x228] ;  /* 0x0002280001177983 */ /* 0x001f280000300800 */
[----:B------:R0:W-:Y:S04]  /*7650*/  STL.64 [R1+0x2f0], R24 ;  /* 0x0002f01801007387 */ /* 0x0001e80000100a00 */
[----:B0-----:R-:W2:Y:S04]  /*7660*/  LDL.LU.64 R24, [R1+0x270] ;  /* 0x0002700001187983 */ /* 0x001ea80000300a00 */
[----:B------:R-:W-:Y:S04]  /*7670*/  STL [R1+0x2ec], R22 ;  /* 0x0002ec1601007387 */ /* 0x000fe80000100800 */
[----:B------:R0:W-:Y:S04]  /*7680*/  STL [R1+0x2e8], R21 ;  /* 0x0002e81501007387 */ /* 0x0001e80000100800 */
[----:B0-----:R-:W2:Y:S04]  /*7690*/  LDL.LU R21, [R1+0x200] ;  /* 0x0002000001157983 */ /* 0x001ea80000300800 */
[----:B------:R-:W-:Y:S04]  /*76a0*/  STL [R1+0x2e4], R20 ;  /* 0x0002e41401007387 */ /* 0x000fe80000100800 */
[----:B------:R-:W-:Y:S04]  /*76b0*/  STL [R1+0x2e0], R17 ;  /* 0x0002e01101007387 */ /* 0x000fe80000100800 */
[----:B------:R0:W-:Y:S04]  /*76c0*/  STL.64 [R1+0x2d8], R18 ;  /* 0x0002d81201007387 */ /* 0x0001e80000100a00 */
[----:B0-----:R-:W2:Y:S04]  /*76d0*/  LDL.LU R19, [R1+0x230] ;  /* 0x0002300001137983 */ /* 0x001ea80000300800 */
[----:B------:R0:W-:Y:S04]  /*76e0*/  STL.64 [R1+0x2d0], R12 ;  /* 0x0002d00c01007387 */ /* 0x0001e80000100a00 */
[----:B0-----:R-:W2:Y:S04]  /*76f0*/  LDL R13, [R1+0x268] ;  /* 0x00026800010d7983 */ /* 0x001ea80000100800 */
[----:B------:R0:W-:Y:S04]  /*7700*/  STL.64 [R1+0x2c8], R8 ;  /* 0x0002c80801007387 */ /* 0x0001e80000100a00 */
[----:B0-----:R-:W2:Y:S04]  /*7710*/  LDL.LU.64 R8, [R1+0x240] ;  /* 0x0002400001087983 */ /* 0x001ea80000300a00 */
[----:B------:R0:W-:Y:S04]  /*7720*/  STL.64 [R1+0x2c0], R6 ;  /* 0x0002c00601007387 */ /* 0x0001e80000100a00 */
[----:B0-----:R-:W2:Y:S01]  /*7730*/  LDL.LU.64 R6, [R1+0x250] ;  /* 0x0002500001067983 */ /* 0x001ea20000300a00 */
[----:B---3--:R-:W-:Y:S01]  /*7740*/  LOP3.LUT P4, RZ, R31, 0x2, RZ, 0xc0, !PT ;  /* 0x000000021fff7812 */ /* 0x008fe2000788c0ff */
        /* <DEDUP_REMOVED lines=10> */
[----:B------:R2:W-:Y:S02]  /*77f0*/  @P3 STG.E.U16 desc[UR60][R4.64+0x12], R18 ;  /* 0x0000121204003986 */ /* 0x0005e4000c10153c */
[----:B--2---:R-:W-:Y:S02]  /*7800*/  IADD3 R18, P3, R19, R10, RZ ;  /* 0x0000000a13127210 */ /* 0x004fe40007f7e0ff */
[----:B------:R-:W2:Y:S01]  /*7810*/  LDL.LU R19, [R1+0x29c] ;  /* 0x00029c0001137983 */ /* 0x000ea20000300800 */
[----:B------:R-:W-:Y:S01]  /*7820*/  IMAD.X R27, R27, 0x1, R25, P4 ;  /* 0x000000011b1b7824 */ /* 0x000fe200020e0619 */
[----:B------:R-:W-:-:S04]  /*7830*/  LEA R24, P4, R26, R14, 0x1 ;  /* 0x0000000e1a187211 */ /* 0x000fc800078808ff */
[----:B------:R-:W-:Y:S02]  /*7840*/  LEA.HI.X R25, R26, R15, R27, 0x1, P4 ;  /* 0x0000000f1a197211 */ /* 0x000fe400020f0c1b */
[----:B------:R-:W-:Y:S01]  /*7850*/  ISETP.GT.AND P4, PT, R3, 0x100, PT ;  /* 0x000001000300780c */ /* 0x000fe20003f84270 */
[----:B------:R0:W5:Y:S01]  /*7860*/  LDL.LU R27, [R1+0x300] ;  /* 0x00030000011b7983 */ /* 0x0001620000300800 */
[----:B------:R-:W-:-:S03]  /*7870*/  PRMT R22, R23, 0x7610, R22 ;  /* 0x0000761017167816 */ /* 0x000fc60000000016 */
[----:B------:R0:W5:Y:S04]  /*7880*/  LDL.LU R26, [R1+0x2fc] ;  /* 0x0002fc00011a7983 */ /* 0x0001680000300800 */
[----:B------:R0:W5:Y:S01]  /*7890*/  LDL.LU R23, [R1+0x2f8] ;  /* 0x0002f80001177983 */ /* 0x0001620000300800 */
[----:B--2---:R-:W-:Y:S01]  /*78a0*/  IMAD.X R19, R19, 0x1, R11, P3 ;  /* 0x0000000113137824 */ /* 0x004fe200018e060b */
[----:B------:R-:W-:-:S13]  /*78b0*/  ISETP.GT.AND P3, PT, R0, RZ, P4 ;  /* 0x000000ff0000720c */ /* 0x000fda0002764270 */
[----:B------:R-:W2:Y:S04]  /*78c0*/  @P3 LDG.E.LTC128B.U16 R22, desc[UR60][R24.64] ;  /* 0x0000003c18163981 */ /* 0x000ea8000c1e1520 */
[----:B------:R0:W5:Y:S04]  /*78d0*/  LDL.LU.64 R24, [R1+0x2f0] ;  /* 0x0002f00001187983 */ /* 0x0001680000300a00 */
[----:B------:R-:W-:Y:S04]  /*78e0*/  STL.64 [R1+0x220], R18 ;  /* 0x0002201201007387 */ /* 0x000fe80000100a00 */
[----:B--2---:R2:W-:Y:S02]  /*78f0*/  STL [R1+0x228], R22 ;  /* 0x0002281601007387 */ /* 0x0045e40000100800 */
[----:B--2---:R-:W-:-:S04]  /*7900*/  IMAD.U32 R22, R22, 0x10000, RZ ;  /* 0x0001000016167824 */ /* 0x004fc800078e00ff */
        /* <DEDUP_REMOVED lines=9> */
[----:B------:R2:W-:Y:S04]  /*79a0*/  @P3 STG.E.U16 desc[UR60][R18.64], R12 ;  /* 0x0000000c12003986 */ /* 0x0005e8000c10153c */
[----:B--2---:R0:W5:Y:S01]  /*79b0*/  LDL.LU.64 R18, [R1+0x2d8] ;  /* 0x0002d80001127983 */ /* 0x0041620000300a00 */
[----:B------:R-:W-:-:S03]  /*79c0*/  IMAD.WIDE.U32 R12, R13, 0x78, R6 ;  /* 0x000000780d0c7825 */ /* 0x000fc600078e0006 */
[----:B------:R-:W2:Y:S01]  /*79d0*/  LDL.LU R7, [R1+0x26c] ;  /* 0x00026c0001077983 */ /* 0x000ea20000300800 */
[----:B------:R-:W-:-:S04]  /*79e0*/  IADD3 R6, P3, R8, R12, RZ ;  /* 0x0000000c08067210 */ /* 0x000fc80007f7e0ff */
[----:B--2---:R-:W-:Y:S02]  /*79f0*/  IADD3.X R7, R9, R7, R13, P3, !PT ;  /* 0x0000000709077210 */ /* 0x004fe40001ffe40d */
[----:B------:R0:W5:Y:S04]  /*7a00*/  LDL.LU.64 R12, [R1+0x2d0] ;  /* 0x0002d000010c7983 */ /* 0x0001680000300a00 */
[----:B------:R0:W5:Y:S04]  /*7a10*/  LDL.LU.64 R8, [R1+0x2c8] ;  /* 0x0002c80001087983 */ /* 0x0001680000300a00 */
[----:B------:R2:W-:Y:S04]  /*7a20*/  STL.64 [R1+0x230], R6 ;  /* 0x0002300601007387 */ /* 0x0005e80000100a00 */
[----:B--2---:R0:W5:Y:S01]  /*7a30*/  LDL.LU.64 R6, [R1+0x2c0] ;  /* 0x0002c00001067983 */ /* 0x0041620000300a00 */
[----:B------:R-:W-:Y:S01]  /*7a40*/  ISETP.GT.AND P3, PT, R0, 0x1, P4 ;  /* 0x000000010000780c */ /* 0x000fe20002764270 */
[----:B------:R-:W-:-:S12]  /*7a50*/  BSSY B1, `(.L_x_57) ;  /* 0x0000006000017945 */ /* 0x000fd80003800000 */
[----:B0-----:R-:W-:Y:S05]  /*7a60*/  @!P3 BRA `(.L_x_58) ;  /* 0x000000000010b947 */ /* 0x001fea0003800000 */
[----:B------:R0:W-:Y:S04]  /*7a70*/  STL [R1+0x2bc], R0 ;  /* 0x0002bc0001007387 */ /* 0x0001e80000100800 */
[----:B0----5:R-:W2:Y:S04]  /*7a80*/  LDG.E.LTC128B.U16 R0, desc[UR60][R20.64+0x2] ;  /* 0x0000023c14007981 */ /* 0x021ea8000c1e1520 */
[----:B--2---:R0:W-:Y:S04]  /*7a90*/  STL [R1+0x228], R0 ;  /* 0x0002280001007387 */ /* 0x0041e80000100800 */
[----:B0-----:R0:W5:Y:S02]  /*7aa0*/  LDL.LU R0, [R1+0x2bc] ;  /* 0x0002bc0001007983 */ /* 0x0011640000300800 */
.L_x_58:
[----:B------:R-:W-:Y:S05]  /*7ab0*/  BSYNC B1 ;  /* 0x0000000000017941 */ /* 0x000fea0003800000 */
.L_x_57:
[----:B-----5:R2:W-:Y:S04]  /*7ac0*/  STL [R1+0x2e8], R20 ;  /* 0x0002e81401007387 */ /* 0x0205e80000100800 */
[----:B--2---:R-:W2:Y:S04]  /*7ad0*/  LDL R20, [R1+0x288] ;  /* 0x0002880001147983 */ /* 0x004ea80000100800 */
[----:B------:R3:W-:Y:S04]  /*7ae0*/  STL.64 [R1+0x2e0], R12 ;  /* 0x0002e00c01007387 */ /* 0x0007e80000100a00 */
[----:B---3--:R-:W3:Y:S04]  /*7af0*/  LDL.LU R12, [R1+0x204] ;  /* 0x00020400010c7983 */ /* 0x008ee80000300800 */
[----:B------:R-:W4:Y:S04]  /*7b00*/  LDL.LU R13, [R1+0x268] ;  /* 0x00026800010d7983 */ /* 0x000f280000300800 */
[----:B------:R1:W-:Y:S04]  /*7b10*/  STL.64 [R1+0x2d8], R10 ;  /* 0x0002d80a01007387 */ /* 0x0003e80000100a00 */
[----:B-1----:R-:W4:Y:S04]  /*7b20*/  LDL.LU.64 R10, [R1+0x230] ;  /* 0x00023000010a7983 */ /* 0x002f280000300a00 */
[----:B------:R1:W-:Y:S04]  /*7b30*/  STL [R1+0x2d0], R5 ;  /* 0x0002d00501007387 */ /* 0x0003e80000100800 */
[----:B-1----:R-:W3:Y:S04]  /*7b40*/  LDL.LU R5, [R1+0x2a0] ;  /* 0x0002a00001057983 */ /* 0x002ee80000300800 */
[----:B------:R1:W-:Y:S04]  /*7b50*/  STL.64 [R1+0x2c8], R8 ;  /* 0x0002c80801007387 */ /* 0x0003e80000100a00 */
[----:B-1----:R-:W3:Y:S04]  /*7b60*/  LDL.LU R8, [R1+0x290] ;  /* 0x0002900001087983 */ /* 0x002ee80000300800 */
[----:B------:R-:W3:Y:S04]  /*7b70*/  LDL.LU R9, [R1+0x278] ;  /* 0x0002780001097983 */ /* 0x000ee80000300800 */
[----:B------:R1:W-:Y:S04]  /*7b80*/  STL.64 [R1+0x2c0], R6 ;  /* 0x0002c00601007387 */ /* 0x0003e80000100a00 */
[----:B-1----:R-:W3:Y:S04]  /*7b90*/  LDL.64 R6, [R1+0x220] ;  /* 0x0002200001067983 */ /* 0x002ee80000100a00 */
[----:B------:R1:W-:Y:S04]  /*7ba0*/  STL [R1+0x2bc], R4 ;  /* 0x0002bc0401007387 */ /* 0x0003e80000100800 */
[----:B-1----:R-:W3:Y:S01]  /*7bb0*/  LDL.LU R4, [R1+0x228] ;  /* 0x0002280001047983 */ /* 0x002ee20000300800 */
[----:B--2---:R-:W-:Y:S01]  /*7bc0*/  R2UR UR4, R20 ;  /* 0x00000000140472ca */ /* 0x004fe200000e0000 */
[----:B----4-:R-:W-:-:S04]  /*7bd0*/  IMAD.WIDE.U32 R10, R17, R13, R10 ;  /* 0x0000000d110a7225 */ /* 0x010fc800078e000a */
[----:B---3--:R-:W-:Y:S02]  /*7be0*/  @P3 IMAD.MOV.U32 R13, RZ, RZ, R7 ;  /* 0x000000ffff0d3224 */ /* 0x008fe400078e0007 */
[----:B------:R-:W-:-:S04]  /*7bf0*/  IMAD.U32 R20, R4, 0x10000, RZ ;  /* 0x0001000004147824 */ /* 0x000fc800078e00ff */
[----:B------:R-:W-:-:S04]  /*7c00*/  FMUL R20, R20, R16 ;  /* 0x0000001014147220 */ /* 0x000fc80000400000 */
[----:B------:R-:W-:Y:S02]  /*7c10*/  FFMA R12, R12, R2, R20 ;  /* 0x000000020c0c7223 */ /* 0x000fe40000000014 */
[----:B------:R1:W5:Y:S03]  /*7c20*/  LDL.LU R20, [R1+0x2e8] ;  /* 0x0002e80001147983 */ /* 0x0003660000300800 */
[----:B------:R-:W-:Y:S01]  /*7c30*/  F2FP.BF16.F32.PACK_AB R17, RZ, R12 ;  /* 0x0000000cff11723e */ /* 0x000fe200000010ff */
[----:B------:R-:W-:-:S05]  /*7c40*/  @P3 IMAD.MOV.U32 R12, RZ, RZ, R6 ;  /* 0x000000ffff0c3224 */ /* 0x000fca00078e0006 */
[----:B------:R2:W-:Y:S01]  /*7c50*/  @P3 STG.E.U16 desc[UR60][R12.64+0x2], R17 ;  /* 0x000002110c003986 */ /* 0x0005e2000c10153c */
[----:B------:R-:W-:-:S04]  /*7c60*/  IADD3 R18, P3, R18, R10, RZ ;  /* 0x0000000a12127210 */ /* 0x000fc80007f7e0ff */
[----:B------:R-:W-:-:S03]  /*7c70*/  IADD3.X R19, R19, R8, R11, P3, !PT ;  /* 0x0000000813137210 */ /* 0x000fc60001ffe40b */
[----:B------:R-:W-:Y:S01]  /*7c80*/  IMAD.WIDE.U32 R18, R9, UR4, R18 ;  /* 0x0000000409127c25 */ /* 0x000fe2000f8e0012 */
[----:B--2---:R1:W5:Y:S04]  /*7c90*/  LDL.LU.64 R12, [R1+0x2e0] ;  /* 0x0002e000010c7983 */ /* 0x0043680000300a00 */
[----:B------:R-:W2:Y:S04]  /*7ca0*/  LDL.LU R17, [R1+0x28c] ;  /* 0x00028c0001117983 */ /* 0x000ea80000300800 */
[----:B------:R1:W5:Y:S01]  /*7cb0*/  LDL.LU.64 R10, [R1+0x2d8] ;  /* 0x0002d800010a7983 */ /* 0x0003620000300a00 */
[----:B------:R-:W-:-:S03]  /*7cc0*/  LEA R8, P3, R5, R14, 0x1 ;  /* 0x0000000e05087211 */ /* 0x000fc600078608ff */
[----:B------:R-:W3:Y:S01]  /*7cd0*/  LDL.LU R9, [R1+0x2ac] ;  /* 0x0002ac0001097983 */ /* 0x000ee20000300800 */
[----:B--2---:R-:W-:Y:S01]  /*7ce0*/  IMAD.IADD R17, R17, 0x1, R19 ;  /* 0x0000000111117824 */ /* 0x004fe200078e0213 */
[----:B---3--:R-:W-:Y:S02]  /*7cf0*/  LEA.HI.X R9, R5, R15, R9, 0x1, P3 ;  /* 0x0000000f05097211 */ /* 0x008fe400018f0c09 */
[----:B------:R1:W5:Y:S01]  /*7d00*/  LDL.LU R5, [R1+0x2d0] ;  /* 0x0002d00001057983 */ /* 0x0003620000300800 */
[----:B------:R-:W-:-:S03]  /*7d10*/  LEA R14, P3, R18, R14, 0x1 ;  /* 0x0000000e120e7211 */ /* 0x000fc600078608ff */
[----:B------:R2:W-:Y:S01]  /*7d20*/  STL.64 [R1+0x200], R8 ;  /* 0x0002000801007387 */ /* 0x0005e20000100a00 */
[----:B------:R-:W-:-:S03]  /*7d30*/  LEA.HI.X R15, R18, R15, R17, 0x1, P3 ;  /* 0x0000000f120f7211 */ /* 0x000fc600018f0c11 */
[----:B--2---:R1:W5:Y:S04]  /*7d40*/  LDL.LU.64 R8, [R1+0x2c8] ;  /* 0x0002c80001087983 */ /* 0x0043680000300a00 */
[----:B------:R-:W2:Y:S04]  /*7d50*/  LDL R19, [R1+0x27c] ;  /* 0x00027c0001137983 */ /* 0x000ea80000100800 */
[----:B------:R-:W3:Y:S01]  /*7d60*/  LDL R17, [R1+0x248] ;  /* 0x0002480001117983 */ /* 0x000ee20000100800 */
[----:B--2---:R-:W-:-:S05]  /*7d70*/  IADD3 R18, P3, R6, R19, RZ ;  /* 0x0000001306127210 */ /* 0x004fca0007f7e0ff */
[----:B---3--:R-:W-:Y:S01]  /*7d80*/  IMAD.X R19, R7, 0x1, R17, P3 ;  /* 0x0000000107137824 */ /* 0x008fe200018e0611 */
[----:B------:R-:W-:Y:S01]  /*7d90*/  ISETP.GT.AND P3, PT, R3, 0x108, PT ;  /* 0x000001080300780c */ /* 0x000fe20003f64270 */
[----:B------:R1:W5:Y:S01]  /*7da0*/  LDL.LU.64 R6, [R1+0x2c0] ;  /* 0x0002c00001067983 */ /* 0x0003620000300a00 */
[----:B------:R-:W-:-:S03]  /*7db0*/  PRMT R3, R4, 0x7610, R3 ;  /* 0x0000761004037816 */ /* 0x000fc60000000003 */
[----:B------:R1:W5:Y:S01]  /*7dc0*/  LDL.LU R4, [R1+0x2bc] ;  /* 0x0002bc0001047983 */ /* 0x0003620000300800 */
[----:B------:R-:W-:Y:S01]  /*7dd0*/  ISETP.GT.AND P5, PT, R0, RZ, P3 ;  /* 0x000000ff0000720c */ /* 0x000fe20001fa4270 */
[----:B------:R-:W-:-:S12]  /*7de0*/  BSSY B1, `(.L_x_59) ;  /* 0x0000006000017945 */ /* 0x000fd80003800000 */
[----:B-1----:R-:W-:Y:S05]  /*7df0*/  @!P5 BRA `(.L_x_60) ;  /* 0x000000000010d947 */ /* 0x002fea0003800000 */
[----:B------:R1:W-:Y:S04]  /*7e00*/  STL [R1+0x2bc], R2 ;  /* 0x0002bc0201007387 */ /* 0x0003e80000100800 */
[----:B-1----:R-:W2:Y:S04]  /*7e10*/  LDL.LU.64 R2, [R1+0x200] ;  /* 0x0002000001027983 */ /* 0x002ea80000300a00 */
[----:B--2---:R1:W5:Y:S04]  /*7e20*/  LDG.E.LTC128B.U16 R3, desc[UR60][R2.64] ;  /* 0x0000003c02037981 */ /* 0x004368000c1e1520 */
[----:B------:R1:W5:Y:S02]  /*7e30*/  LDL.LU R2, [R1+0x2bc] ;  /* 0x0002bc0001027983 */ /* 0x0003640000300800 */
.L_x_60:
[----:B------:R-:W-:Y:S05]  /*7e40*/  BSYNC B1 ;  /* 0x0000000000017941 */ /* 0x000fea0003800000 */
.L_x_59:
[----:B-----5:R2:W-:Y:S04]  /*7e50*/  STL [R1+0x2bc], R4 ;  /* 0x0002bc0401007387 */ /* 0x0205e80000100800 */
[----:B--2---:R-:W2:Y:S01]  /*7e60*/  LDL.LU R4, [R1+0x208] ;  /* 0x0002080001047983 */ /* 0x004ea20000300800 */
[----:B------:R-:W-:-:S04]  /*7e70*/  IMAD.U32 R17, R3, 0x10000, RZ ;  /* 0x0001000003117824 */ /* 0x000fc800078e00ff */
[----:B------:R-:W-:Y:S01]  /*7e80*/  FMUL R17, R17, R16 ;  /* 0x0000001011117220 */ /* 0x000fe20000400000 */
[----:B------:R-:W-:Y:S03]  /*7e90*/  BSSY B1, `(.L_x_61) ;  /* 0x0000008000017945 */ /* 0x000fe60003800000 */
[----:B--2---:R-:W-:Y:S02]  /*7ea0*/  FFMA R17, R4, R2, R17 ;  /* 0x0000000204117223 */ /* 0x004fe40000000011 */
[----:B------:R2:W5:Y:S03]  /*7eb0*/  LDL.LU R4, [R1+0x2bc] ;  /* 0x0002bc0001047983 */ /* 0x0005660000300800 */
[----:B------:R-:W-:-:S05]  /*7ec0*/  F2FP.BF16.F32.PACK_AB R17, RZ, R17 ;  /* 0x00000011ff11723e */ /* 0x000fca00000010ff */
[----:B------:R2:W-:Y:S01]  /*7ed0*/  @P5 STG.E.U16 desc[UR60][R18.64], R17 ;  /* 0x0000001112005986 */ /* 0x0005e2000c10153c */
[----:B------:R-:W-:-:S13]  /*7ee0*/  ISETP.GT.AND P5, PT, R0, 0x1, P3 ;  /* 0x000000010000780c */ /* 0x000fda0001fa4270 */
[----:B--2---:R-:W-:Y:S05]  /*7ef0*/  @!P5 BRA `(.L_x_62) ;  /* 0x000000000004d947 */ /* 0x004fea0003800000 */
[----:B------:R2:W5:Y:S02]  /*7f00*/  LDG.E.LTC128B.U16 R3, desc[UR60][R14.64+0x2] ;  /* 0x0000023c0e037981 */ /* 0x000564000c1e1520 */
.L_x_62:
[----:B------:R-:W-:Y:S05]  /*7f10*/  BSYNC B1 ;  /* 0x0000000000017941 */ /* 0x000fea0003800000 */
.L_x_61:
[----:B-----5:R3:W-:Y:S04]  /*7f20*/  STL [R1+0x2bc], R4 ;  /* 0x0002bc0401007387 */ /* 0x0207e80000100800 */
[----:B---3--:R-:W3:Y:S01]  /*7f30*/  LDL.LU R4, [R1+0x20c] ;  /* 0x00020c0001047983 */ /* 0x008ee20000300800 */
[----:B------:R-:W-:-:S04]  /*7f40*/  IMAD.U32 R17, R3, 0x10000, RZ ;  /* 0x0001000003117824 */ /* 0x000fc800078e00ff */
[----:B------:R-:W-:Y:S01]  /*7f50*/  FMUL R17, R17, R16 ;  /* 0x0000001011117220 */ /* 0x000fe20000400000 */
[----:B------:R-:W-:Y:S03]  /*7f60*/  BSSY B1, `(.L_x_63) ;  /* 0x0000008000017945 */ /* 0x000fe60003800000 */
[----:B---3--:R-:W-:Y:S02]  /*7f70*/  FFMA R17, R4, R2, R17 ;  /* 0x0000000204117223 */ /* 0x008fe40000000011 */
[----:B------:R3:W5:Y:S03]  /*7f80*/  LDL.LU R4, [R1+0x2bc] ;  /* 0x0002bc0001047983 */ /* 0x0007660000300800 */
[----:B------:R-:W-:-:S05]  /*7f90*/  F2FP.BF16.F32.PACK_AB R17, RZ, R17 ;  /* 0x00000011ff11723e */ /* 0x000fca00000010ff */
[----:B------:R3:W-:Y:S01]  /*7fa0*/  @P5 STG.E.U16 desc[UR60][R18.64+0x2], R17 ;  /* 0x0000021112005986 */ /* 0x0007e2000c10153c */
[----:B------:R-:W-:-:S13]  /*7fb0*/  ISETP.GT.AND P5, PT, R0, 0x8, P4 ;  /* 0x000000080000780c */ /* 0x000fda00027a4270 */
[----:B---3--:R-:W-:Y:S05]  /*7fc0*/  @!P5 BRA `(.L_x_64) ;  /* 0x000000000004d947 */ /* 0x008fea0003800000 */
[----:B------:R3:W5:Y:S02]  /*7fd0*/  LDG.E.LTC128B.U16 R3, desc[UR60][R20.64+0x10] ;  /* 0x0000103c14037981 */ /* 0x000764000c1e1520 */
.L_x_64:
[----:B------:R-:W-:Y:S05]  /*7fe0*/  BSYNC B1 ;  /* 0x0000000000017941 */ /* 0x000fea0003800000 */
.L_x_63:
[----:B-----5:R4:W-:Y:S04]  /*7ff0*/  STL [R1+0x2bc], R4 ;  /* 0x0002bc0401007387 */ /* 0x0209e80000100800 */
[----:B----4-:R-:W4:Y:S04]  /*8000*/  LDL.LU R4, [R1+0x210] ;  /* 0x0002100001047983 */ /* 0x010f280000300800 */
[----:B------:R-:W2:Y:S01]  /*8010*/  LDL.64 R18, [R1+0x220] ;  /* 0x0002200001127983 */ /* 0x000ea20000100a00 */
[----:B------:R-:W-:-:S04]  /*8020*/  IMAD.U32 R17, R3, 0x10000, RZ ;  /* 0x0001000003117824 */ /* 0x000fc800078e00ff */
[----:B------:R-:W-:-:S04]  /*8030*/  FMUL R17, R17, R16 ;  /* 0x0000001011117220 */ /* 0x000fc80000400000 */
[----:B----4-:R-:W-:Y:S02]  /*8040*/  FFMA R17, R4, R2, R17 ;  /* 0x0000000204117223 */ /* 0x010fe40000000011 */
[----:B------:R4:W5:Y:S01]  /*8050*/  LDL.LU R4, [R1+0x2bc] ;  /* 0x0002bc0001047983 */ /* 0x0009620000300800 */
[----:B------:R-:W-:Y:S02]  /*8060*/  BSSY B1, `(.L_x_65) ;  /* 0x0000006000017945 */ /* 0x000fe40003800000 */
[----:B------:R-:W-:-:S05]  /*8070*/  F2FP.BF16.F32.PACK_AB R17, RZ, R17 ;  /* 0x00000011ff11723e */ /* 0x000fca00000010ff */
[----:B--2---:R4:W-:Y:S01]  /*8080*/  @P5 STG.E.U16 desc[UR60][R18.64+0x10], R17 ;  /* 0x0000101112005986 */ /* 0x0049e2000c10153c */
[----:B------:R-:W-:-:S13]  /*8090*/  ISETP.GT.AND P5, PT, R0, 0x9, P4 ;  /* 0x000000090000780c */ /* 0x000fda00027a4270 */
[----:B----4-:R-:W-:Y:S05]  /*80a0*/  @!P5 BRA `(.L_x_66) ;  /* 0x000000000004d947 */ /* 0x010fea0003800000 */
[----:B------:R2:W5:Y:S02]  /*80b0*/  LDG.E.LTC128B.U16 R3, desc[UR60][R20.64+0x12] ;  /* 0x0000123c14037981 */ /* 0x000564000c1e1520 */
.L_x_66:
[----:B------:R-:W-:Y:S05]  /*80c0*/  BSYNC B1 ;  /* 0x0000000000017941 */ /* 0x000fea0003800000 */
.L_x_65:
[----:B------:R-:W4:Y:S04]  /*80d0*/  LDL.LU R18, [R1+0x214] ;  /* 0x0002140001127983 */ /* 0x000f280000300800 */
[----:B-----5:R0:W-:Y:S04]  /*80e0*/  STL.64 [R1+0x2c0], R4 ;  /* 0x0002c00401007387 */ /* 0x0201e80000100a00 */
[----:B0-----:R-:W3:Y:S01]  /*80f0*/  LDL.LU.64 R4, [R1+0x220] ;  /* 0x0002200001047983 */ /* 0x001ee20000300a00 */
[----:B------:R-:W-:-:S04]  /*8100*/  IMAD.U32 R17, R3, 0x10000, RZ ;  /* 0x0001000003117824 */ /* 0x000fc800078e00ff */
[----:B------:R-:W-:-:S04]  /*8110*/  FMUL R17, R17, R16 ;  /* 0x0000001011117220 */ /* 0x000fc80000400000 */
[----:B----4-:R-:W-:-:S05]  /*8120*/  FFMA R17, R18, R2, R17 ;  /* 0x0000000212117223 */ /* 0x010fca0000000011 */
[----:B------:R-:W-:Y:S01]  /*8130*/  F2FP.BF16.F32.PACK_AB R17, RZ, R17 ;  /* 0x00000011ff11723e */ /* 0x000fe200000010ff */
[----:B---3--:R-:W-:Y:S02]  /*8140*/  @P5 IMAD.MOV.U32 R18, RZ, RZ, R4 ;  /* 0x000000ffff125224 */ /* 0x008fe400078e0004 */
[----:B------:R-:W-:-:S05]  /*8150*/  @P5 IMAD.MOV.U32 R19, RZ, RZ, R5 ;  /* 0x000000ffff135224 */ /* 0x000fca00078e0005 */
[----:B------:R0:W-:Y:S04]  /*8160*/  @P5 STG.E.U16 desc[UR60][R18.64+0x12], R17 ;  /* 0x0000121112005986 */ /* 0x0001e8000c10153c */
[----:B0-----:R-:W3:Y:S04]  /*8170*/  LDL R19, [R1+0x27c] ;  /* 0x00027c0001137983 */ /* 0x001ee80000100800 */
[----:B------:R-:W4:Y:S01]  /*8180*/  LDL R17, [R1+0x248] ;  /* 0x0002480001117983 */ /* 0x000f220000100800 */
[----:B---3--:R-:W-:-:S05]  /*8190*/  IADD3 R18, P5, R4, R19, RZ ;  /* 0x0000001304127210 */ /* 0x008fca0007fbe0ff */
[----:B----4-:R-:W-:Y:S02]  /*81a0*/  IMAD.X R19, R5, 0x1, R17, P5 ;  /* 0x0000000105137824 */ /* 0x010fe400028e0611 */
[----:B------:R0:W5:Y:S01]  /*81b0*/  LDL.LU.64 R4, [R1+0x2c0] ;  /* 0x0002c00001047983 */ /* 0x0001620000300a00 */
[----:B------:R-:W-:Y:S01]  /*81c0*/  ISETP.GT.AND P5, PT, R0, 0x8, P3 ;  /* 0x000000080000780c */ /* 0x000fe20001fa4270 */
[----:B------:R-:W-:-:S12]  /*81d0*/  BSSY B1, `(.L_x_67) ;  /* 0x0000003000017945 */ /* 0x000fd80003800000 */
[----:B0-----:R-:W-:Y:S05]  /*81e0*/  @!P5 BRA `(.L_x_68) ;  /* 0x000000000004d947 */ /* 0x001fea0003800000 */
[----:B------:R0:W5:Y:S02]  /*81f0*/  LDG.E.LTC128B.U16 R3, desc[UR60][R14.64+0x10] ;  /* 0x0000103c0e037981 */ /* 0x000164000c1e1520 */
.L_x_68:
[----:B------:R-:W-:Y:S05]  /*8200*/  BSYNC B1 ;  /* 0x0000000000017941 */ /* 0x000fea0003800000 */
.L_x_67:
[----:B------:R3:W-:Y:S04]  /*8210*/  STL [R1+0x2c8], R10 ;  /* 0x0002c80a01007387 */ /* 0x0007e80000100800 */
[----:B---3--:R-:W3:Y:S01]  /*8220*/  LDL.LU R10, [R1+0x218] ;  /* 0x00021800010a7983 */ /* 0x008ee20000300800 */
[----:B-----5:R-:W-:-:S03]  /*8230*/  IMAD.U32 R17, R3, 0x10000, RZ ;  /* 0x0001000003117824 */ /* 0x020fc600078e00ff */
[----:B------:R4:W-:Y:S01]  /*8240*/  STL.64 [R1+0x2c0], R4 ;  /* 0x0002c00401007387 */ /* 0x0009e20000100a00 */
[----:B------:R-:W-:-:S03]  /*8250*/  FMUL R17, R17, R16 ;  /* 0x0000001011117220 */ /* 0x000fc60000400000 */
[----:B----4-:R-:W4:Y:S04]  /*8260*/  LDL.LU R4, [R1+0x2a8] ;  /* 0x0002a80001047983 */ /* 0x010f280000300800 */
[----:B------:R-:W2:Y:S01]  /*8270*/  LDL.LU R5, [R1+0x27c] ;  /* 0x00027c0001057983 */ /* 0x000ea20000300800 */
[----:B---3--:R-:W-:-:S03]  /*8280*/  FFMA R17, R10, R2, R17 ;  /* 0x000000020a117223 */ /* 0x008fc60000000011 */
[----:B------:R3:W5:Y:S02]  /*8290*/  LDL.LU R10, [R1+0x2c8] ;  /* 0x0002c800010a7983 */ /* 0x0007640000300800 */
[----:B------:R-:W-:-:S05]  /*82a0*/  F2FP.BF16.F32.PACK_AB R17, RZ, R17 ;  /* 0x00000011ff11723e */ /* 0x000fca00000010ff */
[----:B------:R1:W-:Y:S04]  /*82b0*/  @P5 STG.E.U16 desc[UR60][R18.64+0x10], R17 ;  /* 0x0000101112005986 */ /* 0x0003e8000c10153c */
[----:B-1----:R-:W3:Y:S04]  /*82c0*/  LDL.LU R19, [R1+0x2a4] ;  /* 0x0002a40001137983 */ /* 0x002ee80000300800 */
[----:B------:R-:W2:Y:S01]  /*82d0*/  LDL.LU R17, [R1+0x248] ;  /* 0x0002480001117983 */ /* 0x000ea20000300800 */
[----:B---3--:R-:W-:-:S05]  /*82e0*/  IADD3 R18, P5, R19, R8, RZ ;  /* 0x0000000813127210 */ /* 0x008fca0007fbe0ff */
[----:B----4-:R-:W-:Y:S01]  /*82f0*/  IMAD.X R19, R7, 0x1, R4, P5 ;  /* 0x0000000107137824 */ /* 0x010fe200028e0604 */
[----:B--2---:R-:W-:-:S05]  /*8300*/  IADD3 R4, P5, R5, R18, RZ ;  /* 0x0000001205047210 */ /* 0x004fca0007fbe0ff */
[----:B------:R-:W-:-:S05]  /*8310*/  IMAD.X R5, R17, 0x1, R19, P5 ;  /* 0x0000000111057824 */ /* 0x000fca00028e0613 */
[----:B------:R1:W-:Y:S04]  /*8320*/  STL.64 [R1+0x200], R4 ;  /* 0x0002000401007387 */ /* 0x0003e80000100a00 */
[----:B-1----:R1:W5:Y:S01]  /*8330*/  LDL.LU.64 R4, [R1+0x2c0] ;  /* 0x0002c00001047983 */ /* 0x0023620000300a00 */
[----:B------:R-:W-:Y:S01]  /*8340*/  ISETP.GT.AND P5, PT, R0, 0x9, P3 ;  /* 0x000000090000780c */ /* 0x000fe20001fa4270 */
[----:B------:R-:W-:-:S12]  /*8350*/  BSSY B1, `(.L_x_69) ;  /* 0x0000003000017945 */ /* 0x000fd80003800000 */
[----:B-1----:R-:W-:Y:S05]  /*8360*/  @!P5 BRA `(.L_x_70) ;  /* 0x000000000004d947 */ /* 0x002fea0003800000 */
[----:B------:R1:W5:Y:S02]  /*8370*/  LDG.E.LTC128B.U16 R3, desc[UR60][R14.64+0x12] ;  /* 0x0000123c0e037981 */ /* 0x000364000c1e1520 */
.L_x_70:
[----:B------:R-:W-:Y:S05]  /*8380*/  BSYNC B1 ;  /* 0x0000000000017941 */ /* 0x000fea0003800000 */
.L_x_69:
[----:B------:R2:W-:Y:S04]  /*8390*/  STL [R1+0x2c8], R6 ;  /* 0x0002c80601007387 */ /* 0x0005e80000100800 */
[----:B--2---:R-:W2:Y:S04]  /*83a0*/  LDL.LU R6, [R1+0x21c] ;  /* 0x00021c0001067983 */ /* 0x004ea80000300800 */
[----:B-----5:R3:W-:Y:S04]  /*83b0*/  STL.64 [R1+0x2c0], R4 ;  /* 0x0002c00401007387 */ /* 0x0207e80000100a00 */
[----:B---3--:R-:W3:Y:S01]  /*83c0*/  LDL.LU.64 R4, [R1+0x258] ;  /* 0x0002580001047983 */ /* 0x008ee20000300a00 */
[----:B------:R-:W-:-:S04]  /*83d0*/  IMAD.U32 R17, R3, 0x10000, RZ ;  /* 0x0001000003117824 */ /* 0x000fc800078e00ff */
[----:B------:R-:W-:-:S04]  /*83e0*/  FMUL R17, R17, R16 ;  /* 0x0000001011117220 */ /* 0x000fc80000400000 */
[----:B--2---:R-:W-:Y:S02]  /*83f0*/  FFMA R17, R6, R2, R17 ;  /* 0x0000000206117223 */ /* 0x004fe40000000011 */
[----:B------:R2:W5:Y:S03]  /*8400*/  LDL.LU R6, [R1+0x2c8] ;  /* 0x0002c80001067983 */ /* 0x0005660000300800 */
[----:B------:R-:W-:-:S05]  /*8410*/  F2FP.BF16.F32.PACK_AB R17, RZ, R17 ;  /* 0x00000011ff11723e */ /* 0x000fca00000010ff */
[----:B---3--:R3:W-:Y:S04]  /*8420*/  @P5 STG.E.U16 desc[UR60][R4.64+0x12], R17 ;  /* 0x0000121104005986 */ /* 0x0087e8000c10153c */
[----:B---3--:R2:W5:Y:S01]  /*8430*/  LDL.LU.64 R4, [R1+0x2c0] ;  /* 0x0002c00001047983 */ /* 0x0085620000300a00 */
[----:B------:R-:W-:Y:S01]  /*8440*/  ISETP.GT.AND P5, PT, R0, 0x10, P0 ;  /* 0x000000100000780c */ /* 0x000fe200007a4270 */
[----:B------:R-:W-:-:S12]  /*8450*/  BSSY B1, `(.L_x_71) ;  /* 0x0000006000017945 */ /* 0x000fd80003800000 */
[----:B--2---:R-:W-:Y:S05]  /*8460*/  @!P5 BRA `(.L_x_72) ;  /* 0x000000000010d947 */ /* 0x004fea0003800000 */
[----:B------:R2:W-:Y:S04]  /*8470*/  STL [R1+0x2bc], R2 ;  /* 0x0002bc0201007387 */ /* 0x0005e80000100800 */
[----:B--2---:R-:W2:Y:S04]  /*8480*/  LDL.64 R2, [R1+0x260] ;  /* 0x0002600001027983 */ /* 0x004ea80000100a00 */
[----:B--2---:R2:W5:Y:S04]  /*8490*/  LDG.E.LTC128B.U16 R3, desc[UR60][R2.64+0x20] ;  /* 0x0000203c02037981 */ /* 0x004568000c1e1520 */
[----:B------:R2:W5:Y:S02]  /*84a0*/  LDL.LU R2, [R1+0x2bc] ;  /* 0x0002bc0001027983 */ /* 0x0005640000300800 */
.L_x_72:
[----:B------:R-:W-:Y:S05]  /*84b0*/  BSYNC B1 ;  /* 0x0000000000017941 */ /* 0x000fea0003800000 */
.L_x_71:
        /* <DEDUP_REMOVED lines=11> */
[----:B------:R2:W-:Y:S04]  /*8570*/  STL [R1+0x2bc], R2 ;  /* 0x0002bc0201007387 */ /* 0x0005e80000100800 */
[----:B--2---:R-:W2:Y:S04]  /*8580*/  LDL.64 R2, [R1+0x260] ;  /* 0x0002600001027983 */ /* 0x004ea80000100a00 */
[----:B--2---:R3:W5:Y:S04]  /*8590*/  LDG.E.LTC128B.U16 R3, desc[UR60][R2.64+0x22] ;  /* 0x0000223c02037981 */ /* 0x004768000c1e1520 */
[----:B------:R3:W5:Y:S02]  /*85a0*/  LDL.LU R2, [R1+0x2bc] ;  /* 0x0002bc0001027983 */ /* 0x0007640000300800 */
.L_x_74:
[----:B------:R-:W-:Y:S05]  /*85b0*/  BSYNC B1 ;  /* 0x0000000000017941 */ /* 0x000fea0003800000 */
.L_x_73:
[----:B-----5:R4:W-:Y:S04]  /*85c0*/  STL [R1+0x2bc], R4 ;  /* 0x0002bc0401007387 */ /* 0x0209e80000100800 */
[----:B----4-:R-:W4:Y:S01]  /*85d0*/  LDL.LU R4, [R1+0x1e4] ;  /* 0x0001e40001047983 */ /* 0x010f220000300800 */
[----:B------:R-:W-:-:S04]  /*85e0*/  IMAD.U32 R17, R3, 0x10000, RZ ;  /* 0x0001000003117824 */ /* 0x000fc800078e00ff */
[----:B------:R-:W-:Y:S01]  /*85f0*/  FMUL R17, R17, R16 ;  /* 0x0000001011117220 */ /* 0x000fe20000400000 */
[----:B------:R-:W-:Y:S03]  /*8600*/  BSSY B1, `(.L_x_75) ;  /* 0x0000008000017945 */ /* 0x000fe60003800000 */
[----:B----4-:R-:W-:Y:S02]  /*8610*/  FFMA R17, R4, R2, R17 ;  /* 0x0000000204117223 */ /* 0x010fe40000000011 */
[----:B------:R4:W5:Y:S03]  /*8620*/  LDL.LU R4, [R1+0x2bc] ;  /* 0x0002bc0001047983 */ /* 0x0009660000300800 */
[----:B------:R-:W-:-:S05]  /*8630*/  F2FP.BF16.F32.PACK_AB R17, RZ, R17 ;  /* 0x00000011ff11723e */ /* 0x000fca00000010ff */
[----:B------:R4:W-:Y:S01]  /*8640*/  @P5 STG.E.U16 desc[UR60][R10.64+0x22], R17 ;  /* 0x000022110a005986 */ /* 0x0009e2000c10153c */
[----:B------:R-:W-:-:S13]  /*8650*/  ISETP.GT.AND P5, PT, R0, 0x10, P1 ;  /* 0x000000100000780c */ /* 0x000fda0000fa4270 */
[----:B----4-:R-:W-:Y:S05]  /*8660*/  @!P5 BRA `(.L_x_76) ;  /* 0x000000000004d947 */ /* 0x010fea0003800000 */
[----:B------:R4:W5:Y:S02]  /*8670*/  LDG.E.LTC128B.U16 R3, desc[UR60][R236.64+0x20] ;  /* 0x0000203cec037981 */ /* 0x000964000c1e1520 */
.L_x_76:
[----:B------:R-:W-:Y:S05]  /*8680*/  BSYNC B1 ;  /* 0x0000000000017941 */ /* 0x000fea0003800000 */
.L_x_75:
[----:B-----5:R0:W-:Y:S04]  /*8690*/  STL [R1+0x2bc], R4 ;  /* 0x0002bc0401007387 */ /* 0x0201e80000100800 */
[----:B0-----:R-:W2:Y:S01]  /*86a0*/  LDL.LU R4, [R1+0x1e8] ;  /* 0x0001e80001047983 */ /* 0x001ea20000300800 */
        /* <DEDUP_REMOVED lines=8> */
[----:B0-----:R-:W-:Y:S05]  /*8730*/  @!P5 BRA `(.L_x_78) ;  /* 0x000000000004d947 */ /* 0x001fea0003800000 */
[----:B------:R0:W5:Y:S02]  /*8740*/  LDG.E.LTC128B.U16 R3, desc[UR60][R236.64+0x22] ;  /* 0x0000223cec037981 */ /* 0x000164000c1e1520 */
.L_x_78:
[----:B------:R-:W-:Y:S05]  /*8750*/  BSYNC B1 ;  /* 0x0000000000017941 */ /* 0x000fea0003800000 */
.L_x_77:
        /* <DEDUP_REMOVED lines=11> */
[----:B------:R3:W-:Y:S04]  /*8810*/  STL [R1+0x2bc], R2 ;  /* 0x0002bc0201007387 */ /* 0x0007e80000100800 */
[----:B---3--:R-:W2:Y:S04]  /*8820*/  LDL.64 R2, [R1+0x260] ;  /* 0x0002600001027983 */ /* 0x008ea80000100a00 */
[----:B--2---:R2:W5:Y:S04]  /*8830*/  LDG.E.LTC128B.U16 R3, desc[UR60][R2.64+0x30] ;  /* 0x0000303c02037981 */ /* 0x004568000c1e1520 */
[----:B------:R2:W5:Y:S02]  /*8840*/  LDL.LU R2, [R1+0x2bc] ;  /* 0x0002bc0001027983 */ /* 0x0005640000300800 */
.L_x_80:
[----:B------:R-:W-:Y:S05]  /*8850*/  BSYNC B1 ;  /* 0x0000000000017941 */ /* 0x000fea0003800000 */
.L_x_79:
[----:B-----5:R0:W-:Y:S04]  /*8860*/  STL [R1+0x2bc], R4 ;  /* 0x0002bc0401007387 */ /* 0x0201e80000100800 */
[----:B0-----:R-:W3:Y:S01]  /*8870*/  LDL.LU R4, [R1+0x1f0] ;  /* 0x0001f00001047983 */ /* 0x001ee20000300800 */
        /* <DEDUP_REMOVED lines=8> */
[----:B0-----:R-:W-:Y:S05]  /*8900*/  @!P5 BRA `(.L_x_82) ;  /* 0x000000000010d947 */ /* 0x001fea0003800000 */
[----:B------:R2:W-:Y:S04]  /*8910*/  STL [R1+0x2bc], R2 ;  /* 0x0002bc0201007387 */ /* 0x0005e80000100800 */
[----:B--2---:R-:W2:Y:S04]  /*8920*/  LDL.64 R2, [R1+0x260] ;  /* 0x0002600001027983 */ /* 0x004ea80000100a00 */
[----:B--2---:R0:W5:Y:S04]  /*8930*/  LDG.E.LTC128B.U16 R3, desc[UR60][R2.64+0x32] ;  /* 0x0000323c02037981 */ /* 0x004168000c1e1520 */
[----:B------:R0:W5:Y:S02]  /*8940*/  LDL.LU R2, [R1+0x2bc] ;  /* 0x0002bc0001027983 */ /* 0x0001640000300800 */
.L_x_82:
[----:B------:R-:W-:Y:S05]  /*8950*/  BSYNC B1 ;  /* 0x0000000000017941 */ /* 0x000fea0003800000 */
.L_x_81:
        /* <DEDUP_REMOVED lines=12> */
.L_x_84:
[----:B------:R-:W-:Y:S05]  /*8a20*/  BSYNC B1 ;  /* 0x0000000000017941 */ /* 0x000fea0003800000 */
.L_x_83:
        /* <DEDUP_REMOVED lines=12> */
.L_x_86:
[----:B------:R-:W-:Y:S05]  /*8af0*/  BSYNC B1 ;  /* 0x0000000000017941 */ /* 0x000fea0003800000 */
.L_x_85:
        /* <DEDUP_REMOVED lines=12> */
.L_x_88:
[----:B------:R-:W-:Y:S05]  /*8bc0*/  BSYNC B1 ;  /* 0x0000000000017941 */ /* 0x000fea0003800000 */
.L_x_87:
[----:B-----5:R0:W-:Y:S04]  /*8bd0*/  STL.64 [R1+0x2c0], R4 ;  /* 0x0002c00401007387 */ /* 0x0201e80000100a00 */
[----:B0-----:R-:W3:Y:S01]  /*8be0*/  LDL.LU R5, [R1+0x1c0] ;  /* 0x0001c00001057983 */ /* 0x001ee20000300800 */
[----:B------:R-:W-:Y:S01]  /*8bf0*/  IMAD.U32 R17, R3, 0x10000, RZ ;  /* 0x0001000003117824 */ /* 0x000fe200078e00ff */
[----:B------:R-:W-:-:S03]  /*8c00*/  @P5 MOV R4, R8 ;  /* 0x0000000800045202 */ /* 0x000fc60000000f00 */
[----:B------:R-:W-:-:S04]  /*8c10*/  FMUL R17, R17, R16 ;  /* 0x0000001011117220 */ /* 0x000fc80000400000 */
[----:B---3--:R-:W-:Y:S01]  /*8c20*/  FFMA R17, R5, R2, R17 ;  /* 0x0000000205117223 */ /* 0x008fe20000000011 */
[----:B------:R-:W-:-:S04]  /*8c30*/  @P5 IMAD.MOV.U32 R5, RZ, RZ, R7 ;  /* 0x000000ffff055224 */ /* 0x000fc800078e0007 */
[----:B------:R-:W-:-:S05]  /*8c40*/  F2FP.BF16.F32.PACK_AB R17, RZ, R17 ;  /* 0x00000011ff11723e */ /* 0x000fca00000010ff */
[----:B------:R0:W-:Y:S04]  /*8c50*/  @P5 STG.E.U16 desc[UR60][R4.64+0x20], R17 ;  /* 0x0000201104005986 */ /* 0x0001e8000c10153c */
[----:B0-----:R0:W5:Y:S01]  /*8c60*/  LDL.LU.64 R4, [R1+0x2c0] ;  /* 0x0002c00001047983 */ /* 0x0011620000300a00 */
[----:B------:R-:W-:Y:S01]  /*8c70*/  ISETP.GT.AND P5, PT, R0, 0x11, P2 ;  /* 0x000000110000780c */ /* 0x000fe200017a4270 */
[----:B------:R-:W-:-:S12]  /*8c80*/  BSSY B1, `(.L_x_89) ;  /* 0x0000003000017945 */ /* 0x000fd80003800000 */
[----:B0-----:R-:W-:Y:S05]  /*8c90*/  @!P5 BRA `(.L_x_90) ;  /* 0x000000000004d947 */ /* 0x001fea0003800000 */
[----:B------:R0:W5:Y:S02]  /*8ca0*/  LDG.E.LTC128B.U16 R3, desc[UR60][R232.64+0x22] ;  /* 0x0000223ce8037981 */ /* 0x000164000c1e1520 */
.L_x_90:
[----:B------:R-:W-:Y:S05]  /*8cb0*/  BSYNC B1 ;  /* 0x0000000000017941 */ /* 0x000fea0003800000 */
.L_x_89:
[----:B-----5:R3:W-:Y:S04]  /*8cc0*/  STL.64 [R1+0x2c0], R4 ;  /* 0x0002c00401007387 */ /* 0x0207e80000100a00 */
[----:B---3--:R-:W3:Y:S01]  /*8cd0*/  LDL.LU R5, [R1+0x1c4] ;  /* 0x0001c40001057983 */ /* 0x008ee20000300800 */
[----:B------:R-:W-:Y:S02]  /*8ce0*/  IMAD.U32 R17, R3, 0x10000, RZ ;  /* 0x0001000003117824 */ /* 0x000fe400078e00ff */
[----:B------:R-:W-:Y:S02]  /*8cf0*/  @P5 IMAD.MOV.U32 R4, RZ, RZ, R8 ;  /* 0x000000ffff045224 */ /* 0x000fe400078e0008 */
[----:B------:R-:W-:-:S04]  /*8d00*/  FMUL R17, R17, R16 ;  /* 0x0000001011117220 */ /* 0x000fc80000400000 */
[----:B---3--:R-:W-:Y:S01]  /*8d10*/  FFMA R17, R5, R2, R17 ;  /* 0x0000000205117223 */ /* 0x008fe20000000011 */
[----:B------:R-:W-:-:S04]  /*8d20*/  @P5 IMAD.MOV.U32 R5, RZ, RZ, R7 ;  /* 0x000000ffff055224 */ /* 0x000fc800078e0007 */
[----:B------:R-:W-:-:S05]  /*8d30*/  F2FP.BF16.F32.PACK_AB R17, RZ, R17 ;  /* 0x00000011ff11723e */ /* 0x000fca00000010ff */
[----:B------:R3:W-:Y:S04]  /*8d40*/  @P5 STG.E.U16 desc[UR60][R4.64+0x22], R17 ;  /* 0x0000221104005986 */ /* 0x0007e8000c10153c */
[----:B---3--:R3:W5:Y:S01]  /*8d50*/  LDL.LU.64 R4, [R1+0x2c0] ;  /* 0x0002c00001047983 */ /* 0x0087620000300a00 */
[----:B------:R-:W-:Y:S01]  /*8d60*/  ISETP.GT.AND P5, PT, R0, 0x10, P6 ;  /* 0x000000100000780c */ /* 0x000fe200037a4270 */
[----:B------:R-:W-:-:S12]  /*8d70*/  BSSY B1, `(.L_x_91) ;  /* 0x0000003000017945 */ /* 0x000fd80003800000 */
[----:B---3--:R-:W-:Y:S05]  /*8d80*/  @!P5 BRA `(.L_x_92) ;  /* 0x000000000004d947 */ /* 0x008fea0003800000 */
[----:B------:R3:W5:Y:S02]  /*8d90*/  LDG.E.LTC128B.U16 R3, desc[UR60][R22.64+0x20] ;  /* 0x0000203c16037981 */ /* 0x000764000c1e1520 */
.L_x_92:
[----:B------:R-:W-:Y:S05]  /*8da0*/  BSYNC B1 ;  /* 0x0000000000017941 */ /* 0x000fea0003800000 */
.L_x_91:
[----:B------:R0:W-:Y:S04]  /*8db0*/  STL [R1+0x2bc], R6 ;  /* 0x0002bc0601007387 */ /* 0x0001e80000100800 */
[----:B0-----:R-:W2:Y:S01]  /*8dc0*/  LDL.LU R6, [R1+0x1c8] ;  /* 0x0001c80001067983 */ /* 0x001ea20000300800 */
[----:B-----5:R-:W-:-:S04]  /*8dd0*/  IMAD.U32 R17, R3, 0x10000, RZ ;  /* 0x0001000003117824 */ /* 0x020fc800078e00ff */
        /* <DEDUP_REMOVED lines=9> */
.L_x_94:
[----:B------:R-:W-:Y:S05]  /*8e70*/  BSYNC B1 ;  /* 0x0000000000017941 */ /* 0x000fea0003800000 */
.L_x_93:
        /* <DEDUP_REMOVED lines=12> */
.L_x_96:
[----:B------:R-:W-:Y:S05]  /*8f40*/  BSYNC B1 ;  /* 0x0000000000017941 */ /* 0x000fea0003800000 */
.L_x_95:
[----:B------:R0:W-:Y:S04]  /*8f50*/  STL.64 [R1+0x2c0], R4 ;  /* 0x0002c00401007387 */ /* 0x0001e80000100a00 */
[----:B0-----:R-:W3:Y:S01]  /*8f60*/  LDL.LU R5, [R1+0x1d0] ;  /* 0x0001d00001057983 */ /* 0x001ee20000300800 */
[----:B-----5:R-:W-:Y:S02]  /*8f70*/  IMAD.U32 R17, R3, 0x10000, RZ ;  /* 0x0001000003117824 */ /* 0x020fe400078e00ff */
[----:B------:R-:W-:Y:S02]  /*8f80*/  @P5 IMAD.MOV.U32 R4, RZ, RZ, R8 ;  /* 0x000000ffff045224 */ /* 0x000fe400078e0008 */
        /* <DEDUP_REMOVED lines=10> */
.L_x_98:
[----:B------:R-:W-:Y:S05]  /*9030*/  BSYNC B1 ;  /* 0x0000000000017941 */ /* 0x000fea0003800000 */
.L_x_97:
        /* <DEDUP_REMOVED lines=14> */
.L_x_100:
[----:B------:R-:W-:Y:S05]  /*9120*/  BSYNC B1 ;  /* 0x0000000000017941 */ /* 0x000fea0003800000 */
.L_x_99:
        /* <DEDUP_REMOVED lines=12> */
.L_x_102:
[----:B------:R-:W-:Y:S05]  /*91f0*/  BSYNC B1 ;  /* 0x0000000000017941 */ /* 0x000fea0003800000 */
.L_x_101:
[----:B------:R2:W-:Y:S04]  /*9200*/  STL [R1+0x2c0], R7 ;  /* 0x0002c00701007387 */ /* 0x0005e80000100800 */
[----:B--2---:R-:W2:Y:S01]  /*9210*/  LDL.LU R7, [R1+0x1dc] ;  /* 0x0001dc0001077983 */ /* 0x004ea20000300800 */
[----:B-----5:R-:W-:-:S03]  /*9220*/  IMAD.U32 R17, R3, 0x10000, RZ ;  /* 0x0001000003117824 */ /* 0x020fc600078e00ff */
[----:B------:R1:W-:Y:S01]  /*9230*/  STL [R1+0x2bc], R6 ;  /* 0x0002bc0601007387 */ /* 0x0003e20000100800 */
[----:B------:R-:W-:-:S03]  /*9240*/  FMUL R17, R17, R16 ;  /* 0x0000001011117220 */ /* 0x000fc60000400000 */
[----:B-1----:R-:W3:Y:S01]  /*9250*/  LDL.LU R6, [R1+0x1a0] ;  /* 0x0001a00001067983 */ /* 0x002ee20000300800 */
[----:B--2---:R-:W-:-:S03]  /*9260*/  FFMA R17, R7, R2, R17 ;  /* 0x0000000207117223 */ /* 0x004fc60000000011 */
[----:B------:R1:W5:Y:S02]  /*9270*/  LDL.LU R7, [R1+0x2c0] ;  /* 0x0002c00001077983 */ /* 0x0003640000300800 */
[----:B------:R-:W-:-:S05]  /*9280*/  F2FP.BF16.F32.PACK_AB R17, RZ, R17 ;  /* 0x00000011ff11723e */ /* 0x000fca00000010ff */
[----:B------:R2:W-:Y:S01]  /*9290*/  @P5 STG.E.U16 desc[UR60][R4.64+0x32], R17 ;  /* 0x0000321104005986 */ /* 0x0005e2000c10153c */
[----:B------:R-:W-:-:S13]  /*92a0*/  ISETP.GT.AND P5, PT, R0, 0x10, P4 ;  /* 0x000000100000780c */ /* 0x000fda00027a4270 */
[----:B------:R-:W2:Y:S02]  /*92b0*/  @P5 LDG.E.LTC128B.U16 R3, desc[UR60][R20.64+0x20] ;  /* 0x0000203c14035981 */ /* 0x000ea4000c1e1520 */
[----:B--2---:R-:W-:-:S04]  /*92c0*/  IMAD.U32 R17, R3, 0x10000, RZ ;  /* 0x0001000003117824 */ /* 0x004fc800078e00ff */
[----:B------:R-:W-:-:S04]  /*92d0*/  FMUL R17, R17, R16 ;  /* 0x0000001011117220 */ /* 0x000fc80000400000 */
[----:B---3--:R-:W-:Y:S02]  /*92e0*/  FFMA R17, R6, R2, R17 ;  /* 0x0000000206117223 */ /* 0x008fe40000000011 */
[----:B------:R1:W5:Y:S01]  /*92f0*/  LDL.LU R6, [R1+0x2bc] ;  /* 0x0002bc0001067983 */ /* 0x0003620000300800 */
[----:B------:R-:W-:Y:S02]  /*9300*/  BSSY B1, `(.L_x_103) ;  /* 0x0000006000017945 */ /* 0x000fe40003800000 */
[----:B------:R-:W-:-:S05]  /*9310*/  F2FP.BF16.F32.PACK_AB R17, RZ, R17 ;  /* 0x00000011ff11723e */ /* 0x000fca00000010ff */
[----:B------:R1:W-:Y:S01]  /*9320*/  @P5 STG.E.U16 desc[UR60][R18.64+0x20], R17 ;  /* 0x0000201112005986 */ /* 0x0003e2000c10153c */
[----:B------:R-:W-:-:S13]  /*9330*/  ISETP.GT.AND P5, PT, R0, 0x11, P4 ;  /* 0x000000110000780c */ /* 0x000fda00027a4270 */
[----:B-1----:R-:W-:Y:S05]  /*9340*/  @!P5 BRA `(.L_x_104) ;  /* 0x000000000004d947 */ /* 0x002fea0003800000 */
[----:B------:R1:W5:Y:S02]  /*9350*/  LDG.E.LTC128B.U16 R3, desc[UR60][R20.64+0x22] ;  /* 0x0000223c14037981 */ /* 0x000364000c1e1520 */
.L_x_104:
[----:B------:R-:W-:Y:S05]  /*9360*/  BSYNC B1 ;  /* 0x0000000000017941 */ /* 0x000fea0003800000 */
.L_x_103:
[----:B------:R2:W-:Y:S04]  /*9370*/  STL [R1+0x2bc], R4 ;  /* 0x0002bc0401007387 */ /* 0x0005e80000100800 */
[----:B--2---:R-:W2:Y:S01]  /*9380*/  LDL.LU R4, [R1+0x1a4] ;  /* 0x0001a40001047983 */ /* 0x004ea20000300800 */
        /* <DEDUP_REMOVED lines=10> */
.L_x_106:
[----:B------:R-:W-:Y:S05]  /*9430*/  BSYNC B1 ;  /* 0x0000000000017941 */ /* 0x000fea0003800000 */
.L_x_105:
[----:B------:R3:W-:Y:S04]  /*9440*/  STL [R1+0x2c8], R6 ;  /* 0x0002c80601007387 */ /* 0x0007e80000100800 */
[----:B---3--:R-:W3:Y:S04]  /*9450*/  LDL.LU R6, [R1+0x1a8] ;  /* 0x0001a80001067983 */ /* 0x008ee80000300800 */
[----:B-----5:R0:W-:Y:S04]  /*9460*/  STL.64 [R1+0x2c0], R4 ;  /* 0x0002c00401007387 */ /* 0x0201e80000100a00 */
[----:B0-----:R-:W4:Y:S01]  /*9470*/  LDL.LU.64 R4, [R1+0x200] ;  /* 0x0002000001047983 */ /* 0x001f220000300a00 */
[----:B------:R-:W-:-:S04]  /*9480*/  IMAD.U32 R17, R3, 0x10000, RZ ;  /* 0x0001000003117824 */ /* 0x000fc800078e00ff */
[----:B------:R-:W-:-:S04]  /*9490*/  FMUL R17, R17, R16 ;  /* 0x0000001011117220 */ /* 0x000fc80000400000 */
[----:B---3--:R-:W-:Y:S02]  /*94a0*/  FFMA R17, R6, R2, R17 ;  /* 0x0000000206117223 */ /* 0x008fe40000000011 */
[----:B------:R0:W5:Y:S03]  /*94b0*/  LDL.LU R6, [R1+0x2c8] ;  /* 0x0002c80001067983 */ /* 0x0001660000300800 */
[----:B------:R-:W-:-:S05]  /*94c0*/  F2FP.BF16.F32.PACK_AB R17, RZ, R17 ;  /* 0x00000011ff11723e */ /* 0x000fca00000010ff */
[----:B----4-:R3:W-:Y:S04]  /*94d0*/  @P5 STG.E.U16 desc[UR60][R4.64+0x20], R17 ;  /* 0x0000201104005986 */ /* 0x0107e8000c10153c */
[----:B---3--:R0:W5:Y:S01]  /*94e0*/  LDL.LU.64 R4, [R1+0x2c0] ;  /* 0x0002c00001047983 */ /* 0x0081620000300a00 */
[----:B------:R-:W-:Y:S01]  /*94f0*/  ISETP.GT.AND P5, PT, R0, 0x11, P3 ;  /* 0x000000110000780c */ /* 0x000fe20001fa4270 */
[----:B------:R-:W-:-:S12]  /*9500*/  BSSY B1, `(.L_x_107) ;  /* 0x0000003000017945 */ /* 0x000fd80003800000 */
[----:B0-----:R-:W-:Y:S05]  /*9510*/  @!P5 BRA `(.L_x_108) ;  /* 0x000000000004d947 */ /* 0x001fea0003800000 */
[----:B------:R0:W5:Y:S02]  /*9520*/  LDG.E.LTC128B.U16 R3, desc[UR60][R14.64+0x22] ;  /* 0x0000223c0e037981 */ /* 0x000164000c1e1520 */
.L_x_108:
[----:B------:R-:W-:Y:S05]  /*9530*/  BSYNC B1 ;  /* 0x0000000000017941 */ /* 0x000fea0003800000 */
.L_x_107:
        /* <DEDUP_REMOVED lines=12> */
.L_x_110:
[----:B------:R-:W-:Y:S05]  /*9600*/  BSYNC B1 ;  /* 0x0000000000017941 */ /* 0x000fea0003800000 */
.L_x_109:
        /* <DEDUP_REMOVED lines=12> */
.L_x_112:
[----:B------:R-:W-:Y:S05]  /*96d0*/  BSYNC B1 ;  /* 0x0000000000017941 */ /* 0x000fea0003800000 */
.L_x_111:
        /* <DEDUP_REMOVED lines=12> */
.L_x_114:
[----:B------:R-:W-:Y:S05]  /*97a0*/  BSYNC B1 ;  /* 0x0000000000017941 */ /* 0x000fea0003800000 */
.L_x_113:
        /* <DEDUP_REMOVED lines=12> */
.L_x_116:
[----:B------:R-:W-:Y:S05]  /*9870*/  BSYNC B1 ;  /* 0x0000000000017941 */ /* 0x000fea0003800000 */
.L_x_115:
        /* <DEDUP_REMOVED lines=12> */
[----:B0-----:R-:W3:Y:S04]  /*9940*/  LDL.64 R2, [R1+0x260] ;  /* 0x0002600001027983 */ /* 0x001ee80000100a00 */
[----:B---3--:R0:W5:Y:S04]  /*9950*/  LDG.E.LTC128B.U16 R3, desc[UR60][R2.64+0x40] ;  /* 0x0000403c02037981 */ /* 0x008168000c1e1520 */
[----:B------:R0:W5:Y:S02]  /*9960*/  LDL.LU R2, [R1+0x2bc] ;  /* 0x0002bc0001027983 */ /* 0x0001640000300800 */
.L_x_118:
[----:B------:R-:W-:Y:S05]  /*9970*/  BSYNC B1 ;  /* 0x0000000000017941 */ /* 0x000fea0003800000 */
.L_x_117:
        /* <DEDUP_REMOVED lines=12> */
[----:B0-----:R-:W3:Y:S04]  /*9a40*/  LDL.64 R2, [R1+0x260] ;  /* 0x0002600001027983 */ /* 0x001ee80000100a00 */
[----:B---3--:R3:W5:Y:S04]  /*9a50*/  LDG.E.LTC128B.U16 R3, desc[UR60][R2.64+0x42] ;  /* 0x0000423c02037981 */ /* 0x008768000c1e1520 */
[----:B------:R3:W5:Y:S02]  /*9a60*/  LDL.LU R2, [R1+0x2bc] ;  /* 0x0002bc0001027983 */ /* 0x0007640000300800 */
.L_x_120:
[----:B------:R-:W-:Y:S05]  /*9a70*/  BSYNC B1 ;  /* 0x0000000000017941 */ /* 0x000fea0003800000 */
.L_x_119:
        /* <DEDUP_REMOVED lines=12> */
.L_x_122:
[----:B------:R-:W-:Y:S05]  /*9b40*/  BSYNC B1 ;  /* 0x0000000000017941 */ /* 0x000fea0003800000 */
.L_x_121:
        /* <DEDUP_REMOVED lines=12> */
.L_x_124:
[----:B------:R-:W-:Y:S05]  /*9c10*/  BSYNC B1 ;  /* 0x0000000000017941 */ /* 0x000fea0003800000 */
.L_x_123:
        /* <DEDUP_REMOVED lines=15> */
.L_x_126:
[----:B------:R-:W-:Y:S05]  /*9d10*/  BSYNC B1 ;  /* 0x0000000000017941 */ /* 0x000fea0003800000 */
.L_x_125:
        /* <DEDUP_REMOVED lines=15> */
.L_x_128:
[----:B------:R-:W-:Y:S05]  /*9e10*/  BSYNC B1 ;  /* 0x0000000000017941 */ /* 0x000fea0003800000 */
.L_x_127:
        /* <DEDUP_REMOVED lines=12> */
.L_x_130:
[----:B------:R-:W-:Y:S05]  /*9ee0*/  BSYNC B1 ;  /* 0x0000000000017941 */ /* 0x000fea0003800000 */
.L_x_129:
        /* <DEDUP_REMOVED lines=12> */
.L_x_132:
[----:B------:R-:W-:Y:S05]  /*9fb0*/  BSYNC B1 ;  /* 0x0000000000017941 */ /* 0x000fea0003800000 */
.L_x_131:
        /* <DEDUP_REMOVED lines=11> */
[----:B------:R0:W5:Y:S02]  /*a070*/  LDG.E.LTC128B.U16 R3, desc[UR60][R232.64+0x40] ;  /* 0x0000403ce8037981 */ /* 0x000164000c1e1520 */
.L_x_134:
[----:B------:R-:W-:Y:S05]  /*a080*/  BSYNC B1 ;  /* 0x0000000000017941 */ /* 0x000fea0003800000 */
.L_x_133:
        /* <DEDUP_REMOVED lines=14> */
.L_x_136:
[----:B------:R-:W-:Y:S05]  /*a170*/  BSYNC B1 ;  /* 0x0000000000017941 */ /* 0x000fea0003800000 */
.L_x_135:
[----:B-----5:R0:W-:Y:S04]  /*a180*/  STL.64 [R1+0x2c0], R4 ;  /* 0x0002c00401007387 */ /* 0x0201e80000100a00 */
[----:B0-----:R-:W2:Y:S01]  /*a190*/  LDL.LU R5, [R1+0x164] ;  /* 0x0001640001057983 */ /* 0x001ea20000300800 */
[----:B------:R-:W-:Y:S02]  /*a1a0*/  IMAD.U32 R17, R3, 0x10000, RZ ;  /* 0x0001000003117824 */ /* 0x000fe400078e00ff */
[----:B------:R-:W-:Y:S02]  /*a1b0*/  @P5 IMAD.MOV.U32 R4, RZ, RZ, R8 ;  /* 0x000000ffff045224 */ /* 0x000fe400078e0008 */
[----:B------:R-:W-:-:S04]  /*a1c0*/  FMUL R17, R17, R16 ;  /* 0x0000001011117220 */ /* 0x000fc80000400000 */
[----:B--2---:R-:W-:Y:S01]  /*a1d0*/  FFMA R17, R5, R2, R17 ;  /* 0x0000000205117223 */ /* 0x004fe20000000011 */
        /* <DEDUP_REMOVED lines=8> */
.L_x_138:
[----:B------:R-:W-:Y:S05]  /*a260*/  BSYNC B1 ;  /* 0x0000000000017941 */ /* 0x000fea0003800000 */
.L_x_137:
        /* <DEDUP_REMOVED lines=12> */
.L_x_140:
[----:B------:R-:W-:Y:S05]  /*a330*/  BSYNC B1 ;  /* 0x0000000000017941 */ /* 0x000fea0003800000 */
.L_x_139:
        /* <DEDUP_REMOVED lines=12> */
.L_x_142:
[----:B------:R-:W-:Y:S05]  /*a400*/  BSYNC B1 ;  /* 0x0000000000017941 */ /* 0x000fea0003800000 */
.L_x_141:
[----:B------:R3:W-:Y:S04]  /*a410*/  STL.64 [R1+0x2c0], R4 ;  /* 0x0002c00401007387 */ /* 0x0007e80000100a00 */
[----:B---3--:R-:W3:Y:S01]  /*a420*/  LDL.LU R5, [R1+0x170] ;  /* 0x0001700001057983 */ /* 0x008ee20000300800 */
[----:B-----5:R-:W-:Y:S02]  /*a430*/  IMAD.U32 R17, R3, 0x10000, RZ ;  /* 0x0001000003117824 */ /* 0x020fe400078e00ff */
        /* <DEDUP_REMOVED lines=11> */
.L_x_144:
[----:B------:R-:W-:Y:S05]  /*a4f0*/  BSYNC B1 ;  /* 0x0000000000017941 */ /* 0x000fea0003800000 */
.L_x_143:
[----:B-----5:R0:W-:Y:S04]  /*a500*/  STL.64 [R1+0x2c0], R4 ;  /* 0x0002c00401007387 */ /* 0x0201e80000100a00 */
[----:B0-----:R-:W2:Y:S01]  /*a510*/  LDL.LU R5, [R1+0x174] ;  /* 0x0001740001057983 */ /* 0x001ea20000300800 */
[----:B------:R-:W-:Y:S02]  /*a520*/  IMAD.U32 R17, R3, 0x10000, RZ ;  /* 0x0001000003117824 */ /* 0x000fe400078e00ff */
[----:B------:R-:W-:Y:S02]  /*a530*/  @P5 IMAD.MOV.U32 R4, RZ, RZ, R8 ;  /* 0x000000ffff045224 */ /* 0x000fe400078e0008 */
[----:B------:R-:W-:-:S04]  /*a540*/  FMUL R17, R17, R16 ;  /* 0x0000001011117220 */ /* 0x000fc80000400000 */
[----:B--2---:R-:W-:Y:S01]  /*a550*/  FFMA R17, R5, R2, R17 ;  /* 0x0000000205117223 */ /* 0x004fe20000000011 */
[----:B------:R-:W-:-:S04]  /*a560*/  @P5 MOV R5, R7 ;  /* 0x0000000700055202 */ /* 0x000fc80000000f00 */
[----:B------:R-:W-:-:S05]  /*a570*/  F2FP.BF16.F32.PACK_AB R17, RZ, R17 ;  /* 0x00000011ff11723e */ /* 0x000fca00000010ff */
[----:B------:R0:W-:Y:S04]  /*a580*/  @P5 STG.E.U16 desc[UR60][R4.64+0x52], R17 ;  /* 0x0000521104005986 */ /* 0x0001e8000c10153c */
[----:B0-----:R0:W5:Y:S01]  /*a590*/  LDL.LU.64 R4, [R1+0x2c0] ;  /* 0x0002c00001047983 */ /* 0x0011620000300a00 */
[----:B------:R-:W-:Y:S01]  /*a5a0*/  ISETP.GT.AND P5, PT, R0, 0x28, P6 ;  /* 0x000000280000780c */ /* 0x000fe200037a4270 */
[----:B------:R-:W-:-:S12]  /*a5b0*/  BSSY B1, `(.L_x_145) ;  /* 0x0000003000017945 */ /* 0x000fd80003800000 */
[----:B0-----:R-:W-:Y:S05]  /*a5c0*/  @!P5 BRA `(.L_x_146) ;  /* 0x000000000004d947 */ /* 0x001fea0003800000 */
[----:B------:R0:W5:Y:S02]  /*a5d0*/  LDG.E.LTC128B.U16 R3, desc[UR60][R22.64+0x50] ;  /* 0x0000503c16037981 */ /* 0x000164000c1e1520 */
.L_x_146:
[----:B------:R-:W-:Y:S05]  /*a5e0*/  BSYNC B1 ;  /* 0x0000000000017941 */ /* 0x000fea0003800000 */
.L_x_145:
        /* <DEDUP_REMOVED lines=12> */
.L_x_148:
[----:B------:R-:W-:Y:S05]  /*a6b0*/  BSYNC B1 ;  /* 0x0000000000017941 */ /* 0x000fea0003800000 */
.L_x_147:
        /* <DEDUP_REMOVED lines=12> */
.L_x_150:
[----:B------:R-:W-:Y:S05]  /*a780*/  BSYNC B1 ;  /* 0x0000000000017941 */ /* 0x000fea0003800000 */
.L_x_149:
[----:B------:R3:W-:Y:S04]  /*a790*/  STL [R1+0x2bc], R4 ;  /* 0x0002bc0401007387 */ /* 0x0007e80000100800 */
[----:B---3--:R-:W3:Y:S01]  /*a7a0*/  LDL.LU R4, [R1+0x140] ;  /* 0x0001400001047983 */ /* 0x008ee20000300800 */
[----:B-----5:R-:W-:-:S04]  /*a7b0*/  IMAD.U32 R17, R3, 0x10000, RZ ;  /* 0x0001000003117824 */ /* 0x020fc800078e00ff */
        /* <DEDUP_REMOVED lines=9> */
.L_x_152:
[----:B------:R-:W-:Y:S05]  /*a850*/  BSYNC B1 ;  /* 0x0000000000017941 */ /* 0x000fea0003800000 */
.L_x_151:
        /* <DEDUP_REMOVED lines=12> */
.L_x_154:
[----:B------:R-:W-:Y:S05]  /*a920*/  BSYNC B1 ;  /* 0x0000000000017941 */ /* 0x000fea0003800000 */
.L_x_153:
        /* <DEDUP_REMOVED lines=12> */
.L_x_156:
[----:B------:R-:W-:Y:S05]  /*a9f0*/  BSYNC B1 ;  /* 0x0000000000017941 */ /* 0x000fea0003800000 */
.L_x_155:
        /* <DEDUP_REMOVED lines=12> */
.L_x_158:
[----:B------:R-:W-:Y:S05]  /*aac0*/  BSYNC B1 ;  /* 0x0000000000017941 */ /* 0x000fea0003800000 */
.L_x_157:
        /* <DEDUP_REMOVED lines=12> */
.L_x_160:
[----:B------:R-:W-:Y:S05]  /*ab90*/  BSYNC B1 ;  /* 0x0000000000017941 */ /* 0x000fea0003800000 */
.L_x_159:
        /* <DEDUP_REMOVED lines=12> */
.L_x_162:
[----:B------:R-:W-:Y:S05]  /*ac60*/  BSYNC B1 ;  /* 0x0000000000017941 */ /* 0x000fea0003800000 */
.L_x_161:
        /* <DEDUP_REMOVED lines=12> */
.L_x_164:
[----:B------:R-:W-:Y:S05]  /*ad30*/  BSYNC B1 ;  /* 0x0000000000017941 */ /* 0x000fea0003800000 */
.L_x_163:
        /* <DEDUP_REMOVED lines=15> */
.L_x_166:
[----:B------:R-:W-:Y:S05]  /*ae30*/  BSYNC B1 ;  /* 0x0000000000017941 */ /* 0x000fea0003800000 */
.L_x_165:
        /* <DEDUP_REMOVED lines=15> */
.L_x_168:
[----:B------:R-:W-:Y:S05]  /*af30*/  BSYNC B1 ;  /* 0x0000000000017941 */ /* 0x000fea0003800000 */
.L_x_167:
        /* <DEDUP_REMOVED lines=12> */
.L_x_170:
[----:B------:R-:W-:Y:S05]  /*b000*/  BSYNC B1 ;  /* 0x0000000000017941 */ /* 0x000fea0003800000 */
.L_x_169:
        /* <DEDUP_REMOVED lines=12> */
.L_x_172:
[----:B------:R-:W-:Y:S05]  /*b0d0*/  BSYNC B1 ;  /* 0x0000000000017941 */ /* 0x000fea0003800000 */
.L_x_171:
        /* <DEDUP_REMOVED lines=15> */
.L_x_174:
[----:B------:R-:W-:Y:S05]  /*b1d0*/  BSYNC B1 ;  /* 0x0000000000017941 */ /* 0x000fea0003800000 */
.L_x_173:
        /* <DEDUP_REMOVED lines=15> */
.L_x_176:
[----:B------:R-:W-:Y:S05]  /*b2d0*/  BSYNC B1 ;  /* 0x0000000000017941 */ /* 0x000fea0003800000 */
.L_x_175:
        /* <DEDUP_REMOVED lines=12> */
.L_x_178:
[----:B------:R-:W-:Y:S05]  /*b3a0*/  BSYNC B1 ;  /* 0x0000000000017941 */ /* 0x000fea0003800000 */
.L_x_177:
        /* <DEDUP_REMOVED lines=12> */
.L_x_180:
[----:B------:R-:W-:Y:S05]  /*b470*/  BSYNC B1 ;  /* 0x0000000000017941 */ /* 0x000fea0003800000 */
.L_x_179:
        /* <DEDUP_REMOVED lines=12> */
.L_x_182:
[----:B------:R-:W-:Y:S05]  /*b540*/  BSYNC B1 ;  /* 0x0000000000017941 */ /* 0x000fea0003800000 */
.L_x_181:
        /* <DEDUP_REMOVED lines=14> */
.L_x_184:
[----:B------:R-:W-:Y:S05]  /*b630*/  BSYNC B1 ;  /* 0x0000000000017941 */ /* 0x000fea0003800000 */
.L_x_183:
        /* <DEDUP_REMOVED lines=14> */
.L_x_186:
[----:B------:R-:W-:Y:S05]  /*b720*/  BSYNC B1 ;  /* 0x0000000000017941 */ /* 0x000fea0003800000 */
.L_x_185:
        /* <DEDUP_REMOVED lines=12> */
.L_x_188:
[----:B------:R-:W-:Y:S05]  /*b7f0*/  BSYNC B1 ;  /* 0x0000000000017941 */ /* 0x000fea0003800000 */
.L_x_187:
        /* <DEDUP_REMOVED lines=12> */
.L_x_190:
[----:B------:R-:W-:Y:S05]  /*b8c0*/  BSYNC B1 ;  /* 0x0000000000017941 */ /* 0x000fea0003800000 */
.L_x_189:
        /* <DEDUP_REMOVED lines=14> */
.L_x_192:
[----:B------:R-:W-:Y:S05]  /*b9b0*/  BSYNC B1 ;  /* 0x0000000000017941 */ /* 0x000fea0003800000 */
.L_x_191:
        /* <DEDUP_REMOVED lines=14> */
.L_x_194:
[----:B------:R-:W-:Y:S05]  /*baa0*/  BSYNC B1 ;  /* 0x0000000000017941 */ /* 0x000fea0003800000 */
.L_x_193:
        /* <DEDUP_REMOVED lines=12> */
.L_x_196:
[----:B------:R-:W-:Y:S05]  /*bb70*/  BSYNC B1 ;  /* 0x0000000000017941 */ /* 0x000fea0003800000 */
.L_x_195:
        /* <DEDUP_REMOVED lines=12> */
.L_x_198:
[----:B------:R-:W-:Y:S05]  /*bc40*/  BSYNC B1 ;  /* 0x0000000000017941 */ /* 0x000fea0003800000 */
.L_x_197:
        /* <DEDUP_REMOVED lines=12> */
.L_x_200:
[----:B------:R-:W-:Y:S05]  /*bd10*/  BSYNC B1 ;  /* 0x0000000000017941 */ /* 0x000fea0003800000 */
.L_x_199:
        /* <DEDUP_REMOVED lines=12> */
.L_x_202:
[----:B------:R-:W-:Y:S05]  /*bde0*/  BSYNC B1 ;  /* 0x0000000000017941 */ /* 0x000fea0003800000 */
.L_x_201:
        /* <DEDUP_REMOVED lines=12> */
.L_x_204:
[----:B------:R-:W-:Y:S05]  /*beb0*/  BSYNC B1 ;  /* 0x0000000000017941 */ /* 0x000fea0003800000 */
.L_x_203:
        /* <DEDUP_REMOVED lines=12> */
.L_x_206:
[----:B------:R-:W-:Y:S05]  /*bf80*/  BSYNC B1 ;  /* 0x0000000000017941 */ /* 0x000fea0003800000 */
.L_x_205:
        /* <DEDUP_REMOVED lines=12> */
.L_x_208:
[----:B------:R-:W-:Y:S05]  /*c050*/  BSYNC B1 ;  /* 0x0000000000017941 */ /* 0x000fea0003800000 */
.L_x_207:
        /* <DEDUP_REMOVED lines=12> */
.L_x_210:
[----:B------:R-:W-:Y:S05]  /*c120*/  BSYNC B1 ;  /* 0x0000000000017941 */ /* 0x000fea0003800000 */
.L_x_209:
        /* <DEDUP_REMOVED lines=12> */
.L_x_212:
[----:B------:R-:W-:Y:S05]  /*c1f0*/  BSYNC B1 ;  /* 0x0000000000017941 */ /* 0x000fea0003800000 */
.L_x_211:
        /* <DEDUP_REMOVED lines=15> */
.L_x_214:
[----:B------:R-:W-:Y:S05]  /*c2f0*/  BSYNC B1 ;  /* 0x0000000000017941 */ /* 0x000fea0003800000 */
.L_x_213:
        /* <DEDUP_REMOVED lines=15> */
.L_x_216:
[----:B------:R-:W-:Y:S05]  /*c3f0*/  BSYNC B1 ;  /* 0x0000000000017941 */ /* 0x000fea0003800000 */
.L_x_215:
[----:B-----5:R0:W-:Y:S04]  /*c400*/  STL [R1+0x2bc], R4 ;  /* 0x0002bc0401007387 */ /* 0x0201e80000100800 */
[----:B0-----:R-:W2:Y:S01]  /*c410*/  LDL.LU R4, [R1+0xc4] ;  /* 0x0000c40001047983 */ /* 0x001ea20000300800 */
[----:B------:R-:W-:-:S05]  /*c420*/  SHF.L.U32 R17, R3, 0x10, RZ ;  /* 0x0000001003117819 */ /* 0x000fca00000006ff */
[----:B------:R-:W-:-:S04]  /*c430*/  FMUL R17, R17, R16 ;  /* 0x0000001011117220 */ /* 0x000fc80000400000 */
[----:B--2---:R-:W-:Y:S02]  /*c440*/  FFMA R17, R4, R2, R17 ;  /* 0x0000000204117223 */ /* 0x004fe40000000011 */
[----:B------:R0:W5:Y:S01]  /*c450*/  LDL.LU R4, [R1+0x2bc] ;  /* 0x0002bc0001047983 */ /* 0x0001620000300800 */
[----:B------:R-:W-:Y:S02]  /*c460*/  BSSY B1, `(.L_x_217) ;  /* 0x0000006000017945 */ /* 0x000fe40003800000 */
[----:B------:R-:W-:-:S05]  /*c470*/  F2FP.BF16.F32.PACK_AB R17, RZ, R17 ;  /* 0x00000011ff11723e */ /* 0x000fca00000010ff */
[----:B------:R0:W-:Y:S01]  /*c480*/  @P5 STG.E.U16 desc[UR60][R10.64+0x82], R17 ;  /* 0x000082110a005986 */ /* 0x0001e2000c10153c */
[----:B------:R-:W-:-:S13]  /*c490*/  ISETP.GT.AND P5, PT, R0, 0x40, P1 ;  /* 0x000000400000780c */ /* 0x000fda0000fa4270 */
[----:B0-----:R-:W-:Y:S05]  /*c4a0*/  @!P5 BRA `(.L_x_218) ;  /* 0x000000000004d947 */ /* 0x001fea0003800000 */
[----:B------:R0:W5:Y:S02]  /*c4b0*/  LDG.E.LTC128B.U16 R3, desc[UR60][R236.64+0x80] ;  /* 0x0000803cec037981 */ /* 0x000164000c1e1520 */
.L_x_218:
[----:B------:R-:W-:Y:S05]  /*c4c0*/  BSYNC B1 ;  /* 0x0000000000017941 */ /* 0x000fea0003800000 */
.L_x_217:
        /* <DEDUP_REMOVED lines=12> */
.L_x_220:
[----:B------:R-:W-:Y:S05]  /*c590*/  BSYNC B1 ;  /* 0x0000000000017941 */ /* 0x000fea0003800000 */
.L_x_219:
        /* <DEDUP_REMOVED lines=15> */
.L_x_222:
[----:B------:R-:W-:Y:S05]  /*c690*/  BSYNC B1 ;  /* 0x0000000000017941 */ /* 0x000fea0003800000 */
.L_x_221:
        /* <DEDUP_REMOVED lines=15> */
.L_x_224:
[----:B------:R-:W-:Y:S05]  /*c790*/  BSYNC B1 ;  /* 0x0000000000017941 */ /* 0x000fea0003800000 */
.L_x_223:
        /* <DEDUP_REMOVED lines=12> */
.L_x_226:
[----:B------:R-:W-:Y:S05]  /*c860*/  BSYNC B1 ;  /* 0x0000000000017941 */ /* 0x000fea0003800000 */
.L_x_225:
        /* <DEDUP_REMOVED lines=12> */
.L_x_228:
[----:B------:R-:W-:Y:S05]  /*c930*/  BSYNC B1 ;  /* 0x0000000000017941 */ /* 0x000fea0003800000 */
.L_x_227:
        /* <DEDUP_REMOVED lines=12> */
.L_x_230:
[----:B------:R-:W-:Y:S05]  /*ca00*/  BSYNC B1 ;  /* 0x0000000000017941 */ /* 0x000fea0003800000 */
.L_x_229:
        /* <DEDUP_REMOVED lines=14> */
.L_x_232:
[----:B------:R-:W-:Y:S05]  /*caf0*/  BSYNC B1 ;  /* 0x0000000000017941 */ /* 0x000fea0003800000 */
.L_x_231:
        /* <DEDUP_REMOVED lines=14> */
.L_x_234:
[----:B------:R-:W-:Y:S05]  /*cbe0*/  BSYNC B1 ;  /* 0x0000000000017941 */ /* 0x000fea0003800000 */
.L_x_233:
        /* <DEDUP_REMOVED lines=12> */
.L_x_236:
[----:B------:R-:W-:Y:S05]  /*ccb0*/  BSYNC B1 ;  /* 0x0000000000017941 */ /* 0x000fea0003800000 */
.L_x_235:
        /* <DEDUP_REMOVED lines=12> */
.L_x_238:
[----:B------:R-:W-:Y:S05]  /*cd80*/  BSYNC B1 ;  /* 0x0000000000017941 */ /* 0x000fea0003800000 */
.L_x_237:
        /* <DEDUP_REMOVED lines=14> */
.L_x_240:
[----:B------:R-:W-:Y:S05]  /*ce70*/  BSYNC B1 ;  /* 0x0000000000017941 */ /* 0x000fea0003800000 */
.L_x_239:
        /* <DEDUP_REMOVED lines=14> */
.L_x_242:
[----:B------:R-:W-:Y:S05]  /*cf60*/  BSYNC B1 ;  /* 0x0000000000017941 */ /* 0x000fea0003800000 */
.L_x_241:
        /* <DEDUP_REMOVED lines=12> */
.L_x_244:
[----:B------:R-:W-:Y:S05]  /*d030*/  BSYNC B1 ;  /* 0x0000000000017941 */ /* 0x000fea0003800000 */
.L_x_243:
        /* <DEDUP_REMOVED lines=12> */
.L_x_246:
[----:B------:R-:W-:Y:S05]  /*d100*/  BSYNC B1 ;  /* 0x0000000000017941 */ /* 0x000fea0003800000 */
.L_x_245:
        /* <DEDUP_REMOVED lines=12> */
.L_x_248:
[----:B------:R-:W-:Y:S05]  /*d1d0*/  BSYNC B1 ;  /* 0x0000000000017941 */ /* 0x000fea0003800000 */
.L_x_247:
        /* <DEDUP_REMOVED lines=12> */
.L_x_250:
[----:B------:R-:W-:Y:S05]  /*d2a0*/  BSYNC B1 ;  /* 0x0000000000017941 */ /* 0x000fea0003800000 */
.L_x_249:
        /* <DEDUP_REMOVED lines=12> */
.L_x_252:
[----:B------:R-:W-:Y:S05]  /*d370*/  BSYNC B1 ;  /* 0x0000000000017941 */ /* 0x000fea0003800000 */
.L_x_251:
        /* <DEDUP_REMOVED lines=12> */
.L_x_254:
[----:B------:R-:W-:Y:S05]  /*d440*/  BSYNC B1 ;  /* 0x0000000000017941 */ /* 0x000fea0003800000 */
.L_x_253:
        /* <DEDUP_REMOVED lines=12> */
.L_x_256:
[----:B------:R-:W-:Y:S05]  /*d510*/  BSYNC B1 ;  /* 0x0000000000017941 */ /* 0x000fea0003800000 */
.L_x_255:
        /* <DEDUP_REMOVED lines=12> */
.L_x_258:
[----:B------:R-:W-:Y:S05]  /*d5e0*/  BSYNC B1 ;  /* 0x0000000000017941 */ /* 0x000fea0003800000 */
.L_x_257:
        /* <DEDUP_REMOVED lines=12> */
.L_x_260:
[----:B------:R-:W-:Y:S05]  /*d6b0*/  BSYNC B1 ;  /* 0x0000000000017941 */ /* 0x000fea0003800000 */
.L_x_259:
        /* <DEDUP_REMOVED lines=15> */
.L_x_262:
[----:B------:R-:W-:Y:S05]  /*d7b0*/  BSYNC B1 ;  /* 0x0000000000017941 */ /* 0x000fea0003800000 */
.L_x_261:
        /* <DEDUP_REMOVED lines=15> */
.L_x_264:
[----:B------:R-:W-:Y:S05]  /*d8b0*/  BSYNC B1 ;  /* 0x0000000000017941 */ /* 0x000fea0003800000 */
.L_x_263:
        /* <DEDUP_REMOVED lines=12> */
.L_x_266:
[----:B------:R-:W-:Y:S05]  /*d980*/  BSYNC B1 ;  /* 0x0000000000017941 */ /* 0x000fea0003800000 */
.L_x_265:
        /* <DEDUP_REMOVED lines=12> */
.L_x_268:
[----:B------:R-:W-:Y:S05]  /*da50*/  BSYNC B1 ;  /* 0x0000000000017941 */ /* 0x000fea0003800000 */
.L_x_267:
        /* <DEDUP_REMOVED lines=15> */
.L_x_270:
[----:B------:R-:W-:Y:S05]  /*db50*/  BSYNC B1 ;  /* 0x0000000000017941 */ /* 0x000fea0003800000 */
.L_x_269:
        /* <DEDUP_REMOVED lines=15> */
.L_x_272:
[----:B------:R-:W-:Y:S05]  /*dc50*/  BSYNC B1 ;  /* 0x0000000000017941 */ /* 0x000fea0003800000 */
.L_x_271:
        /* <DEDUP_REMOVED lines=12> */
.L_x_274:
[----:B------:R-:W-:Y:S05]  /*dd20*/  BSYNC B1 ;  /* 0x0000000000017941 */ /* 0x000fea0003800000 */
.L_x_273:
        /* <DEDUP_REMOVED lines=12> */
.L_x_276:
[----:B------:R-:W-:Y:S05]  /*ddf0*/  BSYNC B1 ;  /* 0x0000000000017941 */ /* 0x000fea0003800000 */
.L_x_275:
        /* <DEDUP_REMOVED lines=12> */
.L_x_278:
[----:B------:R-:W-:Y:S05]  /*dec0*/  BSYNC B1 ;  /* 0x0000000000017941 */ /* 0x000fea0003800000 */
.L_x_277:
        /* <DEDUP_REMOVED lines=14> */
.L_x_280:
[----:B------:R-:W-:Y:S05]  /*dfb0*/  BSYNC B1 ;  /* 0x0000000000017941 */ /* 0x000fea0003800000 */
.L_x_279:
        /* <DEDUP_REMOVED lines=14> */
.L_x_282:
[----:B------:R-:W-:Y:S05]  /*e0a0*/  BSYNC B1 ;  /* 0x0000000000017941 */ /* 0x000fea0003800000 */
.L_x_281:
        /* <DEDUP_REMOVED lines=12> */
.L_x_284:
[----:B------:R-:W-:Y:S05]  /*e170*/  BSYNC B1 ;  /* 0x0000000000017941 */ /* 0x000fea0003800000 */
.L_x_283:
        /* <DEDUP_REMOVED lines=12> */
.L_x_286:
[----:B------:R-:W-:Y:S05]  /*e240*/  BSYNC B1 ;  /* 0x0000000000017941 */ /* 0x000fea0003800000 */
.L_x_285:
        /* <DEDUP_REMOVED lines=14> */
.L_x_288:
[----:B------:R-:W-:Y:S05]  /*e330*/  BSYNC B1 ;  /* 0x0000000000017941 */ /* 0x000fea0003800000 */
.L_x_287:
        /* <DEDUP_REMOVED lines=14> */
.L_x_290:
[----:B------:R-:W-:Y:S05]  /*e420*/  BSYNC B1 ;  /* 0x0000000000017941 */ /* 0x000fea0003800000 */
.L_x_289:
        /* <DEDUP_REMOVED lines=12> */
.L_x_292:
[----:B------:R-:W-:Y:S05]  /*e4f0*/  BSYNC B1 ;  /* 0x0000000000017941 */ /* 0x000fea0003800000 */
.L_x_291:
        /* <DEDUP_REMOVED lines=12> */
.L_x_294:
[----:B------:R-:W-:Y:S05]  /*e5c0*/  BSYNC B1 ;  /* 0x0000000000017941 */ /* 0x000fea0003800000 */
.L_x_293:
        /* <DEDUP_REMOVED lines=12> */
.L_x_296:
[----:B------:R-:W-:Y:S05]  /*e690*/  BSYNC B1 ;  /* 0x0000000000017941 */ /* 0x000fea0003800000 */
.L_x_295:
        /* <DEDUP_REMOVED lines=12> */
.L_x_298:
[----:B------:R-:W-:Y:S05]  /*e760*/  BSYNC B1 ;  /* 0x0000000000017941 */ /* 0x000fea0003800000 */
.L_x_297:
        /* <DEDUP_REMOVED lines=12> */
.L_x_300:
[----:B------:R-:W-:Y:S05]  /*e830*/  BSYNC B1 ;  /* 0x0000000000017941 */ /* 0x000fea0003800000 */
.L_x_299:
        /* <DEDUP_REMOVED lines=12> */
.L_x_302:
[----:B------:R-:W-:Y:S05]  /*e900*/  BSYNC B1 ;  /* 0x0000000000017941 */ /* 0x000fea0003800000 */
.L_x_301:
        /* <DEDUP_REMOVED lines=12> */
.L_x_304:
[----:B------:R-:W-:Y:S05]  /*e9d0*/  BSYNC B1 ;  /* 0x0000000000017941 */ /* 0x000fea0003800000 */
.L_x_303:
        /* <DEDUP_REMOVED lines=12> */
.L_x_306:
[----:B------:R-:W-:Y:S05]  /*eaa0*/  BSYNC B1 ;  /* 0x0000000000017941 */ /* 0x000fea0003800000 */
.L_x_305:
        /* <DEDUP_REMOVED lines=12> */
.L_x_308:
[----:B------:R-:W-:Y:S05]  /*eb70*/  BSYNC B1 ;  /* 0x0000000000017941 */ /* 0x000fea0003800000 */
.L_x_307:
        /* <DEDUP_REMOVED lines=15> */
.L_x_310:
[----:B------:R-:W-:Y:S05]  /*ec70*/  BSYNC B1 ;  /* 0x0000000000017941 */ /* 0x000fea0003800000 */
.L_x_309:
[----:B-----5:R3:W-:Y:S04]  /*ec80*/  STL [R1+0x2bc], R4 ;  /* 0x0002bc0401007387 */ /* 0x0207e80000100800 */
[----:B---3--:R-:W3:Y:S01]  /*ec90*/  LDL.LU R4, [R1] ;  /* 0x0000000001047983 */ /* 0x008ee20000300800 */
        /* <DEDUP_REMOVED lines=13> */
.L_x_312:
[----:B------:R-:W-:Y:S05]  /*ed70*/  BSYNC B1 ;  /* 0x0000000000017941 */ /* 0x000fea0003800000 */
.L_x_311:
        /* <DEDUP_REMOVED lines=12> */
.L_x_314:
[----:B------:R-:W-:Y:S05]  /*ee40*/  BSYNC B1 ;  /* 0x0000000000017941 */ /* 0x000fea0003800000 */
.L_x_313:
        /* <DEDUP_REMOVED lines=12> */
.L_x_316:
[----:B------:R-:W-:Y:S05]  /*ef10*/  BSYNC B1 ;  /* 0x0000000000017941 */ /* 0x000fea0003800000 */
.L_x_315:
        /* <DEDUP_REMOVED lines=15> */
.L_x_318:
[----:B------:R-:W-:Y:S05]  /*f010*/  BSYNC B1 ;  /* 0x0000000000017941 */ /* 0x000fea0003800000 */
.L_x_317:
        /* <DEDUP_REMOVED lines=15> */
.L_x_320:
[----:B------:R-:W-:Y:S05]  /*f110*/  BSYNC B1 ;  /* 0x0000000000017941 */ /* 0x000fea0003800000 */
.L_x_319:
        /* <DEDUP_REMOVED lines=12> */
.L_x_322:
[----:B------:R-:W-:Y:S05]  /*f1e0*/  BSYNC B1 ;  /* 0x0000000000017941 */ /* 0x000fea0003800000 */
.L_x_321:
        /* <DEDUP_REMOVED lines=12> */
.L_x_324:
[----:B------:R-:W-:Y:S05]  /*f2b0*/  BSYNC B1 ;  /* 0x0000000000017941 */ /* 0x000fea0003800000 */
.L_x_323:
        /* <DEDUP_REMOVED lines=12> */
.L_x_326:
[----:B------:R-:W-:Y:S05]  /*f380*/  BSYNC B1 ;  /* 0x0000000000017941 */ /* 0x000fea0003800000 */
.L_x_325:
[----:B-----5:R-:W-:Y:S01]  /*f390*/  IMAD.U32 R17, R3, 0x10000, RZ ;  /* 0x0001000003117824 */ /* 0x020fe200078e00ff */
[----:B------:R3:W-:Y:S03]  /*f3a0*/  STL.64 [R1+0x2c0], R4 ;  /* 0x0002c00401007387 */ /* 0x0007e60000100a00 */
[----:B------:R-:W-:-:S04]  /*f3b0*/  FMUL R17, R17, R16 ;  /* 0x0000001011117220 */ /* 0x000fc80000400000 */
[----:B------:R-:W-:-:S05]  /*f3c0*/  FFMA R17, R224, R2, R17 ;  /* 0x00000002e0117223 */ /* 0x000fca0000000011 */
[----:B------:R-:W-:Y:S01]  /*f3d0*/  F2FP.BF16.F32.PACK_AB R17, RZ, R17 ;  /* 0x00000011ff11723e */ /* 0x000fe200000010ff */
[----:B---3--:R-:W-:Y:S02]  /*f3e0*/  @P5 IMAD.MOV.U32 R4, RZ, RZ, R8 ;  /* 0x000000ffff045224 */ /* 0x008fe400078e0008 */
[----:B------:R-:W-:-:S05]  /*f3f0*/  @P5 IMAD.MOV.U32 R5, RZ, RZ, R7 ;  /* 0x000000ffff055224 */ /* 0x000fca00078e0007 */
[----:B------:R3:W-:Y:S04]  /*f400*/  @P5 STG.E.U16 desc[UR60][R4.64+0xc0], R17 ;  /* 0x0000c01104005986 */ /* 0x0007e8000c10153c */
[----:B---3--:R3:W5:Y:S01]  /*f410*/  LDL.LU.64 R4, [R1+0x2c0] ;  /* 0x0002c00001047983 */ /* 0x0087620000300a00 */
[----:B------:R-:W-:Y:S01]  /*f420*/  ISETP.GT.AND P5, PT, R0, 0x61, P2 ;  /* 0x000000610000780c */ /* 0x000fe200017a4270 */
[----:B------:R-:W-:-:S12]  /*f430*/  BSSY B1, `(.L_x_327) ;  /* 0x0000003000017945 */ /* 0x000fd80003800000 */
[----:B---3--:R-:W-:Y:S05]  /*f440*/  @!P5 BRA `(.L_x_328) ;  /* 0x000000000004d947 */ /* 0x008fea0003800000 */
[----:B------:R3:W5:Y:S02]  /*f450*/  LDG.E.LTC128B.U16 R3, desc[UR60][R232.64+0xc2] ;  /* 0x0000c23ce8037981 */ /* 0x000764000c1e1520 */
.L_x_328:
[----:B------:R-:W-:Y:S05]  /*f460*/  BSYNC B1 ;  /* 0x0000000000017941 */ /* 0x000fea0003800000 */
.L_x_327:
[----:B-----5:R-:W-:Y:S01]  /*f470*/  IMAD.U32 R17, R3, 0x10000, RZ ;  /* 0x0001000003117824 */ /* 0x020fe200078e00ff */
[----:B------:R-:W-:Y:S01]  /*f480*/  BSSY B1, `(.L_x_329) ;  /* 0x000000a000017945 */ /* 0x000fe20003800000 */
[----:B------:R-:W-:Y:S02]  /*f490*/  @P5 IMAD.MOV.U32 R224, RZ, RZ, R8 ;  /* 0x000000ffffe05224 */ /* 0x000fe400078e0008 */
[----:B------:R-:W-:-:S04]  /*f4a0*/  FMUL R17, R17, R16 ;  /* 0x0000001011117220 */ /* 0x000fc80000400000 */
[----:B------:R-:W-:Y:S01]  /*f4b0*/  FFMA R17, R225, R2, R17 ;  /* 0x00000002e1117223 */ /* 0x000fe20000000011 */
[----:B------:R-:W-:-:S04]  /*f4c0*/  @P5 IMAD.MOV.U32 R225, RZ, RZ, R7 ;  /* 0x000000ffffe15224 */ /* 0x000fc800078e0007 */
[----:B------:R-:W-:-:S05]  /*f4d0*/  F2FP.BF16.F32.PACK_AB R17, RZ, R17 ;  /* 0x00000011ff11723e */ /* 0x000fca00000010ff */
[----:B------:R0:W-:Y:S01]  /*f4e0*/  @P5 STG.E.U16 desc[UR60][R224.64+0xc2], R17 ;  /* 0x0000c211e0005986 */ /* 0x0001e2000c10153c */
[----:B------:R-:W-:-:S13]  /*f4f0*/  ISETP.GT.AND P5, PT, R0, 0x60, P6 ;  /* 0x000000600000780c */ /* 0x000fda00037a4270 */
[----:B0-----:R-:W-:Y:S05]  /*f500*/  @!P5 BRA `(.L_x_330) ;  /* 0x000000000004d947 */ /* 0x001fea0003800000 */
[----:B------:R0:W5:Y:S02]  /*f510*/  LDG.E.LTC128B.U16 R3, desc[UR60][R22.64+0xc0] ;  /* 0x0000c03c16037981 */ /* 0x000164000c1e1520 */
.L_x_330:
[----:B------:R-:W-:Y:S05]  /*f520*/  BSYNC B1 ;  /* 0x0000000000017941 */ /* 0x000fea0003800000 */
.L_x_329:
[----:B-----5:R-:W-:Y:S01]  /*f530*/  IMAD.U32 R17, R3, 0x10000, RZ ;  /* 0x0001000003117824 */ /* 0x020fe200078e00ff */
[----:B------:R-:W-:Y:S03]  /*f540*/  BSSY B1, `(.L_x_331) ;  /* 0x0000008000017945 */ /* 0x000fe60003800000 */
[----:B------:R-:W-:-:S04]  /*f550*/  FMUL R17, R17, R16 ;  /* 0x0000001011117220 */ /* 0x000fc80000400000 */
[----:B------:R-:W-:-:S05]  /*f560*/  FFMA R17, R226, R2, R17 ;  /* 0x00000002e2117223 */ /* 0x000fca0000000011 */
[----:B------:R-:W-:-:S05]  /*f570*/  F2FP.BF16.F32.PACK_AB R17, RZ, R17 ;  /* 0x00000011ff11723e */ /* 0x000fca00000010ff */
[----:B------:R0:W-:Y:S01]  /*f580*/  @P5 STG.E.U16 desc[UR60][R4.64+0xc0], R17 ;  /* 0x0000c01104005986 */ /* 0x0001e2000c10153c */
[----:B------:R-:W-:-:S13]  /*f590*/  ISETP.GT.AND P5, PT, R0, 0x61, P6 ;  /* 0x000000610000780c */ /* 0x000fda00037a4270 */
[----:B0-----:R-:W-:Y:S05]  /*f5a0*/  @!P5 BRA `(.L_x_332) ;  /* 0x000000000004d947 */ /* 0x001fea0003800000 */
[----:B------:R0:W5:Y:S02]  /*f5b0*/  LDG.E.LTC128B.U16 R3, desc[UR60][R22.64+0xc2] ;  /* 0x0000c23c16037981 */ /* 0x000164000c1e1520 */
.L_x_332:
[----:B------:R-:W-:Y:S05]  /*f5c0*/  BSYNC B1 ;  /* 0x0000000000017941 */ /* 0x000fea0003800000 */
.L_x_331:
        /* <DEDUP_REMOVED lines=9> */
.L_x_334:
[----:B------:R-:W-:Y:S05]  /*f660*/  BSYNC B1 ;  /* 0x0000000000017941 */ /* 0x000fea0003800000 */
.L_x_333:
[----:B-----5:R-:W-:Y:S01]  /*f670*/  IMAD.U32 R17, R3, 0x10000, RZ ;  /* 0x0001000003117824 */ /* 0x020fe200078e00ff */
[----:B------:R-:W-:Y:S01]  /*f680*/  BSSY B1, `(.L_x_335) ;  /* 0x000000a000017945 */ /* 0x000fe20003800000 */
[----:B------:R-:W-:Y:S02]  /*f690*/  @P5 IMAD.MOV.U32 R224, RZ, RZ, R8 ;  /* 0x000000ffffe05224 */ /* 0x000fe400078e0008 */
[----:B------:R-:W-:Y:S01]  /*f6a0*/  FMUL R17, R17, R16 ;  /* 0x0000001011117220 */ /* 0x000fe20000400000 */
[----:B------:R-:W-:-:S03]  /*f6b0*/  @P5 IMAD.MOV.U32 R225, RZ, RZ, R7 ;  /* 0x000000ffffe15224 */ /* 0x000fc600078e0007 */
[----:B------:R-:W-:-:S05]  /*f6c0*/  FFMA R17, R228, R2, R17 ;  /* 0x00000002e4117223 */ /* 0x000fca0000000011 */
[----:B------:R-:W-:-:S05]  /*f6d0*/  F2FP.BF16.F32.PACK_AB R17, RZ, R17 ;  /* 0x00000011ff11723e */ /* 0x000fca00000010ff */
[----:B------:R0:W-:Y:S01]  /*f6e0*/  @P5 STG.E.U16 desc[UR60][R224.64+0xd0], R17 ;  /* 0x0000d011e0005986 */ /* 0x0001e2000c10153c */
[----:B------:R-:W-:-:S13]  /*f6f0*/  ISETP.GT.AND P5, PT, R0, 0x69, P2 ;  /* 0x000000690000780c */ /* 0x000fda00017a4270 */
[----:B0-----:R-:W-:Y:S05]  /*f700*/  @!P5 BRA `(.L_x_336) ;  /* 0x000000000004d947 */ /* 0x001fea0003800000 */
[----:B------:R0:W5:Y:S02]  /*f710*/  LDG.E.LTC128B.U16 R3, desc[UR60][R232.64+0xd2] ;  /* 0x0000d23ce8037981 */ /* 0x000164000c1e1520 */
.L_x_336:
[----:B------:R-:W-:Y:S05]  /*f720*/  BSYNC B1 ;  /* 0x0000000000017941 */ /* 0x000fea0003800000 */
.L_x_335:
        /* <DEDUP_REMOVED lines=11> */
.L_x_338:
[----:B------:R-:W-:Y:S05]  /*f7e0*/  BSYNC B1 ;  /* 0x0000000000017941 */ /* 0x000fea0003800000 */
.L_x_337:
        /* <DEDUP_REMOVED lines=9> */
.L_x_340:
[----:B------:R-:W-:Y:S05]  /*f880*/  BSYNC B1 ;  /* 0x0000000000017941 */ /* 0x000fea0003800000 */
.L_x_339:
        /* <DEDUP_REMOVED lines=9> */
.L_x_342:
[----:B------:R-:W-:Y:S05]  /*f920*/  BSYNC B1 ;  /* 0x0000000000017941 */ /* 0x000fea0003800000 */
.L_x_341:
        /* <DEDUP_REMOVED lines=9> */
.L_x_344:
[----:B------:R-:W-:Y:S05]  /*f9c0*/  BSYNC B1 ;  /* 0x0000000000017941 */ /* 0x000fea0003800000 */
.L_x_343:
[----:B-----5:R-:W-:Y:S01]  /*f9d0*/  SHF.L.U32 R17, R3, 0x10, RZ ;  /* 0x0000001003117819 */ /* 0x020fe200000006ff */
[----:B------:R-:W-:Y:S04]  /*f9e0*/  BSSY B1, `(.L_x_345) ;  /* 0x0000008000017945 */ /* 0x000fe80003800000 */
[----:B------:R-:W-:-:S04]  /*f9f0*/  FMUL R17, R17, R16 ;  /* 0x0000001011117220 */ /* 0x000fc80000400000 */
[----:B------:R-:W-:-:S05]  /*fa00*/  FFMA R17, R217, R2, R17 ;  /* 0x00000002d9117223 */ /* 0x000fca0000000011 */
[----:B------:R-:W-:-:S05]  /*fa10*/  F2FP.BF16.F32.PACK_AB R17, RZ, R17 ;  /* 0x00000011ff11723e */ /* 0x000fca00000010ff */
[----:B------:R0:W-:Y:S01]  /*fa20*/  @P5 STG.E.U16 desc[UR60][R18.64+0xc2], R17 ;  /* 0x0000c21112005986 */ /* 0x0001e2000c10153c */
[----:B------:R-:W-:-:S13]  /*fa30*/  ISETP.GT.AND P5, PT, R0, 0x60, P3 ;  /* 0x000000600000780c */ /* 0x000fda0001fa4270 */
[----:B0-----:R-:W-:Y:S05]  /*fa40*/  @!P5 BRA `(.L_x_346) ;  /* 0x000000000004d947 */ /* 0x001fea0003800000 */
[----:B------:R0:W5:Y:S02]  /*fa50*/  LDG.E.LTC128B.U16 R3, desc[UR60][R14.64+0xc0] ;  /* 0x0000c03c0e037981 */ /* 0x000164000c1e1520 */
.L_x_346:
[----:B------:R-:W-:Y:S05]  /*fa60*/  BSYNC B1 ;  /* 0x0000000000017941 */ /* 0x000fea0003800000 */
.L_x_345:
        /* <DEDUP_REMOVED lines=9> */
.L_x_348:
[----:B------:R-:W-:Y:S05]  /*fb00*/  BSYNC B1 ;  /* 0x0000000000017941 */ /* 0x000fea0003800000 */
.L_x_347:
[----:B-----5:R-:W-:Y:S01]  /*fb10*/  IMAD.U32 R17, R3, 0x10000, RZ ;  /* 0x0001000003117824 */ /* 0x020fe200078e00ff */
[----:B------:R-:W-:Y:S03]  /*fb20*/  BSSY B1, `(.L_x_349) ;  /* 0x0000009000017945 */ /* 0x000fe60003800000 */
[----:B------:R-:W-:-:S04]  /*fb30*/  FMUL R17, R17, R16 ;  /* 0x0000001011117220 */ /* 0x000fc80000400000 */
[----:B------:R-:W-:-:S05]  /*fb40*/  FFMA R17, R219, R2, R17 ;  /* 0x00000002db117223 */ /* 0x000fca0000000011 */
[----:B------:R-:W-:-:S05]  /*fb50*/  F2FP.BF16.F32.PACK_AB R17, RZ, R17 ;  /* 0x00000011ff11723e */ /* 0x000fca00000010ff */
[----:B------:R1:W-:Y:S01]  /*fb60*/  @P5 STG.E.U16 desc[UR60][R12.64+0xc2], R17 ;  /* 0x0000c2110c005986 */ /* 0x0003e2000c10153c */
[----:B------:R-:W-:Y:S02]  /*fb70*/  ISETP.GT.AND P5, PT, R0, 0x68, P4 ;  /* 0x000000680000780c */ /* 0x000fe400027a4270 */
[----:B-1----:R-:W-:-:S11]  /*fb80*/  PRMT R17, R3, 0x7610, R17 ;  /* 0x0000761003117816 */ /* 0x002fd60000000011 */
[----:B------:R-:W-:Y:S05]  /*fb90*/  @!P5 BRA `(.L_x_350) ;  /* 0x000000000004d947 */ /* 0x000fea0003800000 */
[----:B------:R1:W5:Y:S02]  /*fba0*/  LDG.E.LTC128B.U16 R17, desc[UR60][R20.64+0xd0] ;  /* 0x0000d03c14117981 */ /* 0x000364000c1e1520 */
.L_x_350:
[----:B------:R-:W-:Y:S05]  /*fbb0*/  BSYNC B1 ;  /* 0x0000000000017941 */ /* 0x000fea0003800000 */
.L_x_349:
        /* <DEDUP_REMOVED lines=9> */
.L_x_352:
[----:B------:R-:W-:Y:S05]  /*fc50*/  BSYNC B1 ;  /* 0x0000000000017941 */ /* 0x000fea0003800000 */
.L_x_351:
        /* <DEDUP_REMOVED lines=9> */
.L_x_354:
[----:B------:R-:W-:Y:S05]  /*fcf0*/  BSYNC B1 ;  /* 0x0000000000017941 */ /* 0x000fea0003800000 */
.L_x_353:
        /* <DEDUP_REMOVED lines=9> */
.L_x_356:
[----:B------:R-:W-:Y:S05]  /*fd90*/  BSYNC B1 ;  /* 0x0000000000017941 */ /* 0x000fea0003800000 */
.L_x_355:
[----:B------:R0:W5:Y:S02]  /*fda0*/  LDL.64 R218, [R1+0x260] ;  /* 0x0002600001da7983 */ /* 0x0001640000100a00 */
        /* <DEDUP_REMOVED lines=9> */
.L_x_358:
[----:B------:R-:W-:Y:S05]  /*fe40*/  BSYNC B1 ;  /* 0x0000000000017941 */ /* 0x000fea0003800000 */
.L_x_357:
        /* <DEDUP_REMOVED lines=9> */
.L_x_360:
[----:B------:R-:W-:Y:S05]  /*fee0*/  BSYNC B1 ;  /* 0x0000000000017941 */ /* 0x000fea0003800000 */
.L_x_359:
        /* <DEDUP_REMOVED lines=9> */
.L_x_362:
[----:B------:R-:W-:Y:S05]  /*ff80*/  BSYNC B1 ;  /* 0x0000000000017941 */ /* 0x000fea0003800000 */
.L_x_361:
        /* <DEDUP_REMOVED lines=9> */
.L_x_364:
[----:B------:R-:W-:Y:S05]  /*10020*/  BSYNC B1 ;  /* 0x0000000000017941 */ /* 0x000fea0003800000 */
.L_x_363:
        /* <DEDUP_REMOVED lines=9> */
.L_x_366:
[----:B------:R-:W-:Y:S05]  /*100c0*/  BSYNC B1 ;  /* 0x0000000000017941 */ /* 0x000fea0003800000 */
.L_x_365:
        /* <DEDUP_REMOVED lines=9> */
.L_x_368:
[----:B------:R-:W-:Y:S05]  /*10160*/  BSYNC B1 ;  /* 0x0000000000017941 */ /* 0x000fea0003800000 */
.L_x_367:
        /* <DEDUP_REMOVED lines=9> */
.L_x_370:
[----:B------:R-:W-:Y:S05]  /*10200*/  BSYNC B1 ;  /* 0x0000000000017941 */ /* 0x000fea0003800000 */
.L_x_369:
        /* <DEDUP_REMOVED lines=9> */
.L_x_372:
[----:B------:R-:W-:Y:S05]  /*102a0*/  BSYNC B1 ;  /* 0x0000000000017941 */ /* 0x000fea0003800000 */
.L_x_371:
        /* <DEDUP_REMOVED lines=9> */
.L_x_374:
[----:B------:R-:W-:Y:S05]  /*10340*/  BSYNC B1 ;  /* 0x0000000000017941 */ /* 0x000fea0003800000 */
.L_x_373:
        /* <DEDUP_REMOVED lines=11> */
.L_x_376:
[----:B------:R-:W-:Y:S05]  /*10400*/  BSYNC B1 ;  /* 0x0000000000017941 */ /* 0x000fea0003800000 */
.L_x_375:
[----:B-----5:R-:W-:Y:S01]  /*10410*/  IMAD.U32 R3, R17, 0x10000, RZ ;  /* 0x0001000011037824 */ /* 0x020fe200078e00ff */
[----:B------:R-:W-:Y:S03]  /*10420*/  BSSY B1, `(.L_x_377) ;  /* 0x000000b000017945 */ /* 0x000fe60003800000 */
[----:B------:R-:W-:-:S04]  /*10430*/  FMUL R200, R3, R16 ;  /* 0x0000001003c87220 */ /* 0x000fc80000400000 */
[----:B------:R-:W-:Y:S01]  /*10440*/  FFMA R200, R201, R2, R200 ;  /* 0x00000002c9c87223 */ /* 0x000fe200000000c8 */
[----:B------:R-:W-:-:S04]  /*10450*/  @P5 IMAD.MOV.U32 R201, RZ, RZ, R7 ;  /* 0x000000ffffc95224 */ /* 0x000fc800078e0007 */
[----:B------:R-:W-:-:S04]  /*10460*/  F2FP.BF16.F32.PACK_AB R200, RZ, R200 ;  /* 0x000000c8ffc8723e */ /* 0x000fc800000010ff */
[----:B------:R-:W-:Y:S01]  /*10470*/  PRMT R3, R200, 0x7610, R3 ;  /* 0x00007610c8037816 */ /* 0x000fe20000000003 */
[----:B------:R-:W-:-:S05]  /*10480*/  @P5 IMAD.MOV.U32 R200, RZ, RZ, R8 ;  /* 0x000000ffffc85224 */ /* 0x000fca00078e0008 */
[----:B------:R0:W-:Y:S01]  /*10490*/  @P5 STG.E.U16 desc[UR60][R200.64+0xe2], R3 ;  /* 0x0000e203c8005986 */ /* 0x0001e2000c10153c */
[----:B------:R-:W-:-:S13]  /*104a0*/  ISETP.GT.AND P5, PT, R0, 0x70, P6 ;  /* 0x000000700000780c */ /* 0x000fda00037a4270 */
[----:B0-----:R-:W-:Y:S05]  /*104b0*/  @!P5 BRA `(.L_x_378) ;  /* 0x000000000004d947 */ /* 0x001fea0003800000 */
[----:B------:R0:W5:Y:S02]  /*104c0*/  LDG.E.LTC128B.U16 R17, desc[UR60][R22.64+0xe0] ;  /* 0x0000e03c16117981 */ /* 0x000164000c1e1520 */
.L_x_378:
[----:B------:R-:W-:Y:S05]  /*104d0*/  BSYNC B1 ;  /* 0x0000000000017941 */ /* 0x000fea0003800000 */
.L_x_377:
        /* <DEDUP_REMOVED lines=9> */
.L_x_380:
[----:B------:R-:W-:Y:S05]  /*10570*/  BSYNC B1 ;  /* 0x0000000000017941 */ /* 0x000fea0003800000 */
.L_x_379:
        /* <DEDUP_REMOVED lines=9> */
.L_x_382:
[----:B------:R-:W-:Y:S05]  /*10610*/  BSYNC B1 ;  /* 0x0000000000017941 */ /* 0x000fea0003800000 */
.L_x_381:
        /* <DEDUP_REMOVED lines=11> */
.L_x_384:
[----:B------:R-:W-:Y:S05]  /*106d0*/  BSYNC B1 ;  /* 0x0000000000017941 */ /* 0x000fea0003800000 */
.L_x_383:
[----:B-----5:R-:W-:Y:S01]  /*106e0*/  IMAD.U32 R3, R17, 0x10000, RZ ;  /* 0x0001000011037824 */ /* 0x020fe200078e00ff */
[----:B------:R-:W-:Y:S01]  /*106f0*/  BSSY B1, `(.L_x_385) ;  /* 0x000000b000017945 */ /* 0x000fe20003800000 */
[----:B------:R-:W-:Y:S02]  /*10700*/  @P5 IMAD.MOV.U32 R201, RZ, RZ, R7 ;  /* 0x000000ffffc95224 */ /* 0x000fe400078e0007 */
[----:B------:R-:W-:-:S04]  /*10710*/  FMUL R200, R3, R16 ;  /* 0x0000001003c87220 */ /* 0x000fc80000400000 */
[----:B------:R-:W-:-:S05]  /*10720*/  FFMA R200, R205, R2, R200 ;  /* 0x00000002cdc87223 */ /* 0x000fca00000000c8 */
[----:B------:R-:W-:-:S04]  /*10730*/  F2FP.BF16.F32.PACK_AB R200, RZ, R200 ;  /* 0x000000c8ffc8723e */ /* 0x000fc800000010ff */
[----:B------:R-:W-:Y:S01]  /*10740*/  PRMT R3, R200, 0x7610, R3 ;  /* 0x00007610c8037816 */ /* 0x000fe20000000003 */
[----:B------:R-:W-:-:S05]  /*10750*/  @P5 IMAD.MOV.U32 R200, RZ, RZ, R8 ;  /* 0x000000ffffc85224 */ /* 0x000fca00078e0008 */
[----:B------:R0:W-:Y:S01]  /*10760*/  @P5 STG.E.U16 desc[UR60][R200.64+0xf2], R3 ;  /* 0x0000f203c8005986 */ /* 0x0001e2000c10153c */
[----:B------:R-:W-:-:S13]  /*10770*/  ISETP.GT.AND P5, PT, R0, 0x78, P6 ;  /* 0x000000780000780c */ /* 0x000fda00037a4270 */
[----:B0-----:R-:W-:Y:S05]  /*10780*/  @!P5 BRA `(.L_x_386) ;  /* 0x000000000004d947 */ /* 0x001fea0003800000 */
[----:B------:R0:W5:Y:S02]  /*10790*/  LDG.E.LTC128B.U16 R17, desc[UR60][R22.64+0xf0] ;  /* 0x0000f03c16117981 */ /* 0x000164000c1e1520 */
.L_x_386:
[----:B------:R-:W-:Y:S05]  /*107a0*/  BSYNC B1 ;  /* 0x0000000000017941 */ /* 0x000fea0003800000 */
.L_x_385:
        /* <DEDUP_REMOVED lines=9> */
.L_x_388:
[----:B------:R-:W-:Y:S05]  /*10840*/  BSYNC B1 ;  /* 0x0000000000017941 */ /* 0x000fea0003800000 */
.L_x_387:
        /* <DEDUP_REMOVED lines=9> */
.L_x_390:
[----:B------:R-:W-:Y:S05]  /*108e0*/  BSYNC B1 ;  /* 0x0000000000017941 */ /* 0x000fea0003800000 */
.L_x_389:
        /* <DEDUP_REMOVED lines=9> */
.L_x_392:
[----:B------:R-:W-:Y:S05]  /*10980*/  BSYNC B1 ;  /* 0x0000000000017941 */ /* 0x000fea0003800000 */
.L_x_391:
        /* <DEDUP_REMOVED lines=9> */
.L_x_394:
[----:B------:R-:W-:Y:S05]  /*10a20*/  BSYNC B1 ;  /* 0x0000000000017941 */ /* 0x000fea0003800000 */
.L_x_393:
        /* <DEDUP_REMOVED lines=9> */
.L_x_396:
[----:B------:R-:W-:Y:S05]  /*10ac0*/  BSYNC B1 ;  /* 0x0000000000017941 */ /* 0x000fea0003800000 */
.L_x_395:
        /* <DEDUP_REMOVED lines=9> */
.L_x_398:
[----:B------:R-:W-:Y:S05]  /*10b60*/  BSYNC B1 ;  /* 0x0000000000017941 */ /* 0x000fea0003800000 */
.L_x_397:
        /* <DEDUP_REMOVED lines=9> */
.L_x_400:
[----:B------:R-:W-:Y:S05]  /*10c00*/  BSYNC B1 ;  /* 0x0000000000017941 */ /* 0x000fea0003800000 */
.L_x_399:
        /* <DEDUP_REMOVED lines=9> */
.L_x_402:
[----:B------:R-:W-:Y:S05]  /*10ca0*/  BSYNC B1 ;  /* 0x0000000000017941 */ /* 0x000fea0003800000 */
.L_x_401:
        /* <DEDUP_REMOVED lines=9> */
.L_x_404:
[----:B------:R-:W-:Y:S05]  /*10d40*/  BSYNC B1 ;  /* 0x0000000000017941 */ /* 0x000fea0003800000 */
.L_x_403:
        /* <DEDUP_REMOVED lines=9> */
.L_x_406:
[----:B------:R-:W-:Y:S05]  /*10de0*/  BSYNC B1 ;  /* 0x0000000000017941 */ /* 0x000fea0003800000 */
.L_x_405:
        /* <DEDUP_REMOVED lines=9> */
.L_x_408:
[----:B------:R-:W-:Y:S05]  /*10e80*/  BSYNC B1 ;  /* 0x0000000000017941 */ /* 0x000fea0003800000 */
.L_x_407:
        /* <DEDUP_REMOVED lines=9> */
.L_x_410:
[----:B------:R-:W-:Y:S05]  /*10f20*/  BSYNC B1 ;  /* 0x0000000000017941 */ /* 0x000fea0003800000 */
.L_x_409:
        /* <DEDUP_REMOVED lines=9> */
.L_x_412:
[----:B------:R-:W-:Y:S05]  /*10fc0*/  BSYNC B1 ;  /* 0x0000000000017941 */ /* 0x000fea0003800000 */
.L_x_411:
        /* <DEDUP_REMOVED lines=9> */
.L_x_414:
[----:B------:R-:W-:Y:S05]  /*11060*/  BSYNC B1 ;  /* 0x0000000000017941 */ /* 0x000fea0003800000 */
.L_x_413:
        /* <DEDUP_REMOVED lines=9> */
.L_x_416:
[----:B------:R-:W-:Y:S05]  /*11100*/  BSYNC B1 ;  /* 0x0000000000017941 */ /* 0x000fea0003800000 */
.L_x_415:
        /* <DEDUP_REMOVED lines=9> */
.L_x_418:
[----:B------:R-:W-:Y:S05]  /*111a0*/  BSYNC B1 ;  /* 0x0000000000017941 */ /* 0x000fea0003800000 */
.L_x_417:
        /* <DEDUP_REMOVED lines=9> */
.L_x_420:
[----:B------:R-:W-:Y:S05]  /*11240*/  BSYNC B1 ;  /* 0x0000000000017941 */ /* 0x000fea0003800000 */
.L_x_419:
        /* <DEDUP_REMOVED lines=9> */
.L_x_422:
[----:B------:R-:W-:Y:S05]  /*112e0*/  BSYNC B1 ;  /* 0x0000000000017941 */ /* 0x000fea0003800000 */
.L_x_421:
        /* <DEDUP_REMOVED lines=11> */
.L_x_424:
[----:B------:R-:W-:Y:S05]  /*113a0*/  BSYNC B1 ;  /* 0x0000000000017941 */ /* 0x000fea0003800000 */
.L_x_423:
        /* <DEDUP_REMOVED lines=12> */
.L_x_426:
[----:B------:R-:W-:Y:S05]  /*11470*/  BSYNC B1 ;  /* 0x0000000000017941 */ /* 0x000fea0003800000 */
.L_x_425:
        /* <DEDUP_REMOVED lines=9> */
.L_x_428:
[----:B------:R-:W-:Y:S05]  /*11510*/  BSYNC B1 ;  /* 0x0000000000017941 */ /* 0x000fea0003800000 */
.L_x_427:
        /* <DEDUP_REMOVED lines=9> */
.L_x_430:
[----:B------:R-:W-:Y:S05]  /*115b0*/  BSYNC B1 ;  /* 0x0000000000017941 */ /* 0x000fea0003800000 */
.L_x_429:
        /* <DEDUP_REMOVED lines=11> */
.L_x_432:
[----:B------:R-:W-:Y:S05]  /*11670*/  BSYNC B1 ;  /* 0x0000000000017941 */ /* 0x000fea0003800000 */
.L_x_431:
        /* <DEDUP_REMOVED lines=12> */
.L_x_434:
[----:B------:R-:W-:Y:S05]  /*11740*/  BSYNC B1 ;  /* 0x0000000000017941 */ /* 0x000fea0003800000 */
.L_x_433:
        /* <DEDUP_REMOVED lines=9> */
.L_x_436:
[----:B------:R-:W-:Y:S05]  /*117e0*/  BSYNC B1 ;  /* 0x0000000000017941 */ /* 0x000fea0003800000 */
.L_x_435:
        /* <DEDUP_REMOVED lines=9> */
.L_x_438:
[----:B------:R-:W-:Y:S05]  /*11880*/  BSYNC B1 ;  /* 0x0000000000017941 */ /* 0x000fea0003800000 */
.L_x_437:
        /* <DEDUP_REMOVED lines=9> */
.L_x_440:
[----:B------:R-:W-:Y:S05]  /*11920*/  BSYNC B1 ;  /* 0x0000000000017941 */ /* 0x000fea0003800000 */
.L_x_439:
        /* <DEDUP_REMOVED lines=9> */
.L_x_442:
[----:B------:R-:W-:Y:S05]  /*119c0*/  BSYNC B1 ;  /* 0x0000000000017941 */ /* 0x000fea0003800000 */
.L_x_441:
        /* <DEDUP_REMOVED lines=9> */
.L_x_444:
[----:B------:R-:W-:Y:S05]  /*11a60*/  BSYNC B1 ;  /* 0x0000000000017941 */ /* 0x000fea0003800000 */
.L_x_443:
        /* <DEDUP_REMOVED lines=9> */
.L_x_446:
[----:B------:R-:W-:Y:S05]  /*11b00*/  BSYNC B1 ;  /* 0x0000000000017941 */ /* 0x000fea0003800000 */
.L_x_445:
        /* <DEDUP_REMOVED lines=9> */
.L_x_448:
[----:B------:R-:W-:Y:S05]  /*11ba0*/  BSYNC B1 ;  /* 0x0000000000017941 */ /* 0x000fea0003800000 */
.L_x_447:
        /* <DEDUP_REMOVED lines=9> */
.L_x_450:
[----:B------:R-:W-:Y:S05]  /*11c40*/  BSYNC B1 ;  /* 0x0000000000017941 */ /* 0x000fea0003800000 */
.L_x_449:
        /* <DEDUP_REMOVED lines=9> */
.L_x_452:
[----:B------:R-:W-:Y:S05]  /*11ce0*/  BSYNC B1 ;  /* 0x0000000000017941 */ /* 0x000fea0003800000 */
.L_x_451:
        /* <DEDUP_REMOVED lines=9> */
.L_x_454:
[----:B------:R-:W-:Y:S05]  /*11d80*/  BSYNC B1 ;  /* 0x0000000000017941 */ /* 0x000fea0003800000 */
.L_x_453:
        /* <DEDUP_REMOVED lines=9> */
.L_x_456:
[----:B------:R-:W-:Y:S05]  /*11e20*/  BSYNC B1 ;  /* 0x0000000000017941 */ /* 0x000fea0003800000 */
.L_x_455:
        /* <DEDUP_REMOVED lines=9> */
.L_x_458:
[----:B------:R-:W-:Y:S05]  /*11ec0*/  BSYNC B1 ;  /* 0x0000000000017941 */ /* 0x000fea0003800000 */
.L_x_457:
        /* <DEDUP_REMOVED lines=9> */
.L_x_460:
[----:B------:R-:W-:Y:S05]  /*11f60*/  BSYNC B1 ;  /* 0x0000000000017941 */ /* 0x000fea0003800000 */
.L_x_459:
        /* <DEDUP_REMOVED lines=9> */
.L_x_462:
[----:B------:R-:W-:Y:S05]  /*12000*/  BSYNC B1 ;  /* 0x0000000000017941 */ /* 0x000fea0003800000 */
.L_x_461:
        /* <DEDUP_REMOVED lines=9> */
.L_x_464:
[----:B------:R-:W-:Y:S05]  /*120a0*/  BSYNC B1 ;  /* 0x0000000000017941 */ /* 0x000fea0003800000 */
.L_x_463:
        /* <DEDUP_REMOVED lines=9> */
.L_x_466:
[----:B------:R-:W-:Y:S05]  /*12140*/  BSYNC B1 ;  /* 0x0000000000017941 */ /* 0x000fea0003800000 */
.L_x_465:
        /* <DEDUP_REMOVED lines=9> */
.L_x_468:
[----:B------:R-:W-:Y:S05]  /*121e0*/  BSYNC B1 ;  /* 0x0000000000017941 */ /* 0x000fea0003800000 */
.L_x_467:
        /* <DEDUP_REMOVED lines=9> */
.L_x_470:
[----:B------:R-:W-:Y:S05]  /*12280*/  BSYNC B1 ;  /* 0x0000000000017941 */ /* 0x000fea0003800000 */
.L_x_469:
        /* <DEDUP_REMOVED lines=11> */
.L_x_472:
[----:B------:R-:W-:Y:S05]  /*12340*/  BSYNC B1 ;  /* 0x0000000000017941 */ /* 0x000fea0003800000 */
.L_x_471:
        /* <DEDUP_REMOVED lines=12> */
.L_x_474:
[----:B------:R-:W-:Y:S05]  /*12410*/  BSYNC B1 ;  /* 0x0000000000017941 */ /* 0x000fea0003800000 */
.L_x_473:
        /* <DEDUP_REMOVED lines=9> */
.L_x_476:
[----:B------:R-:W-:Y:S05]  /*124b0*/  BSYNC B1 ;  /* 0x0000000000017941 */ /* 0x000fea0003800000 */
.L_x_475:
        /* <DEDUP_REMOVED lines=9> */
.L_x_478:
[----:B------:R-:W-:Y:S05]  /*12550*/  BSYNC B1 ;  /* 0x0000000000017941 */ /* 0x000fea0003800000 */
.L_x_477:
[----:B-----5:R-:W-:Y:S01]  /*12560*/  IMAD.U32 R3, R17, 0x10000, RZ ;  /* 0x0001000011037824 */ /* 0x020fe200078e00ff */
[----:B------:R-:W-:Y:S01]  /*12570*/  @P5 MOV R152, R8 ;  /* 0x0000000800985202 */ /* 0x000fe20000000f00 */
[----:B------:R-:W-:Y:S01]  /*12580*/  @P5 IMAD.MOV.U32 R153, RZ, RZ, R7 ;  /* 0x000000ffff995224 */ /* 0x000fe200078e0007 */
[----:B------:R-:W-:Y:S01]  /*12590*/  BSSY B1, `(.L_x_479) ;  /* 0x0000008000017945 */ /* 0x000fe20003800000 */
[----:B------:R-:W-:-:S04]  /*125a0*/  FMUL R3, R3, R16 ;  /* 0x0000001003037220 */ /* 0x000fc80000400000 */
[----:B------:R-:W-:-:S05]  /*125b0*/  FFMA R3, R156, R2, R3 ;  /* 0x000000029c037223 */ /* 0x000fca0000000003 */
[----:B------:R-:W-:-:S05]  /*125c0*/  F2FP.BF16.F32.PACK_AB R3, RZ, R3 ;  /* 0x00000003ff03723e */ /* 0x000fca00000010ff */
[----:B------:R0:W-:Y:S01]  /*125d0*/  @P5 STG.E.U16 desc[UR60][R152.64+0x130], R3 ;  /* 0x0001300398005986 */ /* 0x0001e2000c10153c */
[----:B------:R-:W-:-:S13]  /*125e0*/  ISETP.GT.AND P5, PT, R0, 0x99, P2 ;  /* 0x000000990000780c */ /* 0x000fda00017a4270 */
[----:B0-----:R-:W-:Y:S05]  /*125f0*/  @!P5 BRA `(.L_x_480) ;  /* 0x000000000004d947 */ /* 0x001fea0003800000 */
[----:B------:R0:W5:Y:S02]  /*12600*/  LDG.E.LTC128B.U16 R17, desc[UR60][R232.64+0x132] ;  /* 0x0001323ce8117981 */ /* 0x000164000c1e1520 */
.L_x_480:
[----:B------:R-:W-:Y:S05]  /*12610*/  BSYNC B1 ;  /* 0x0000000000017941 */ /* 0x000fea0003800000 */
.L_x_479:
        /* <DEDUP_REMOVED lines=12> */
.L_x_482:
[----:B------:R-:W-:Y:S05]  /*126e0*/  BSYNC B1 ;  /* 0x0000000000017941 */ /* 0x000fea0003800000 */
.L_x_481:
        /* <DEDUP_REMOVED lines=9> */
.L_x_484:
[----:B------:R-:W-:Y:S05]  /*12780*/  BSYNC B1 ;  /* 0x0000000000017941 */ /* 0x000fea0003800000 */
.L_x_483:
        /* <DEDUP_REMOVED lines=9> */
.L_x_486:
[----:B------:R-:W-:Y:S05]  /*12820*/  BSYNC B1 ;  /* 0x0000000000017941 */ /* 0x000fea0003800000 */
.L_x_485:
        /* <DEDUP_REMOVED lines=9> */
.L_x_488:
[----:B------:R-:W-:Y:S05]  /*128c0*/  BSYNC B1 ;  /* 0x0000000000017941 */ /* 0x000fea0003800000 */
.L_x_487:
        /* <DEDUP_REMOVED lines=9> */
.L_x_490:
[----:B------:R-:W-:Y:S05]  /*12960*/  BSYNC B1 ;  /* 0x0000000000017941 */ /* 0x000fea0003800000 */
.L_x_489:
        /* <DEDUP_REMOVED lines=9> */
.L_x_492:
[----:B------:R-:W-:Y:S05]  /*12a00*/  BSYNC B1 ;  /* 0x0000000000017941 */ /* 0x000fea0003800000 */
.L_x_491:
        /* <DEDUP_REMOVED lines=9> */
.L_x_494:
[----:B------:R-:W-:Y:S05]  /*12aa0*/  BSYNC B1 ;  /* 0x0000000000017941 */ /* 0x000fea0003800000 */
.L_x_493:
        /* <DEDUP_REMOVED lines=9> */
.L_x_496:
[----:B------:R-:W-:Y:S05]  /*12b40*/  BSYNC B1 ;  /* 0x0000000000017941 */ /* 0x000fea0003800000 */
.L_x_495:
        /* <DEDUP_REMOVED lines=9> */
.L_x_498:
[----:B------:R-:W-:Y:S05]  /*12be0*/  BSYNC B1 ;  /* 0x0000000000017941 */ /* 0x000fea0003800000 */
.L_x_497:
        /* <DEDUP_REMOVED lines=9> */
.L_x_500:
[----:B------:R-:W-:Y:S05]  /*12c80*/  BSYNC B1 ;  /* 0x0000000000017941 */ /* 0x000fea0003800000 */
.L_x_499:
        /* <DEDUP_REMOVED lines=9> */
.L_x_502:
[----:B------:R-:W-:Y:S05]  /*12d20*/  BSYNC B1 ;  /* 0x0000000000017941 */ /* 0x000fea0003800000 */
.L_x_501:
        /* <DEDUP_REMOVED lines=9> */
.L_x_504:
[----:B------:R-:W-:Y:S05]  /*12dc0*/  BSYNC B1 ;  /* 0x0000000000017941 */ /* 0x000fea0003800000 */
.L_x_503:
        /* <DEDUP_REMOVED lines=9> */
.L_x_506:
[----:B------:R-:W-:Y:S05]  /*12e60*/  BSYNC B1 ;  /* 0x0000000000017941 */ /* 0x000fea0003800000 */
.L_x_505:
        /* <DEDUP_REMOVED lines=9> */
.L_x_508:
[----:B------:R-:W-:Y:S05]  /*12f00*/  BSYNC B1 ;  /* 0x0000000000017941 */ /* 0x000fea0003800000 */
.L_x_507:
        /* <DEDUP_REMOVED lines=9> */
.L_x_510:
[----:B------:R-:W-:Y:S05]  /*12fa0*/  BSYNC B1 ;  /* 0x0000000000017941 */ /* 0x000fea0003800000 */
.L_x_509:
        /* <DEDUP_REMOVED lines=9> */
.L_x_512:
[----:B------:R-:W-:Y:S05]  /*13040*/  BSYNC B1 ;  /* 0x0000000000017941 */ /* 0x000fea0003800000 */
.L_x_511:
        /* <DEDUP_REMOVED lines=9> */
.L_x_514:
[----:B------:R-:W-:Y:S05]  /*130e0*/  BSYNC B1 ;  /* 0x0000000000017941 */ /* 0x000fea0003800000 */
.L_x_513:
        /* <DEDUP_REMOVED lines=9> */
.L_x_516:
[----:B------:R-:W-:Y:S05]  /*13180*/  BSYNC B1 ;  /* 0x0000000000017941 */ /* 0x000fea0003800000 */
.L_x_515:
        /* <DEDUP_REMOVED lines=9> */
.L_x_518:
[----:B------:R-:W-:Y:S05]  /*13220*/  BSYNC B1 ;  /* 0x0000000000017941 */ /* 0x000fea0003800000 */
.L_x_517:
        /* <DEDUP_REMOVED lines=11> */
.L_x_520:
[----:B------:R-:W-:Y:S05]  /*132e0*/  BSYNC B1 ;  /* 0x0000000000017941 */ /* 0x000fea0003800000 */
.L_x_519:
        /* <DEDUP_REMOVED lines=12> */
.L_x_522:
[----:B------:R-:W-:Y:S05]  /*133b0*/  BSYNC B1 ;  /* 0x0000000000017941 */ /* 0x000fea0003800000 */
.L_x_521:
        /* <DEDUP_REMOVED lines=9> */
.L_x_524:
[----:B------:R-:W-:Y:S05]  /*13450*/  BSYNC B1 ;  /* 0x0000000000017941 */ /* 0x000fea0003800000 */
.L_x_523:
        /* <DEDUP_REMOVED lines=9> */
.L_x_526:
[----:B------:R-:W-:Y:S05]  /*134f0*/  BSYNC B1 ;  /* 0x0000000000017941 */ /* 0x000fea0003800000 */
.L_x_525:
        /* <DEDUP_REMOVED lines=11> */
.L_x_528:
[----:B------:R-:W-:Y:S05]  /*135b0*/  BSYNC B1 ;  /* 0x0000000000017941 */ /* 0x000fea0003800000 */
.L_x_527:
        /* <DEDUP_REMOVED lines=12> */
.L_x_530:
[----:B------:R-:W-:Y:S05]  /*13680*/  BSYNC B1 ;  /* 0x0000000000017941 */ /* 0x000fea0003800000 */
.L_x_529:
        /* <DEDUP_REMOVED lines=9> */
.L_x_532:
[----:B------:R-:W-:Y:S05]  /*13720*/  BSYNC B1 ;  /* 0x0000000000017941 */ /* 0x000fea0003800000 */
.L_x_531:
        /* <DEDUP_REMOVED lines=9> */
.L_x_534:
[----:B------:R-:W-:Y:S05]  /*137c0*/  BSYNC B1 ;  /* 0x0000000000017941 */ /* 0x000fea0003800000 */
.L_x_533:
        /* <DEDUP_REMOVED lines=9> */
.L_x_536:
[----:B------:R-:W-:Y:S05]  /*13860*/  BSYNC B1 ;  /* 0x0000000000017941 */ /* 0x000fea0003800000 */
.L_x_535:
        /* <DEDUP_REMOVED lines=9> */
.L_x_538:
[----:B------:R-:W-:Y:S05]  /*13900*/  BSYNC B1 ;  /* 0x0000000000017941 */ /* 0x000fea0003800000 */
.L_x_537:
        /* <DEDUP_REMOVED lines=9> */
.L_x_540:
[----:B------:R-:W-:Y:S05]  /*139a0*/  BSYNC B1 ;  /* 0x0000000000017941 */ /* 0x000fea0003800000 */
.L_x_539:
        /* <DEDUP_REMOVED lines=9> */
.L_x_542:
[----:B------:R-:W-:Y:S05]  /*13a40*/  BSYNC B1 ;  /* 0x0000000000017941 */ /* 0x000fea0003800000 */
.L_x_541:
        /* <DEDUP_REMOVED lines=9> */
.L_x_544:
[----:B------:R-:W-:Y:S05]  /*13ae0*/  BSYNC B1 ;  /* 0x0000000000017941 */ /* 0x000fea0003800000 */
.L_x_543:
        /* <DEDUP_REMOVED lines=9> */
.L_x_546:
[----:B------:R-:W-:Y:S05]  /*13b80*/  BSYNC B1 ;  /* 0x0000000000017941 */ /* 0x000fea0003800000 */
.L_x_545:
        /* <DEDUP_REMOVED lines=9> */
.L_x_548:
[----:B------:R-:W-:Y:S05]  /*13c20*/  BSYNC B1 ;  /* 0x0000000000017941 */ /* 0x000fea0003800000 */
.L_x_547:
        /* <DEDUP_REMOVED lines=9> */
.L_x_550:
[----:B------:R-:W-:Y:S05]  /*13cc0*/  BSYNC B1 ;  /* 0x0000000000017941 */ /* 0x000fea0003800000 */
.L_x_549:
        /* <DEDUP_REMOVED lines=9> */
.L_x_552:
[----:B------:R-:W-:Y:S05]  /*13d60*/  BSYNC B1 ;  /* 0x0000000000017941 */ /* 0x000fea0003800000 */
.L_x_551:
        /* <DEDUP_REMOVED lines=9> */
.L_x_554:
[----:B------:R-:W-:Y:S05]  /*13e00*/  BSYNC B1 ;  /* 0x0000000000017941 */ /* 0x000fea0003800000 */
.L_x_553:
        /* <DEDUP_REMOVED lines=9> */
.L_x_556:
[----:B------:R-:W-:Y:S05]  /*13ea0*/  BSYNC B1 ;  /* 0x0000000000017941 */ /* 0x000fea0003800000 */
.L_x_555:
        /* <DEDUP_REMOVED lines=9> */
.L_x_558:
[----:B------:R-:W-:Y:S05]  /*13f40*/  BSYNC B1 ;  /* 0x0000000000017941 */ /* 0x000fea0003800000 */
.L_x_557:
        /* <DEDUP_REMOVED lines=9> */
.L_x_560:
[----:B------:R-:W-:Y:S05]  /*13fe0*/  BSYNC B1 ;  /* 0x0000000000017941 */ /* 0x000fea0003800000 */
.L_x_559:
        /* <DEDUP_REMOVED lines=9> */
.L_x_562:
[----:B------:R-:W-:Y:S05]  /*14080*/  BSYNC B1 ;  /* 0x0000000000017941 */ /* 0x000fea0003800000 */
.L_x_561:
        /* <DEDUP_REMOVED lines=9> */
.L_x_564:
[----:B------:R-:W-:Y:S05]  /*14120*/  BSYNC B1 ;  /* 0x0000000000017941 */ /* 0x000fea0003800000 */
.L_x_563:
        /* <DEDUP_REMOVED lines=9> */
.L_x_566:
[----:B------:R-:W-:Y:S05]  /*141c0*/  BSYNC B1 ;  /* 0x0000000000017941 */ /* 0x000fea0003800000 */
.L_x_565:
        /* <DEDUP_REMOVED lines=11> */
.L_x_568:
[----:B------:R-:W-:Y:S05]  /*14280*/  BSYNC B1 ;  /* 0x0000000000017941 */ /* 0x000fea0003800000 */
.L_x_567:
        /* <DEDUP_REMOVED lines=12> */
.L_x_570:
[----:B------:R-:W-:Y:S05]  /*14350*/  BSYNC B1 ;  /* 0x0000000000017941 */ /* 0x000fea0003800000 */
.L_x_569:
        /* <DEDUP_REMOVED lines=9> */
.L_x_572:
[----:B------:R-:W-:Y:S05]  /*143f0*/  BSYNC B1 ;  /* 0x0000000000017941 */ /* 0x000fea0003800000 */
.L_x_571:
        /* <DEDUP_REMOVED lines=9> */
.L_x_574:
[----:B------:R-:W-:Y:S05]  /*14490*/  BSYNC B1 ;  /* 0x0000000000017941 */ /* 0x000fea0003800000 */
.L_x_573:
        /* <DEDUP_REMOVED lines=11> */
.L_x_576:
[----:B------:R-:W-:Y:S05]  /*14550*/  BSYNC B1 ;  /* 0x0000000000017941 */ /* 0x000fea0003800000 */
.L_x_575:
        /* <DEDUP_REMOVED lines=12> */
.L_x_578:
[----:B------:R-:W-:Y:S05]  /*14620*/  BSYNC B1 ;  /* 0x0000000000017941 */ /* 0x000fea0003800000 */
.L_x_577:
        /* <DEDUP_REMOVED lines=9> */
.L_x_580:
[----:B------:R-:W-:Y:S05]  /*146c0*/  BSYNC B1 ;  /* 0x0000000000017941 */ /* 0x000fea0003800000 */
.L_x_579:
        /* <DEDUP_REMOVED lines=9> */
.L_x_582:
[----:B------:R-:W-:Y:S05]  /*14760*/  BSYNC B1 ;  /* 0x0000000000017941 */ /* 0x000fea0003800000 */
.L_x_581:
        /* <DEDUP_REMOVED lines=9> */
.L_x_584:
[----:B------:R-:W-:Y:S05]  /*14800*/  BSYNC B1 ;  /* 0x0000000000017941 */ /* 0x000fea0003800000 */
.L_x_583:
        /* <DEDUP_REMOVED lines=9> */
.L_x_586:
[----:B------:R-:W-:Y:S05]  /*148a0*/  BSYNC B1 ;  /* 0x0000000000017941 */ /* 0x000fea0003800000 */
.L_x_585:
        /* <DEDUP_REMOVED lines=9> */
.L_x_588:
[----:B------:R-:W-:Y:S05]  /*14940*/  BSYNC B1 ;  /* 0x0000000000017941 */ /* 0x000fea0003800000 */
.L_x_587:
        /* <DEDUP_REMOVED lines=9> */
.L_x_590:
[----:B------:R-:W-:Y:S05]  /*149e0*/  BSYNC B1 ;  /* 0x0000000000017941 */ /* 0x000fea0003800000 */
.L_x_589:
        /* <DEDUP_REMOVED lines=9> */
.L_x_592:
[----:B------:R-:W-:Y:S05]  /*14a80*/  BSYNC B1 ;  /* 0x0000000000017941 */ /* 0x000fea0003800000 */
.L_x_591:
        /* <DEDUP_REMOVED lines=9> */
.L_x_594:
[----:B------:R-:W-:Y:S05]  /*14b20*/  BSYNC B1 ;  /* 0x0000000000017941 */ /* 0x000fea0003800000 */
.L_x_593:
        /* <DEDUP_REMOVED lines=9> */
.L_x_596:
[----:B------:R-:W-:Y:S05]  /*14bc0*/  BSYNC B1 ;  /* 0x0000000000017941 */ /* 0x000fea0003800000 */
.L_x_595:
        /* <DEDUP_REMOVED lines=9> */
.L_x_598:
[----:B------:R-:W-:Y:S05]  /*14c60*/  BSYNC B1 ;  /* 0x0000000000017941 */ /* 0x000fea0003800000 */
.L_x_597:
        /* <DEDUP_REMOVED lines=9> */
.L_x_600:
[----:B------:R-:W-:Y:S05]  /*14d00*/  BSYNC B1 ;  /* 0x0000000000017941 */ /* 0x000fea0003800000 */
.L_x_599:
        /* <DEDUP_REMOVED lines=9> */
.L_x_602:
[----:B------:R-:W-:Y:S05]  /*14da0*/  BSYNC B1 ;  /* 0x0000000000017941 */ /* 0x000fea0003800000 */
.L_x_601:
        /* <DEDUP_REMOVED lines=9> */
.L_x_604:
[----:B------:R-:W-:Y:S05]  /*14e40*/  BSYNC B1 ;  /* 0x0000000000017941 */ /* 0x000fea0003800000 */
.L_x_603:
        /* <DEDUP_REMOVED lines=9> */
.L_x_606:
[----:B------:R-:W-:Y:S05]  /*14ee0*/  BSYNC B1 ;  /* 0x0000000000017941 */ /* 0x000fea0003800000 */
.L_x_605:
        /* <DEDUP_REMOVED lines=9> */
.L_x_608:
[----:B------:R-:W-:Y:S05]  /*14f80*/  BSYNC B1 ;  /* 0x0000000000017941 */ /* 0x000fea0003800000 */
.L_x_607:
        /* <DEDUP_REMOVED lines=9> */
.L_x_610:
[----:B------:R-:W-:Y:S05]  /*15020*/  BSYNC B1 ;  /* 0x0000000000017941 */ /* 0x000fea0003800000 */
.L_x_609:
        /* <DEDUP_REMOVED lines=9> */
.L_x_612:
[----:B------:R-:W-:Y:S05]  /*150c0*/  BSYNC B1 ;  /* 0x0000000000017941 */ /* 0x000fea0003800000 */
.L_x_611:
        /* <DEDUP_REMOVED lines=9> */
.L_x_614:
[----:B------:R-:W-:Y:S05]  /*15160*/  BSYNC B1 ;  /* 0x0000000000017941 */ /* 0x000fea0003800000 */
.L_x_613:
        /* <DEDUP_REMOVED lines=11> */
.L_x_616:
[----:B------:R-:W-:Y:S05]  /*15220*/  BSYNC B1 ;  /* 0x0000000000017941 */ /* 0x000fea0003800000 */
.L_x_615:
        /* <DEDUP_REMOVED lines=12> */
.L_x_618:
[----:B------:R-:W-:Y:S05]  /*152f0*/  BSYNC B1 ;  /* 0x0000000000017941 */ /* 0x000fea0003800000 */
.L_x_617:
        /* <DEDUP_REMOVED lines=9> */
.L_x_620:
[----:B------:R-:W-:Y:S05]  /*15390*/  BSYNC B1 ;  /* 0x0000000000017941 */ /* 0x000fea0003800000 */
.L_x_619:
        /* <DEDUP_REMOVED lines=9> */
.L_x_622:
[----:B------:R-:W-:Y:S05]  /*15430*/  BSYNC B1 ;  /* 0x0000000000017941 */ /* 0x000fea0003800000 */
.L_x_621:
        /* <DEDUP_REMOVED lines=11> */
.L_x_624:
[----:B------:R-:W-:Y:S05]  /*154f0*/  BSYNC B1 ;  /* 0x0000000000017941 */ /* 0x000fea0003800000 */
.L_x_623:
        /* <DEDUP_REMOVED lines=12> */
.L_x_626:
[----:B------:R-:W-:Y:S05]  /*155c0*/  BSYNC B1 ;  /* 0x0000000000017941 */ /* 0x000fea0003800000 */
.L_x_625:
        /* <DEDUP_REMOVED lines=9> */
.L_x_628:
[----:B------:R-:W-:Y:S05]  /*15660*/  BSYNC B1 ;  /* 0x0000000000017941 */ /* 0x000fea0003800000 */
.L_x_627:
        /* <DEDUP_REMOVED lines=9> */
.L_x_630:
[----:B------:R-:W-:Y:S05]  /*15700*/  BSYNC B1 ;  /* 0x0000000000017941 */ /* 0x000fea0003800000 */
.L_x_629:
        /* <DEDUP_REMOVED lines=9> */
.L_x_632:
[----:B------:R-:W-:Y:S05]  /*157a0*/  BSYNC B1 ;  /* 0x0000000000017941 */ /* 0x000fea0003800000 */
.L_x_631:
        /* <DEDUP_REMOVED lines=9> */
.L_x_634:
[----:B------:R-:W-:Y:S05]  /*15840*/  BSYNC B1 ;  /* 0x0000000000017941 */ /* 0x000fea0003800000 */
.L_x_633:
        /* <DEDUP_REMOVED lines=9> */
.L_x_636:
[----:B------:R-:W-:Y:S05]  /*158e0*/  BSYNC B1 ;  /* 0x0000000000017941 */ /* 0x000fea0003800000 */
.L_x_635:
        /* <DEDUP_REMOVED lines=9> */
.L_x_638:
[----:B------:R-:W-:Y:S05]  /*15980*/  BSYNC B1 ;  /* 0x0000000000017941 */ /* 0x000fea0003800000 */
.L_x_637:
        /* <DEDUP_REMOVED lines=9> */
.L_x_640:
[----:B------:R-:W-:Y:S05]  /*15a20*/  BSYNC B1 ;  /* 0x0000000000017941 */ /* 0x000fea0003800000 */
.L_x_639:
        /* <DEDUP_REMOVED lines=9> */
.L_x_642:
[----:B------:R-:W-:Y:S05]  /*15ac0*/  BSYNC B1 ;  /* 0x0000000000017941 */ /* 0x000fea0003800000 */
.L_x_641:
        /* <DEDUP_REMOVED lines=9> */
.L_x_644:
[----:B------:R-:W-:Y:S05]  /*15b60*/  BSYNC B1 ;  /* 0x0000000000017941 */ /* 0x000fea0003800000 */
.L_x_643:
        /* <DEDUP_REMOVED lines=9> */
.L_x_646:
[----:B------:R-:W-:Y:S05]  /*15c00*/  BSYNC B1 ;  /* 0x0000000000017941 */ /* 0x000fea0003800000 */
.L_x_645:
        /* <DEDUP_REMOVED lines=9> */
.L_x_648:
[----:B------:R-:W-:Y:S05]  /*15ca0*/  BSYNC B1 ;  /* 0x0000000000017941 */ /* 0x000fea0003800000 */
.L_x_647:
        /* <DEDUP_REMOVED lines=9> */
.L_x_650:
[----:B------:R-:W-:Y:S05]  /*15d40*/  BSYNC B1 ;  /* 0x0000000000017941 */ /* 0x000fea0003800000 */
.L_x_649:
        /* <DEDUP_REMOVED lines=9> */
.L_x_652:
[----:B------:R-:W-:Y:S05]  /*15de0*/  BSYNC B1 ;  /* 0x0000000000017941 */ /* 0x000fea0003800000 */
.L_x_651:
        /* <DEDUP_REMOVED lines=9> */
.L_x_654:
[----:B------:R-:W-:Y:S05]  /*15e80*/  BSYNC B1 ;  /* 0x0000000000017941 */ /* 0x000fea0003800000 */
.L_x_653:
        /* <DEDUP_REMOVED lines=9> */
.L_x_656:
[----:B------:R-:W-:Y:S05]  /*15f20*/  BSYNC B1 ;  /* 0x0000000000017941 */ /* 0x000fea0003800000 */
.L_x_655:
        /* <DEDUP_REMOVED lines=9> */
.L_x_658:
[----:B------:R-:W-:Y:S05]  /*15fc0*/  BSYNC B1 ;  /* 0x0000000000017941 */ /* 0x000fea0003800000 */
.L_x_657:
        /* <DEDUP_REMOVED lines=9> */
.L_x_660:
[----:B------:R-:W-:Y:S05]  /*16060*/  BSYNC B1 ;  /* 0x0000000000017941 */ /* 0x000fea0003800000 */
.L_x_659:
        /* <DEDUP_REMOVED lines=9> */
.L_x_662:
[----:B------:R-:W-:Y:S05]  /*16100*/  BSYNC B1 ;  /* 0x0000000000017941 */ /* 0x000fea0003800000 */
.L_x_661:
        /* <DEDUP_REMOVED lines=11> */
.L_x_664:
[----:B------:R-:W-:Y:S05]  /*161c0*/  BSYNC B1 ;  /* 0x0000000000017941 */ /* 0x000fea0003800000 */
.L_x_663:
        /* <DEDUP_REMOVED lines=12> */
.L_x_666:
[----:B------:R-:W-:Y:S05]  /*16290*/  BSYNC B1 ;  /* 0x0000000000017941 */ /* 0x000fea0003800000 */
.L_x_665:
        /* <DEDUP_REMOVED lines=9> */
.L_x_668:
[----:B------:R-:W-:Y:S05]  /*16330*/  BSYNC B1 ;  /* 0x0000000000017941 */ /* 0x000fea0003800000 */
.L_x_667:
        /* <DEDUP_REMOVED lines=9> */
.L_x_670:
[----:B------:R-:W-:Y:S05]  /*163d0*/  BSYNC B1 ;  /* 0x0000000000017941 */ /* 0x000fea0003800000 */
.L_x_669:
        /* <DEDUP_REMOVED lines=11> */
.L_x_672:
[----:B------:R-:W-:Y:S05]  /*16490*/  BSYNC B1 ;  /* 0x0000000000017941 */ /* 0x000fea0003800000 */
.L_x_671:
[----:B-----5:R-:W-:Y:S01]  /*164a0*/  IMAD.U32 R3, R17, 0x10000, RZ ;  /* 0x0001000011037824 */ /* 0x020fe200078e00ff */
[----:B------:R-:W-:Y:S01]  /*164b0*/  @P5 MOV R57, R7 ;  /* 0x0000000700395202 */ /* 0x000fe20000000f00 */
[----:B------:R-:W-:Y:S02]  /*164c0*/  BSSY B1, `(.L_x_673) ;  /* 0x000000a000017945 */ /* 0x000fe40003800000 */
        /* <DEDUP_REMOVED lines=9> */
.L_x_674:
[----:B------:R-:W-:Y:S05]  /*16560*/  BSYNC B1 ;  /* 0x0000000000017941 */ /* 0x000fea0003800000 */
.L_x_673:
        /* <DEDUP_REMOVED lines=9> */
.L_x_676:
[----:B------:R-:W-:Y:S05]  /*16600*/  BSYNC B1 ;  /* 0x0000000000017941 */ /* 0x000fea0003800000 */
.L_x_675:
        /* <DEDUP_REMOVED lines=9> */
.L_x_678:
[----:B------:R-:W-:Y:S05]  /*166a0*/  BSYNC B1 ;  /* 0x0000000000017941 */ /* 0x000fea0003800000 */
.L_x_677:
        /* <DEDUP_REMOVED lines=9> */
.L_x_680:
[----:B------:R-:W-:Y:S05]  /*16740*/  BSYNC B1 ;  /* 0x0000000000017941 */ /* 0x000fea0003800000 */
.L_x_679:
        /* <DEDUP_REMOVED lines=9> */
.L_x_682:
[----:B------:R-:W-:Y:S05]  /*167e0*/  BSYNC B1 ;  /* 0x0000000000017941 */ /* 0x000fea0003800000 */
.L_x_681:
        /* <DEDUP_REMOVED lines=9> */
.L_x_684:
[----:B------:R-:W-:Y:S05]  /*16880*/  BSYNC B1 ;  /* 0x0000000000017941 */ /* 0x000fea0003800000 */
.L_x_683:
        /* <DEDUP_REMOVED lines=9> */
.L_x_686:
[----:B------:R-:W-:Y:S05]  /*16920*/  BSYNC B1 ;  /* 0x0000000000017941 */ /* 0x000fea0003800000 */
.L_x_685:
        /* <DEDUP_REMOVED lines=9> */
.L_x_688:
[----:B------:R-:W-:Y:S05]  /*169c0*/  BSYNC B1 ;  /* 0x0000000000017941 */ /* 0x000fea0003800000 */
.L_x_687:
        /* <DEDUP_REMOVED lines=9> */
.L_x_690:
[----:B------:R-:W-:Y:S05]  /*16a60*/  BSYNC B1 ;  /* 0x0000000000017941 */ /* 0x000fea0003800000 */
.L_x_689:
        /* <DEDUP_REMOVED lines=9> */
.L_x_692:
[----:B------:R-:W-:Y:S05]  /*16b00*/  BSYNC B1 ;  /* 0x0000000000017941 */ /* 0x000fea0003800000 */
.L_x_691:
        /* <DEDUP_REMOVED lines=9> */
.L_x_694:
[----:B------:R-:W-:Y:S05]  /*16ba0*/  BSYNC B1 ;  /* 0x0000000000017941 */ /* 0x000fea0003800000 */
.L_x_693:
        /* <DEDUP_REMOVED lines=9> */
.L_x_696:
[----:B------:R-:W-:Y:S05]  /*16c40*/  BSYNC B1 ;  /* 0x0000000000017941 */ /* 0x000fea0003800000 */
.L_x_695:
        /* <DEDUP_REMOVED lines=9> */
.L_x_698:
[----:B------:R-:W-:Y:S05]  /*16ce0*/  BSYNC B1 ;  /* 0x0000000000017941 */ /* 0x000fea0003800000 */
.L_x_697:
        /* <DEDUP_REMOVED lines=9> */
.L_x_700:
[----:B------:R-:W-:Y:S05]  /*16d80*/  BSYNC B1 ;  /* 0x0000000000017941 */ /* 0x000fea0003800000 */
.L_x_699:
        /* <DEDUP_REMOVED lines=9> */
.L_x_702:
[----:B------:R-:W-:Y:S05]  /*16e20*/  BSYNC B1 ;  /* 0x0000000000017941 */ /* 0x000fea0003800000 */
.L_x_701:
[----:B-----5:R-:W-:Y:S01]  /*16e30*/  IMAD.U32 R3, R17, 0x10000, RZ ;  /* 0x0001000011037824 */ /* 0x020fe200078e00ff */
[----:B------:R-:W-:Y:S01]  /*16e40*/  ISETP.GT.AND P0, PT, R0, 0xe9, P0 ;  /* 0x000000e90000780c */ /* 0x000fe20000704270 */
[----:B------:R-:W-:Y:S02]  /*16e50*/  BSSY B1, `(.L_x_703) ;  /* 0x0000007000017945 */ /* 0x000fe40003800000 */
[----:B------:R-:W-:-:S04]  /*16e60*/  FMUL R3, R3, R16 ;  /* 0x0000001003037220 */ /* 0x000fc80000400000 */
[----:B------:R-:W-:-:S05]  /*16e70*/  FFMA R3, R44, R2, R3 ;  /* 0x000000022c037223 */ /* 0x000fca0000000003 */
[----:B------:R-:W-:-:S05]  /*16e80*/  F2FP.BF16.F32.PACK_AB R3, RZ, R3 ;  /* 0x00000003ff03723e */ /* 0x000fca00000010ff */
[----:B------:R0:W-:Y:S01]  /*16e90*/  @P5 STG.E.U16 desc[UR60][R10.64+0x1d0], R3 ;  /* 0x0001d0030a005986 */ /* 0x0001e2000c10153c */
[----:B------:R-:W-:Y:S05]  /*16ea0*/  @!P0 BRA `(.L_x_704) ;  /* 0x0000000000048947 */ /* 0x000fea0003800000 */
[----:B------:R0:W5:Y:S02]  /*16eb0*/  LDG.E.LTC128B.U16 R17, desc[UR60][R218.64+0x1d2] ;  /* 0x0001d23cda117981 */ /* 0x000164000c1e1520 */
.L_x_704:
[----:B------:R-:W-:Y:S05]  /*16ec0*/  BSYNC B1 ;  /* 0x0000000000017941 */ /* 0x000fea0003800000 */
.L_x_703:
[----:B0----5:R-:W-:Y:S01]  /*16ed0*/  IMAD.U32 R3, R17, 0x10000, RZ ;  /* 0x0001000011037824 */ /* 0x021fe200078e00ff */
        /* <DEDUP_REMOVED lines=8> */
.L_x_706:
[----:B------:R-:W-:Y:S05]  /*16f60*/  BSYNC B1 ;  /* 0x0000000000017941 */ /* 0x000fea0003800000 */
.L_x_705:
        /* <DEDUP_REMOVED lines=9> */
.L_x_708:
[----:B------:R-:W-:Y:S05]  /*17000*/  BSYNC B1 ;  /* 0x0000000000017941 */ /* 0x000fea0003800000 */
.L_x_707:
[----:B0----5:R-:W-:Y:S01]  /*17010*/  IMAD.U32 R3, R17, 0x10000, RZ ;  /* 0x0001000011037824 */ /* 0x021fe200078e00ff */
        /* <DEDUP_REMOVED lines=8> */
.L_x_710:
[----:B------:R-:W-:Y:S05]  /*170a0*/  BSYNC B1 ;  /* 0x0000000000017941 */ /* 0x000fea0003800000 */
.L_x_709:
[----:B-----5:R-:W-:Y:S01]  /*170b0*/  IMAD.U32 R3, R17, 0x10000, RZ ;  /* 0x0001000011037824 */ /* 0x020fe200078e00ff */
[----:B------:R-:W-:Y:S01]  /*170c0*/  ISETP.GT.AND P1, PT, R0, 0xe1, P2 ;  /* 0x000000e10000780c */ /* 0x000fe20001724270 */
[----:B0-----:R-:W-:Y:S01]  /*170d0*/  @P0 IMAD.MOV.U32 R10, RZ, RZ, R8 ;  /* 0x000000ffff0a0224 */ /* 0x001fe200078e0008 */
[----:B------:R-:W-:Y:S01]  /*170e0*/  BSSY B1, `(.L_x_711) ;  /* 0x0000008000017945 */ /* 0x000fe20003800000 */
[----:B------:R-:W-:Y:S01]  /*170f0*/  FMUL R3, R3, R16 ;  /* 0x0000001003037220 */ /* 0x000fe20000400000 */
[----:B------:R-:W-:-:S03]  /*17100*/  @P0 IMAD.MOV.U32 R11, RZ, RZ, R7 ;  /* 0x000000ffff0b0224 */ /* 0x000fc600078e0007 */
[----:B------:R-:W-:-:S05]  /*17110*/  FFMA R3, R32, R2, R3 ;  /* 0x0000000220037223 */ /* 0x000fca0000000003 */
[----:B------:R-:W-:-:S05]  /*17120*/  F2FP.BF16.F32.PACK_AB R3, RZ, R3 ;  /* 0x00000003ff03723e */ /* 0x000fca00000010ff */
[----:B------:R0:W-:Y:S01]  /*17130*/  @P0 STG.E.U16 desc[UR60][R10.64+0x1c0], R3 ;  /* 0x0001c0030a000986 */ /* 0x0001e2000c10153c */
[----:B------:R-:W-:Y:S05]  /*17140*/  @!P1 BRA `(.L_x_712) ;  /* 0x0000000000049947 */ /* 0x000fea0003800000 */
[----:B------:R0:W5:Y:S02]  /*17150*/  LDG.E.LTC128B.U16 R17, desc[UR60][R232.64+0x1c2] ;  /* 0x0001c23ce8117981 */ /* 0x000164000c1e1520 */
.L_x_712:
[----:B------:R-:W-:Y:S05]  /*17160*/  BSYNC B1 ;  /* 0x0000000000017941 */ /* 0x000fea0003800000 */
.L_x_711:
[----:B0----5:R-:W-:Y:S01]  /*17170*/  IMAD.U32 R3, R17, 0x10000, RZ ;  /* 0x0001000011037824 */ /* 0x021fe200078e00ff */
[----:B------:R-:W-:Y:S01]  /*17180*/  ISETP.GT.AND P0, PT, R0, 0xe0, P6 ;  /* 0x000000e00000780c */ /* 0x000fe20003704270 */
[----:B------:R-:W-:Y:S01]  /*17190*/  @P1 IMAD.MOV.U32 R11, RZ, RZ, R7 ;  /* 0x000000ffff0b1224 */ /* 0x000fe200078e0007 */
[----:B------:R-:W-:Y:S01]  /*171a0*/  BSSY B1, `(.L_x_713) ;  /* 0x0000009000017945 */ /* 0x000fe20003800000 */
[----:B------:R-:W-:-:S04]  /*171b0*/  FMUL R10, R3, R16 ;  /* 0x00000010030a7220 */ /* 0x000fc80000400000 */
[----:B------:R-:W-:-:S05]  /*171c0*/  FFMA R10, R33, R2, R10 ;  /* 0x00000002210a7223 */ /* 0x000fca000000000a */
[----:B------:R-:W-:-:S04]  /*171d0*/  F2FP.BF16.F32.PACK_AB R10, RZ, R10 ;  /* 0x0000000aff0a723e */ /* 0x000fc800000010ff */
[----:B------:R-:W-:Y:S01]  /*171e0*/  PRMT R3, R10, 0x7610, R3 ;  /* 0x000076100a037816 */ /* 0x000fe20000000003 */
[----:B------:R-:W-:-:S05]  /*171f0*/  @P1 IMAD.MOV.U32 R10, RZ, RZ, R8 ;  /* 0x000000ffff0a1224 */ /* 0x000fca00078e0008 */
[----:B------:R0:W-:Y:S01]  /*17200*/  @P1 STG.E.U16 desc[UR60][R10.64+0x1c2], R3 ;  /* 0x0001c2030a001986 */ /* 0x0001e2000c10153c */
[----:B------:R-:W-:Y:S05]  /*17210*/  @!P0 BRA `(.L_x_714) ;  /* 0x0000000000048947 */ /* 0x000fea0003800000 */
[----:B------:R0:W5:Y:S02]  /*17220*/  LDG.E.LTC128B.U16 R17, desc[UR60][R22.64+0x1c0] ;  /* 0x0001c03c16117981 */ /* 0x000164000c1e1520 */
.L_x_714:
[----:B------:R-:W-:Y:S05]  /*17230*/  BSYNC B1 ;  /* 0x0000000000017941 */ /* 0x000fea0003800000 */
.L_x_713:
        /* <DEDUP_REMOVED lines=9> */
.L_x_716:
[----:B------:R-:W-:Y:S05]  /*172d0*/  BSYNC B1 ;  /* 0x0000000000017941 */ /* 0x000fea0003800000 */
.L_x_715:
        /* <DEDUP_REMOVED lines=9> */
.L_x_718:
[----:B------:R-:W-:Y:S05]  /*17370*/  BSYNC B1 ;  /* 0x0000000000017941 */ /* 0x000fea0003800000 */
.L_x_717:
        /* <DEDUP_REMOVED lines=11> */
.L_x_720:
[----:B------:R-:W-:Y:S05]  /*17430*/  BSYNC B1 ;  /* 0x0000000000017941 */ /* 0x000fea0003800000 */
.L_x_719:
[----:B0----5:R-:W-:Y:S01]  /*17440*/  IMAD.U32 R3, R17, 0x10000, RZ ;  /* 0x0001000011037824 */ /* 0x021fe200078e00ff */
[----:B------:R-:W-:Y:S01]  /*17450*/  ISETP.GT.AND P1, PT, R0, 0xe8, P6 ;  /* 0x000000e80000780c */ /* 0x000fe20003724270 */
[----:B------:R-:W-:Y:S02]  /*17460*/  BSSY B1, `(.L_x_721) ;  /* 0x0000009000017945 */ /* 0x000fe40003800000 */
        /* <DEDUP_REMOVED lines=8> */
.L_x_722:
[----:B------:R-:W-:Y:S05]  /*174f0*/  BSYNC B1 ;  /* 0x0000000000017941 */ /* 0x000fea0003800000 */
.L_x_721:
        /* <DEDUP_REMOVED lines=9> */
.L_x_724:
[----:B------:R-:W-:Y:S05]  /*17590*/  BSYNC B1 ;  /* 0x0000000000017941 */ /* 0x000fea0003800000 */
.L_x_723:
        /* <DEDUP_REMOVED lines=9> */
.L_x_726:
[----:B------:R-:W-:Y:S05]  /*17630*/  BSYNC B1 ;  /* 0x0000000000017941 */ /* 0x000fea0003800000 */
.L_x_725:
        /* <DEDUP_REMOVED lines=9> */
.L_x_728:
[----:B------:R-:W-:Y:S05]  /*176d0*/  BSYNC B1 ;  /* 0x0000000000017941 */ /* 0x000fea0003800000 */
.L_x_727:
        /* <DEDUP_REMOVED lines=9> */
.L_x_730:
[----:B------:R-:W-:Y:S05]  /*17770*/  BSYNC B1 ;  /* 0x0000000000017941 */ /* 0x000fea0003800000 */
.L_x_729:
        /* <DEDUP_REMOVED lines=11> */
.L_x_732:
[----:B------:R-:W-:Y:S05]  /*17830*/  BSYNC B1 ;  /* 0x0000000000017941 */ /* 0x000fea0003800000 */
.L_x_731:
        /* <DEDUP_REMOVED lines=12> */
.L_x_734:
[----:B------:R-:W-:Y:S05]  /*17900*/  BSYNC B1 ;  /* 0x0000000000017941 */ /* 0x000fea0003800000 */
.L_x_733:
        /* <DEDUP_REMOVED lines=9> */
.L_x_736:
[----:B------:R-:W-:Y:S05]  /*179a0*/  BSYNC B1 ;  /* 0x0000000000017941 */ /* 0x000fea0003800000 */
.L_x_735:
        /* <DEDUP_REMOVED lines=9> */
.L_x_738:
[----:B------:R-:W-:Y:S05]  /*17a40*/  BSYNC B1 ;  /* 0x0000000000017941 */ /* 0x000fea0003800000 */
.L_x_737:
[----:B-----5:R-:W-:Y:S01]  /*17a50*/  SHF.L.U32 R3, R17, 0x10, RZ ;  /* 0x0000001011037819 */ /* 0x020fe200000006ff */
[----:B0-----:R-:W-:Y:S01]  /*17a60*/  @P0 IMAD.MOV.U32 R4, RZ, RZ, R12 ;  /* 0x000000ffff040224 */ /* 0x001fe200078e000c */
[----:B------:R-:W-:Y:S01]  /*17a70*/  ISETP.GT.AND P3, PT, R0, 0xe9, P3 ;  /* 0x000000e90000780c */ /* 0x000fe20001f64270 */
[----:B------:R-:W-:Y:S01]  /*17a80*/  @P0 IMAD.MOV.U32 R5, RZ, RZ, R13 ;  /* 0x000000ffff050224 */ /* 0x000fe200078e000d */
[----:B------:R-:W-:Y:S01]  /*17a90*/  BSSY B1, `(.L_x_739) ;  /* 0x0000007000017945 */ /* 0x000fe20003800000 */
[----:B------:R-:W-:-:S04]  /*17aa0*/  FMUL R3, R3, R16 ;  /* 0x0000001003037220 */ /* 0x000fc80000400000 */
[----:B------:R-:W-:-:S05]  /*17ab0*/  FFMA R3, R30, R2, R3 ;  /* 0x000000021e037223 */ /* 0x000fca0000000003 */
[----:B------:R-:W-:-:S05]  /*17ac0*/  F2FP.BF16.F32.PACK_AB R3, RZ, R3 ;  /* 0x00000003ff03723e */ /* 0x000fca00000010ff */
[----:B------:R0:W-:Y:S01]  /*17ad0*/  @P0 STG.E.U16 desc[UR60][R4.64+0x1d0], R3 ;  /* 0x0001d00304000986 */ /* 0x0001e2000c10153c */
[----:B------:R-:W-:Y:S05]  /*17ae0*/  @!P3 BRA `(.L_x_740) ;  /* 0x000000000004b947 */ /* 0x000fea0003800000 */
[----:B------:R0:W5:Y:S02]  /*17af0*/  LDG.E.LTC128B.U16 R17, desc[UR60][R14.64+0x1d2] ;  /* 0x0001d23c0e117981 */ /* 0x000164000c1e1520 */
.L_x_740:
[----:B------:R-:W-:Y:S05]  /*17b00*/  BSYNC B1 ;  /* 0x0000000000017941 */ /* 0x000fea0003800000 */
.L_x_739:
[----:B------:R-:W-:Y:S05]  /*17b10*/  @!P3 BRA `(.L_x_741) ;  /* 0x0000006400ccb947 */ /* 0x000fea0003800000 */
[----:B-----5:R-:W-:-:S04]  /*17b20*/  IMAD.U32 R17, R17, 0x10000, RZ ;  /* 0x0001000011117824 */ /* 0x020fc800078e00ff */
[----:B------:R-:W-:-:S04]  /*17b30*/  FMUL R0, R17, R16 ;  /* 0x0000001011007220 */ /* 0x000fc80000400000 */
[----:B------:R-:W-:-:S05]  /*17b40*/  FFMA R0, R31, R2, R0 ;  /* 0x000000021f007223 */ /* 0x000fca0000000000 */
[----:B------:R-:W-:-:S05]  /*17b50*/  F2FP.BF16.F32.PACK_AB R0, RZ, R0 ;  /* 0x00000000ff00723e */ /* 0x000fca00000010ff */
[----:B------:R0:W-:Y:S01]  /*17b60*/  STG.E.U16 desc[UR60][R12.64+0x1d2], R0 ;  /* 0x0001d2000c007986 */ /* 0x0001e2000c10153c */
[----:B------:R-:W-:Y:S05]  /*17b70*/  BRA `(.L_x_741) ;  /* 0x0000006400b47947 */ /* 0x000fea0003800000 */
.L_x_30:
[----:B------:R-:W2:Y:S01]  /*17b80*/  LDL.LU R19, [R1+0x244] ;  /* 0x0002440001137983 */ /* 0x000ea20000300800 */
[----:B------:R-:W-:-:S03]  /*17b90*/  ULDC.64 UR4, c[0x0][0x5c0] ;  /* 0x0001700000047ab9 */ /* 0x000fc60000000a00 */
[----:B------:R-:W3:Y:S04]  /*17ba0*/  LDL.LU R15, [R1+0x248] ;  /* 0x00024800010f7983 */ /* 0x000ee80000300800 */
[----:B------:R-:W4:Y:S04]  /*17bb0*/  LDL.LU R6, [R1+0x240] ;  /* 0x0002400001067983 */ /* 0x000f280000300800 */
[----:B------:R-:W5:Y:S04]  /*17bc0*/  LDL.LU R14, [R1+0x24c] ;  /* 0x00024c00010e7983 */ /* 0x000f680000300800 */
[----:B------:R-:W5:Y:S04]  /*17bd0*/  LDL.LU R18, [R1+0x250] ;  /* 0x0002500001127983 */ /* 0x000f680000300800 */
[----:B------:R-:W5:Y:S04]  /*17be0*/  LDL.LU R17, [R1+0x254] ;  /* 0x0002540001117983 */ /* 0x000f680000300800 */
[----:B------:R-:W5:Y:S04]  /*17bf0*/  LDL.LU R10, [R1+0x258] ;  /* 0x00025800010a7983 */ /* 0x000f680000300800 */
[----:B------:R-:W5:Y:S04]  /*17c00*/  LDL.LU R9, [R1+0x25c] ;  /* 0x00025c0001097983 */ /* 0x000f680000300800 */
[----:B------:R-:W5:Y:S01]  /*17c10*/  LDL.LU R23, [R1+0x220] ;  /* 0x0002200001177983 */ /* 0x000f620000300800 */
[C---:B------:R-:W-:Y:S01]  /*17c20*/  LEA R12, P2, R4.reuse, UR4, 0x1 ;  /* 0x00000004040c7c11 */ /* 0x040fe2000f8408ff */
[----:B------:R-:W-:Y:S01]  /*17c30*/  USHF.L.U64.HI UR4, UR8, 0x4, UR9 ;  /* 0x0000000408047899 */ /* 0x000fe20008010209 */
[----:B------:R-:W-:Y:S01]  /*17c40*/  ISETP.GT.AND P5, PT, R3, 0x8, PT ;  /* 0x000000080300780c */ /* 0x000fe20003fa4270 */
[----:B------:R-:W5:Y:S01]  /*17c50*/  LDL.LU R22, [R1+0x224] ;  /* 0x0002240001167983 */ /* 0x000f620000300800 */
[----:B------:R-:W-:Y:S01]  /*17c60*/  LEA.HI.X R13, R4, UR5, R11, 0x1, P2 ;  /* 0x00000005040d7c11 */ /* 0x000fe200090f0c0b */
[----:B------:R-:W-:Y:S01]  /*17c70*/  USHF.L.U32 UR5, UR8, 0x4, URZ ;  /* 0x0000000408057899 */ /* 0x000fe2000800063f */
[C---:B------:R-:W-:Y:S01]  /*17c80*/  ISETP.GT.AND P2, PT, R0.reuse, 0x1, P0 ;  /* 0x000000010000780c */ /* 0x040fe20000744270 */
[----:B------:R-:W5:Y:S01]  /*17c90*/  LDL.LU R21, [R1+0x228] ;  /* 0x0002280001157983 */ /* 0x000f620000300800 */
[----:B------:R-:W-:-:S03]  /*17ca0*/  ISETP.GT.AND P3, PT, R0, 0x1, P5 ;  /* 0x000000010000780c */ /* 0x000fc60002f64270 */
[----:B------:R-:W5:Y:S01]  /*17cb0*/  LDL.LU R20, [R1+0x22c] ;  /* 0x00022c0001147983 */ /* 0x000f620000300800 */
[----:B------:R-:W-:Y:S01]  /*17cc0*/  UIMAD UR7, UR9, 0xf0, URZ ;  /* 0x000000f0090778a4 */ /* 0x000fe2000f8e023f */
[-C--:B--2---:R-:W-:Y:S02]  /*17cd0*/  FMUL R4, R19, R2.reuse ;  /* 0x0000000213047220 */ /* 0x084fe40000400000 */
[----:B------:R-:W2:Y:S01]  /*17ce0*/  LDL.LU R19, [R1+0x230] ;  /* 0x0002300001137983 */ /* 0x000ea20000300800 */
[----:B---3--:R-:W-:Y:S02]  /*17cf0*/  FMUL R5, R15, R2 ;  /* 0x000000020f057220 */ /* 0x008fe40000400000 */
[----:B------:R-:W-:Y:S01]  /*17d00*/  F2FP.BF16.F32.PACK_AB R4, RZ, R4 ;  /* 0x00000004ff04723e */ /* 0x000fe200000010ff */
[----:B----4-:R-:W-:-:S03]  /*17d10*/  FMUL R6, R6, R2 ;  /* 0x0000000206067220 */ /* 0x010fc60000400000 */
[----:B0-----:R-:W-:Y:S02]  /*17d20*/  PRMT R7, R4, 0x7610, R7 ;  /* 0x0000761004077816 */ /* 0x001fe40000000007 */
[----:B------:R-:W-:Y:S02]  /*17d30*/  F2FP.BF16.F32.PACK_AB R5, RZ, R5 ;  /* 0x00000005ff05723e */ /* 0x000fe400000010ff */
[----:B------:R-:W-:Y:S01]  /*17d40*/  F2FP.BF16.F32.PACK_AB R4, RZ, R6 ;  /* 0x00000006ff04723e */ /* 0x000fe200000010ff */
[----:B------:R0:W-:Y:S01]  /*17d50*/  @P2 STG.E.U16 desc[UR60][R12.64+0x2], R7 ;  /* 0x000002070c002986 */ /* 0x0001e2000c10153c */
[----:B-----5:R-:W-:Y:S01]  /*17d60*/  FMUL R6, R14, R2 ;  /* 0x000000020e067220 */ /* 0x020fe20000400000 */
[----:B------:R-:W-:Y:S02]  /*17d70*/  ISETP.GT.AND P2, PT, R0, RZ, P5 ;  /* 0x000000ff0000720c */ /* 0x000fe40002f44270 */
[----:B------:R-:W-:-:S04]  /*17d80*/  IADD3 R14, P4, R12, UR5, RZ ;  /* 0x000000050c0e7c10 */ /* 0x000fc8000ff9e0ff */
[----:B------:R-:W-:Y:S02]  /*17d90*/  IADD3.X R15, R13, UR4, RZ, P4, !PT ;  /* 0x000000040d0f7c10 */ /* 0x000fe4000a7fe4ff */
[----:B0-----:R-:W-:Y:S02]  /*17da0*/  PRMT R7, R4, 0x7610, R7 ;  /* 0x0000761004077816 */ /* 0x001fe40000000007 */
[----:B------:R-:W-:Y:S01]  /*17db0*/  F2FP.BF16.F32.PACK_AB R4, RZ, R6 ;  /* 0x00000006ff04723e */ /* 0x000fe200000010ff */
[----:B------:R-:W-:Y:S02]  /*17dc0*/  FMUL R6, R17, R2 ;  /* 0x0000000211067220 */ /* 0x000fe40000400000 */
[----:B------:R0:W-:Y:S01]  /*17dd0*/  @P1 STG.E.U16 desc[UR60][R12.64], R7 ;  /* 0x000000070c001986 */ /* 0x0001e2000c10153c */
[----:B------:R-:W-:Y:S02]  /*17de0*/  ISETP.GT.AND P4, PT, R0, 0x9, P0 ;  /* 0x000000090000780c */ /* 0x000fe40000784270 */
[----:B------:R-:W-:Y:S01]  /*17df0*/  F2FP.BF16.F32.PACK_AB R6, RZ, R6 ;  /* 0x00000006ff06723e */ /* 0x000fe200000010ff */
[----:B------:R1:W-:Y:S01]  /*17e00*/  @P3 STG.E.U16 desc[UR60][R14.64+0x2], R4 ;  /* 0x000002040e003986 */ /* 0x0003e2000c10153c */
[----:B0-----:R-:W-:Y:S01]  /*17e10*/  FMUL R7, R18, R2 ;  /* 0x0000000212077220 */ /* 0x001fe20000400000 */
[----:B------:R-:W-:-:S02]  /*17e20*/  ISETP.GT.AND P1, PT, R0, 0x8, P5 ;  /* 0x000000080000780c */ /* 0x000fc40002f24270 */
[----:B------:R-:W3:Y:S01]  /*17e30*/  LDL.LU R18, [R1+0x234] ;  /* 0x0002340001127983 */ /* 0x000ee20000300800 */
[C---:B------:R-:W-:Y:S01]  /*17e40*/  ISETP.GT.AND P3, PT, R0.reuse, 0x8, P0 ;  /* 0x000000080000780c */ /* 0x040fe20000764270 */
[----:B-1----:R-:W-:Y:S01]  /*17e50*/  FMUL R4, R9, R2 ;  /* 0x0000000209047220 */ /* 0x002fe20000400000 */
[----:B------:R-:W-:Y:S01]  /*17e60*/  F2FP.BF16.F32.PACK_AB R7, RZ, R7 ;  /* 0x00000007ff07723e */ /* 0x000fe200000010ff */
[----:B------:R-:W4:Y:S04]  /*17e70*/  LDL.LU R17, [R1+0x238] ;  /* 0x0002380001117983 */ /* 0x000f280000300800 */
[----:B------:R0:W-:Y:S01]  /*17e80*/  @P2 STG.E.U16 desc[UR60][R14.64], R5 ;  /* 0x000000050e002986 */ /* 0x0001e2000c10153c */
[----:B------:R-:W-:Y:S02]  /*17e90*/  ISETP.GT.AND P2, PT, R0, 0x9, P5 ;  /* 0x000000090000780c */ /* 0x000fe40002f44270 */
[----:B------:R-:W-:Y:S01]  /*17ea0*/  F2FP.BF16.F32.PACK_AB R4, RZ, R4 ;  /* 0x00000004ff04723e */ /* 0x000fe200000010ff */
[----:B------:R-:W5:Y:S01]  /*17eb0*/  LDL.LU R9, [R1+0x23c] ;  /* 0x00023c0001097983 */ /* 0x000f620000300800 */
[----:B0-----:R-:W-:-:S03]  /*17ec0*/  FMUL R5, R10, R2 ;  /* 0x000000020a057220 */ /* 0x001fc60000400000 */
[----:B------:R-:W-:Y:S02]  /*17ed0*/  @P3 STG.E.U16 desc[UR60][R12.64+0x10], R7 ;  /* 0x000010070c003986 */ /* 0x000fe4000c10153c */
[----:B------:R-:W-:Y:S02]  /*17ee0*/  F2FP.BF16.F32.PACK_AB R5, RZ, R5 ;  /* 0x00000005ff05723e */ /* 0x000fe400000010ff */
[----:B------:R0:W-:Y:S04]  /*17ef0*/  @P4 STG.E.U16 desc[UR60][R12.64+0x12], R6 ;  /* 0x000012060c004986 */ /* 0x0001e8000c10153c */
[----:B------:R-:W-:Y:S01]  /*17f00*/  @P1 STG.E.U16 desc[UR60][R14.64+0x10], R5 ;  /* 0x000010050e001986 */ /* 0x000fe2000c10153c */
[----:B------:R-:W-:-:S03]  /*17f10*/  ISETP.GT.AND P1, PT, R3, 0x80, PT ;  /* 0x000000800300780c */ /* 0x000fc60003f24270 */
[----:B------:R1:W-:Y:S01]  /*17f20*/  @P2 STG.E.U16 desc[UR60][R14.64+0x12], R4 ;  /* 0x000012040e002986 */ /* 0x0003e2000c10153c */
[----:B------:R-:W-:Y:S01]  /*17f30*/  ISETP.GT.AND P2, PT, R0, RZ, P1 ;  /* 0x000000ff0000720c */ /* 0x000fe20000f44270 */
[----:B0-----:R-:W-:Y:S02]  /*17f40*/  FMUL R6, R23, R2 ;  /* 0x0000000217067220 */ /* 0x001fe40000400000 */
[----:B------:R-:W5:Y:S01]  /*17f50*/  LDL.LU R10, [R1+0x200] ;  /* 0x00020000010a7983 */ /* 0x000f620000300800 */
[----:B-1----:R-:W-:Y:S02]  /*17f60*/  IMAD.U32 R4, RZ, RZ, UR8 ;  /* 0x00000008ff047e24 */ /* 0x002fe4000f8e00ff */
[----:B------:R-:W-:Y:S01]  /*17f70*/  F2FP.BF16.F32.PACK_AB R6, RZ, R6 ;  /* 0x00000006ff06723e */ /* 0x000fe200000010ff */
[----:B------:R-:W-:Y:S01]  /*17f80*/  FMUL R7, R21, R2 ;  /* 0x0000000215077220 */ /* 0x000fe20000400000 */
[----:B------:R-:W-:Y:S01]  /*17f90*/  ISETP.GT.AND P4, PT, R3, 0x88, PT ;  /* 0x000000880300780c */ /* 0x000fe20003f84270 */
[----:B------:R-:W-:Y:S01]  /*17fa0*/  IMAD.WIDE.U32 R4, R4, 0xf0, R14 ;  /* 0x000000f004047825 */ /* 0x000fe200078e000e */
[----:B------:R-:W5:Y:S03]  /*17fb0*/  LDL.LU R234, [R1+0x204] ;  /* 0x0002040001ea7983 */ /* 0x000f660000300800 */
[----:B------:R-:W-:-:S05]  /*17fc0*/  VIADD R5, R5, UR7 ;  /* 0x0000000705057c36 */ /* 0x000fca0008000000 */
[----:B------:R0:W-:Y:S01]  /*17fd0*/  @P2 STG.E.U16 desc[UR60][R4.64], R6 ;  /* 0x0000000604002986 */ /* 0x0001e2000c10153c */
[----:B------:R-:W-:Y:S01]  /*17fe0*/  ISETP.GT.AND P2, PT, R0, 0x1, P1 ;  /* 0x000000010000780c */ /* 0x000fe20000f44270 */
[----:B0-----:R-:W-:-:S05]  /*17ff0*/  FMUL R6, R22, R2 ;  /* 0x0000000216067220 */ /* 0x001fca0000400000 */
[----:B------:R-:W-:-:S07]  /*18000*/  F2FP.BF16.F32.PACK_AB R6, RZ, R6 ;  /* 0x00000006ff06723e */ /* 0x000fce00000010ff */
[----:B------:R0:W-:Y:S01]  /*18010*/  @P2 STG.E.U16 desc[UR60][R4.64+0x2], R6 ;  /* 0x0000020604002986 */ /* 0x0001e2000c10153c */
[----:B------:R-:W-:Y:S02]  /*18020*/  ISETP.GT.AND P2, PT, R0, RZ, P4 ;  /* 0x000000ff0000720c */ /* 0x000fe40002744270 */
[----:B------:R-:W-:-:S04]  /*18030*/  F2FP.BF16.F32.PACK_AB R7, RZ, R7 ;  /* 0x00000007ff07723e */ /* 0x000fc800000010ff */
[----:B------:R-:W-:Y:S02]  /*18040*/  PRMT R8, R7, 0x7610, R8 ;  /* 0x0000761007087816 */ /* 0x000fe40000000008 */
[----:B0-----:R-:W-:-:S04]  /*18050*/  IADD3 R6, P3, R4, UR5, RZ ;  /* 0x0000000504067c10 */ /* 0x001fc8000ff7e0ff */
[----:B------:R-:W-:-:S05]  /*18060*/  IADD3.X R7, R5, UR4, RZ, P3, !PT ;  /* 0x0000000405077c10 */ /* 0x000fca0009ffe4ff */
[----:B------:R0:W-:Y:S01]  /*18070*/  @P2 STG.E.U16 desc[UR60][R6.64], R8 ;  /* 0x0000000806002986 */ /* 0x0001e2000c10153c */
[----:B------:R-:W-:Y:S01]  /*18080*/  ISETP.GT.AND P2, PT, R0, 0x1, P4 ;  /* 0x000000010000780c */ /* 0x000fe20002744270 */
[----:B0-----:R-:W-:-:S05]  /*18090*/  FMUL R8, R20, R2 ;  /* 0x0000000214087220 */ /* 0x001fca0000400000 */
[----:B------:R-:W-:-:S07]  /*180a0*/  F2FP.BF16.F32.PACK_AB R8, RZ, R8 ;  /* 0x00000008ff08723e */ /* 0x000fce00000010ff */
[----:B------:R2:W-:Y:S01]  /*180b0*/  @P2 STG.E.U16 desc[UR60][R6.64+0x2], R8 ;  /* 0x0000020806002986 */ /* 0x0005e2000c10153c */
[----:B------:R-:W-:Y:S01]  /*180c0*/  ISETP.GT.AND P2, PT, R0, 0x8, P1 ;  /* 0x000000080000780c */ /* 0x000fe20000f44270 */
[----:B--2---:R-:W-:-:S05]  /*180d0*/  FMUL R8, R19, R2 ;  /* 0x0000000213087220 */ /* 0x004fca0000400000 */
[----:B------:R-:W-:-:S07]  /*180e0*/  F2FP.BF16.F32.PACK_AB R8, RZ, R8 ;  /* 0x00000008ff08723e */ /* 0x000fce00000010ff */
[----:B------:R3:W-:Y:S01]  /*180f0*/  @P2 STG.E.U16 desc[UR60][R4.64+0x10], R8 ;  /* 0x0000100804002986 */ /* 0x0007e2000c10153c */
[----:B------:R-:W-:Y:S01]  /*18100*/  ISETP.GT.AND P2, PT, R0, 0x9, P1 ;  /* 0x000000090000780c */ /* 0x000fe20000f44270 */
[----:B---3--:R-:W-:-:S05]  /*18110*/  FMUL R8, R18, R2 ;  /* 0x0000000212087220 */ /* 0x008fca0000400000 */
[----:B------:R-:W-:-:S07]  /*18120*/  F2FP.BF16.F32.PACK_AB R8, RZ, R8 ;  /* 0x00000008ff08723e */ /* 0x000fce00000010ff */
[----:B------:R4:W-:Y:S02]  /*18130*/  @P2 STG.E.U16 desc[UR60][R4.64+0x12], R8 ;  /* 0x0000120804002986 */ /* 0x0009e4000c10153c */
[----:B----4-:R-:W-:Y:S02]  /*18140*/  FMUL R8, R17, R2 ;  /* 0x0000000211087220 */ /* 0x010fe40000400000 */
[----:B------:R-:W2:Y:S04]  /*18150*/  LDL.LU R17, [R1+0x208] ;  /* 0x0002080001117983 */ /* 0x000ea80000300800 */
[----:B------:R-:W3:Y:S04]  /*18160*/  LDL.LU R233, [R1+0x20c] ;  /* 0x00020c0001e97983 */ /* 0x000ee80000300800 */
[----:B------:R-:W4:Y:S04]  /*18170*/  LDL.LU R23, [R1+0x210] ;  /* 0x0002100001177983 */ /* 0x000f280000300800 */
[----:B------:R-:W4:Y:S04]  /*18180*/  LDL.LU R22, [R1+0x214] ;  /* 0x0002140001167983 */ /* 0x000f280000300800 */
[----:B------:R-:W4:Y:S04]  /*18190*/  LDL.LU R21, [R1+0x218] ;  /* 0x0002180001157983 */ /* 0x000f280000300800 */
[----:B------:R-:W4:Y:S01]  /*181a0*/  LDL.LU R20, [R1+0x21c] ;  /* 0x00021c0001147983 */ /* 0x000f220000300800 */
[----:B------:R-:W-:-:S02]  /*181b0*/  ISETP.GT.AND P2, PT, R0, 0x8, P4 ;  /* 0x000000080000780c */ /* 0x000fc40002744270 */
[----:B------:R-:W-:Y:S01]  /*181c0*/  F2FP.BF16.F32.PACK_AB R8, RZ, R8 ;  /* 0x00000008ff08723e */ /* 0x000fe200000010ff */
[----:B------:R-:W-:Y:S01]  /*181d0*/  USHF.L.U32 UR14, UR8, 0x8, URZ ;  /* 0x00000008080e7899 */ /* 0x000fe2000800063f */
[----:B------:R-:W-:Y:S01]  /*181e0*/  IMAD.U32 R18, RZ, RZ, UR5 ;  /* 0x00000005ff127e24 */ /* 0x000fe2000f8e00ff */
[----:B------:R-:W-:Y:S01]  /*181f0*/  USHF.L.U64.HI UR13, UR8, 0x8, UR9 ;  /* 0x00000008080d7899 */ /* 0x000fe20008010209 */
[-C--:B-----5:R-:W-:Y:S01]  /*18200*/  FMUL R10, R10, R2.reuse ;  /* 0x000000020a0a7220 */ /* 0x0a0fe20000400000 */
[----:B------:R-:W5:Y:S06]  /*18210*/  LDL.LU R232, [R1+0x1ec] ;  /* 0x0001ec0001e87983 */ /* 0x000f6c0000300800 */
[----:B------:R0:W-:Y:S01]  /*18220*/  @P2 STG.E.U16 desc[UR60][R6.64+0x10], R8 ;  /* 0x0000100806002986 */ /* 0x0001e2000c10153c */
[----:B------:R-:W-:Y:S01]  /*18230*/  ISETP.GT.AND P2, PT, R0, 0x9, P4 ;  /* 0x000000090000780c */ /* 0x000fe20002744270 */
[----:B0-----:R-:W-:-:S05]  /*18240*/  FMUL R8, R9, R2 ;  /* 0x0000000209087220 */ /* 0x001fca0000400000 */
[----:B------:R-:W-:Y:S01]  /*18250*/  F2FP.BF16.F32.PACK_AB R8, RZ, R8 ;  /* 0x00000008ff08723e */ /* 0x000fe200000010ff */
[----:B------:R-:W-:-:S06]  /*18260*/  IMAD.U32 R9, RZ, RZ, UR4 ;  /* 0x00000004ff097e24 */ /* 0x000fcc000f8e00ff */
[----:B------:R0:W-:Y:S01]  /*18270*/  @P2 STG.E.U16 desc[UR60][R6.64+0x12], R8 ;  /* 0x0000120806002986 */ /* 0x0001e2000c10153c */
[----:B------:R-:W-:Y:S01]  /*18280*/  IADD3 R18, P2, P3, R18, UR14, R4 ;  /* 0x0000000e12127c10 */ /* 0x000fe2000fb5e004 */
[----:B0-----:R-:W-:Y:S02]  /*18290*/  IMAD.U32 R6, RZ, RZ, UR8 ;  /* 0x00000008ff067e24 */ /* 0x001fe4000f8e00ff */
[----:B------:R-:W-:Y:S02]  /*182a0*/  IMAD.U32 R8, RZ, RZ, UR5 ;  /* 0x00000005ff087e24 */ /* 0x000fe4000f8e00ff */
[----:B------:R-:W-:Y:S01]  /*182b0*/  IMAD.WIDE.U32 R6, R6, 0xf0, R14 ;  /* 0x000000f006067825 */ /* 0x000fe200078e000e */
[----:B------:R-:W-:-:S03]  /*182c0*/  IADD3.X R19, R9, UR13, R5, P2, P3 ;  /* 0x0000000d09137c10 */ /* 0x000fc600097e6405 */
[----:B------:R-:W-:Y:S01]  /*182d0*/  VIADD R7, R7, UR7 ;  /* 0x0000000707077c36 */ /* 0x000fe20008000000 */
[----:B------:R-:W-:-:S04]  /*182e0*/  IADD3 R8, P2, P3, R8, UR14, R6 ;  /* 0x0000000e08087c10 */ /* 0x000fc8000fb5e006 */
[----:B------:R-:W-:Y:S02]  /*182f0*/  IADD3.X R9, R9, UR13, R7, P2, P3 ;  /* 0x0000000d09097c10 */ /* 0x000fe400097e6407 */
[----:B------:R-:W-:Y:S02]  /*18300*/  IADD3 R4, P2, R4, UR14, RZ ;  /* 0x0000000e04047c10 */ /* 0x000fe4000ff5e0ff */
[----:B------:R-:W-:Y:S02]  /*18310*/  ISETP.GT.AND P3, PT, R3, 0x100, PT ;  /* 0x000001000300780c */ /* 0x000fe40003f64270 */
[----:B------:R-:W-:Y:S02]  /*18320*/  IADD3.X R5, R5, UR13, RZ, P2, !PT ;  /* 0x0000000d05057c10 */ /* 0x000fe400097fe4ff */
[----:B------:R-:W-:Y:S02]  /*18330*/  ISETP.GT.AND P2, PT, R0, RZ, P3 ;  /* 0x000000ff0000720c */ /* 0x000fe40001f44270 */
[----:B------:R-:W-:-:S11]  /*18340*/  F2FP.BF16.F32.PACK_AB R10, RZ, R10 ;  /* 0x0000000aff0a723e */ /* 0x000fd600000010ff */
[----:B------:R0:W-:Y:S01]  /*18350*/  @P2 STG.E.U16 desc[UR60][R4.64], R10 ;  /* 0x0000000a04002986 */ /* 0x0001e2000c10153c */
[----:B------:R-:W-:Y:S01]  /*18360*/  ISETP.GT.AND P2, PT, R0, 0x1, P3 ;  /* 0x000000010000780c */ /* 0x000fe20001f44270 */
[----:B0-----:R-:W-:-:S05]  /*18370*/  FMUL R10, R234, R2 ;  /* 0x00000002ea0a7220 */ /* 0x001fca0000400000 */
[----:B------:R-:W-:-:S07]  /*18380*/  F2FP.BF16.F32.PACK_AB R10, RZ, R10 ;  /* 0x0000000aff0a723e */ /* 0x000fce00000010ff */
[----:B------:R0:W-:Y:S02]  /*18390*/  @P2 STG.E.U16 desc[UR60][R4.64+0x2], R10 ;  /* 0x0000020a04002986 */ /* 0x0001e4000c10153c */
[----:B0-----:R-:W-:-:S04]  /*183a0*/  IADD3 R10, P2, R4, UR5, RZ ;  /* 0x00000005040a7c10 */ /* 0x001fc8000ff5e0ff */
[----:B------:R-:W-:Y:S02]  /*183b0*/  IADD3.X R11, R5, UR4, RZ, P2, !PT ;  /* 0x00000004050b7c10 */ /* 0x000fe400097fe4ff */
[----:B------:R-:W-:-:S04]  /*183c0*/  ISETP.GT.AND P2, PT, R3, 0x108, PT ;  /* 0x000001080300780c */ /* 0x000fc80003f44270 */
[----:B------:R-:W-:Y:S01]  /*183d0*/  ISETP.GT.AND P6, PT, R0, RZ, P2 ;  /* 0x000000ff0000720c */ /* 0x000fe200017c4270 */
[----:B--2---:R-:W-:-:S05]  /*183e0*/  FMUL R17, R17, R2 ;  /* 0x0000000211117220 */ /* 0x004fca0000400000 */
[----:B------:R-:W-:Y:S02]  /*183f0*/  F2FP.BF16.F32.PACK_AB R3, RZ, R17 ;  /* 0x00000011ff03723e */ /* 0x000fe400000010ff */
[----:B------:R-:W2:Y:S05]  /*18400*/  LDL.LU R17, [R1+0x1e8] ;  /* 0x0001e80001117983 */ /* 0x000eaa0000300800 */
[----:B------:R3:W-:Y:S01]  /*18410*/  @P6 STG.E.U16 desc[UR60][R10.64], R3 ;  /* 0x000000030a006986 */ /* 0x0007e2000c10153c */
[----:B------:R-:W-:Y:S01]  /*18420*/  ISETP.GT.AND P6, PT, R0, 0x1, P2 ;  /* 0x000000010000780c */ /* 0x000fe200017c4270 */
[----:B---3--:R-:W-:-:S05]  /*18430*/  FMUL R3, R233, R2 ;  /* 0x00000002e9037220 */ /* 0x008fca0000400000 */
[----:B------:R-:W-:-:S07]  /*18440*/  F2FP.BF16.F32.PACK_AB R3, RZ, R3 ;  /* 0x00000003ff03723e */ /* 0x000fce00000010ff */
[----:B------:R0:W-:Y:S04]  /*18450*/  @P6 STG.E.U16 desc[UR60][R10.64+0x2], R3 ;  /* 0x000002030a006986 */ /* 0x0001e8000c10153c */
[----:B0-----:R-:W3:Y:S04]  /*18460*/  LDL.LU R10, [R1+0x1e0] ;  /* 0x0001e000010a7983 */ /* 0x001ee80000300800 */
[----:B------:R-:W5:Y:S01]  /*18470*/  LDL.LU R11, [R1+0x1e4] ;  /* 0x0001e400010b7983 */ /* 0x000f620000300800 */
[----:B------:R-:W-:Y:S01]  /*18480*/  ISETP.GT.AND P6, PT, R0, 0x8, P3 ;  /* 0x000000080000780c */ /* 0x000fe20001fc4270 */
[----:B----4-:R-:W-:-:S02]  /*18490*/  FMUL R3, R23, R2 ;  /* 0x0000000217037220 */ /* 0x010fc40000400000 */
[----:B------:R-:W4:Y:S03]  /*184a0*/  LDL.LU R23, [R1+0x1f0] ;  /* 0x0001f00001177983 */ /* 0x000f260000300800 */
[----:B------:R-:W-:-:S07]  /*184b0*/  F2FP.BF16.F32.PACK_AB R3, RZ, R3 ;  /* 0x00000003ff03723e */ /* 0x000fce00000010ff */
[----:B------:R0:W-:Y:S01]  /*184c0*/  @P6 STG.E.U16 desc[UR60][R4.64+0x10], R3 ;  /* 0x0000100304006986 */ /* 0x0001e2000c10153c */
[----:B------:R-:W-:Y:S01]  /*184d0*/  ISETP.GT.AND P6, PT, R0, 0x9, P3 ;  /* 0x000000090000780c */ /* 0x000fe20001fc4270 */
[----:B0-----:R-:W-:Y:S02]  /*184e0*/  FMUL R3, R22, R2 ;  /* 0x0000000216037220 */ /* 0x001fe40000400000 */
[----:B------:R-:W4:Y:S03]  /*184f0*/  LDL.LU R22, [R1+0x1f4] ;  /* 0x0001f40001167983 */ /* 0x000f260000300800 */
[----:B------:R-:W-:-:S07]  /*18500*/  F2FP.BF16.F32.PACK_AB R3, RZ, R3 ;  /* 0x00000003ff03723e */ /* 0x000fce00000010ff */
[----:B------:R0:W-:Y:S02]  /*18510*/  @P6 STG.E.U16 desc[UR60][R4.64+0x12], R3 ;  /* 0x0000120304006986 */ /* 0x0001e4000c10153c */
[----:B0-----:R-:W-:Y:S01]  /*18520*/  IADD3 R4, P6, R4, UR5, RZ ;  /* 0x0000000504047c10 */ /* 0x001fe2000ffde0ff */
[----:B------:R-:W-:Y:S02]  /*18530*/  FMUL R3, R21, R2 ;  /* 0x0000000215037220 */ /* 0x000fe40000400000 */
[----:B------:R-:W4:Y:S01]  /*18540*/  LDL.LU R21, [R1+0x1f8] ;  /* 0x0001f80001157983 */ /* 0x000f220000300800 */
[----:B------:R-:W-:Y:S02]  /*18550*/  IADD3.X R5, R5, UR4, RZ, P6, !PT ;  /* 0x0000000405057c10 */ /* 0x000fe4000b7fe4ff */
[----:B------:R-:W-:Y:S02]  /*18560*/  ISETP.GT.AND P6, PT, R0, 0x8, P2 ;  /* 0x000000080000780c */ /* 0x000fe400017c4270 */
[----:B------:R-:W-:-:S11]  /*18570*/  F2FP.BF16.F32.PACK_AB R3, RZ, R3 ;  /* 0x00000003ff03723e */ /* 0x000fd600000010ff */
[----:B------:R0:W-:Y:S02]  /*18580*/  @P6 STG.E.U16 desc[UR60][R4.64+0x10], R3 ;  /* 0x0000100304006986 */ /* 0x0001e4000c10153c */
[----:B0-----:R-:W-:Y:S02]  /*18590*/  FMUL R3, R20, R2 ;  /* 0x0000000214037220 */ /* 0x001fe40000400000 */
[----:B------:R-:W4:Y:S01]  /*185a0*/  LDL.LU R20, [R1+0x1fc] ;  /* 0x0001fc0001147983 */ /* 0x000f220000300800 */
[----:B------:R-:W-:-:S03]  /*185b0*/  ISETP.GT.AND P6, PT, R0, 0x9, P2 ;  /* 0x000000090000780c */ /* 0x000fc600017c4270 */
[----:B------:R-:W4:Y:S01]  /*185c0*/  LDL.LU R235, [R1+0x1c0] ;  /* 0x0001c00001eb7983 */ /* 0x000f220000300800 */
[----:B------:R-:W-:-:S03]  /*185d0*/  F2FP.BF16.F32.PACK_AB R3, RZ, R3 ;  /* 0x00000003ff03723e */ /* 0x000fc600000010ff */
[----:B------:R-:W4:Y:S04]  /*185e0*/  LDL.LU R234, [R1+0x1c4] ;  /* 0x0001c40001ea7983 */ /* 0x000f280000300800 */
[----:B------:R-:W4:Y:S04]  /*185f0*/  LDL.LU R233, [R1+0x1c8] ;  /* 0x0001c80001e97983 */ /* 0x000f280000300800 */
[----:B------:R3:W-:Y:S01]  /*18600*/  @P6 STG.E.U16 desc[UR60][R18.64+0x12], R3 ;  /* 0x0000120312006986 */ /* 0x0007e2000c10153c */
[----:B------:R-:W-:Y:S01]  /*18610*/  ISETP.GT.AND P6, PT, R0, 0x10, P0 ;  /* 0x000000100000780c */ /* 0x000fe200007c4270 */
[----:B---3--:R-:W-:-:S05]  /*18620*/  FMUL R3, R10, R2 ;  /* 0x000000020a037220 */ /* 0x008fca0000400000 */
[----:B------:R-:W-:-:S07]  /*18630*/  F2FP.BF16.F32.PACK_AB R3, RZ, R3 ;  /* 0x00000003ff03723e */ /* 0x000fce00000010ff */
[----:B------:R5:W-:Y:S01]  /*18640*/  @P6 STG.E.U16 desc[UR60][R12.64+0x20], R3 ;  /* 0x000020030c006986 */ /* 0x000be2000c10153c */
[----:B------:R-:W-:Y:S01]  /*18650*/  ISETP.GT.AND P6, PT, R0, 0x11, P0 ;  /* 0x000000110000780c */ /* 0x000fe200007c4270 */
[----:B-----5:R-:W-:-:S05]  /*18660*/  FMUL R3, R11, R2 ;  /* 0x000000020b037220 */ /* 0x020fca0000400000 */
[----:B------:R-:W-:-:S07]  /*18670*/  F2FP.BF16.F32.PACK_AB R3, RZ, R3 ;  /* 0x00000003ff03723e */ /* 0x000fce00000010ff */
[----:B------:R2:W-:Y:S01]  /*18680*/  @P6 STG.E.U16 desc[UR60][R12.64+0x22], R3 ;  /* 0x000022030c006986 */ /* 0x0005e2000c10153c */
[----:B------:R-:W-:Y:S01]  /*18690*/  ISETP.GT.AND P6, PT, R0, 0x10, P5 ;  /* 0x000000100000780c */ /* 0x000fe20002fc4270 */
[----:B--2---:R-:W-:-:S05]  /*186a0*/  FMUL R3, R17, R2 ;  /* 0x0000000211037220 */ /* 0x004fca0000400000 */
[----:B------:R-:W-:-:S07]  /*186b0*/  F2FP.BF16.F32.PACK_AB R3, RZ, R3 ;  /* 0x00000003ff03723e */ /* 0x000fce00000010ff */
[----:B------:R0:W-:Y:S01]  /*186c0*/  @P6 STG.E.U16 desc[UR60][R14.64+0x20], R3 ;  /* 0x000020030e006986 */ /* 0x0001e2000c10153c */
[----:B------:R-:W-:Y:S01]  /*186d0*/  ISETP.GT.AND P6, PT, R0, 0x11, P5 ;  /* 0x000000110000780c */ /* 0x000fe20002fc4270 */
[----:B0-----:R-:W-:Y:S02]  /*186e0*/  FMUL R3, R232, R2 ;  /* 0x00000002e8037220 */ /* 0x001fe40000400000 */
[----:B------:R-:W2:Y:S03]  /*186f0*/  LDL.LU R232, [R1+0x1cc] ;  /* 0x0001cc0001e87983 */ /* 0x000ea60000300800 */
[----:B------:R-:W-:-:S07]  /*18700*/  F2FP.BF16.F32.PACK_AB R3, RZ, R3 ;  /* 0x00000003ff03723e */ /* 0x000fce00000010ff */
[----:B------:R4:W-:Y:S01]  /*18710*/  @P6 STG.E.U16 desc[UR60][R14.64+0x22], R3 ;  /* 0x000022030e006986 */ /* 0x0009e2000c10153c */
[----:B------:R-:W-:Y:S01]  /*18720*/  ISETP.GT.AND P6, PT, R0, 0x18, P0 ;  /* 0x000000180000780c */ /* 0x000fe200007c4270 */
[----:B----4-:R-:W-:Y:S02]  /*18730*/  FMUL R3, R23, R2 ;  /* 0x0000000217037220 */ /* 0x010fe40000400000 */
[----:B------:R-:W3:Y:S03]  /*18740*/  LDL.LU R23, [R1+0x1d0] ;  /* 0x0001d00001177983 */ /* 0x000ee60000300800 */
[----:B------:R-:W-:-:S07]  /*18750*/  F2FP.BF16.F32.PACK_AB R3, RZ, R3 ;  /* 0x00000003ff03723e */ /* 0x000fce00000010ff */
[----:B------:R0:W-:Y:S01]  /*18760*/  @P6 STG.E.U16 desc[UR60][R12.64+0x30], R3 ;  /* 0x000030030c006986 */ /* 0x0001e2000c10153c */
[----:B------:R-:W-:Y:S01]  /*18770*/  ISETP.GT.AND P6, PT, R0, 0x19, P0 ;  /* 0x000000190000780c */ /* 0x000fe200007c4270 */
[----:B0-----:R-:W-:Y:S02]  /*18780*/  FMUL R3, R22, R2 ;  /* 0x0000000216037220 */ /* 0x001fe40000400000 */
[----:B------:R-:W4:Y:S03]  /*18790*/  LDL.LU R22, [R1+0x1d4] ;  /* 0x0001d40001167983 */ /* 0x000f260000300800 */
[----:B------:R-:W-:-:S07]  /*187a0*/  F2FP.BF16.F32.PACK_AB R3, RZ, R3 ;  /* 0x00000003ff03723e */ /* 0x000fce00000010ff */
[----:B------:R0:W-:Y:S01]  /*187b0*/  @P6 STG.E.U16 desc[UR60][R12.64+0x32], R3 ;  /* 0x000032030c006986 */ /* 0x0001e2000c10153c */
[----:B------:R-:W-:Y:S01]  /*187c0*/  ISETP.GT.AND P6, PT, R0, 0x18, P5 ;  /* 0x000000180000780c */ /* 0x000fe20002fc4270 */
[----:B0-----:R-:W-:Y:S02]  /*187d0*/  FMUL R3, R21, R2 ;  /* 0x0000000215037220 */ /* 0x001fe40000400000 */
[----:B------:R-:W5:Y:S03]  /*187e0*/  LDL.LU R21, [R1+0x1d8] ;  /* 0x0001d80001157983 */ /* 0x000f660000300800 */
[----:B------:R-:W-:-:S07]  /*187f0*/  F2FP.BF16.F32.PACK_AB R3, RZ, R3 ;  /* 0x00000003ff03723e */ /* 0x000fce00000010ff */
[----:B------:R0:W-:Y:S02]  /*18800*/  @P6 STG.E.U16 desc[UR60][R14.64+0x30], R3 ;  /* 0x000030030e006986 */ /* 0x0001e4000c10153c */
[----:B0-----:R-:W-:Y:S02]  /*18810*/  FMUL R3, R20, R2 ;  /* 0x0000000214037220 */ /* 0x001fe40000400000 */
[----:B------:R-:W5:Y:S04]  /*18820*/  LDL.LU R20, [R1+0x1dc] ;  /* 0x0001dc0001147983 */ /* 0x000f680000300800 */
[----:B------:R-:W5:Y:S04]  /*18830*/  LDL.LU R18, [R1+0x1a0] ;  /* 0x0001a00001127983 */ /* 0x000f680000300800 */
[----:B------:R-:W5:Y:S01]  /*18840*/  LDL.LU R19, [R1+0x1a4] ;  /* 0x0001a40001137983 */ /* 0x000f620000300800 */
[----:B------:R-:W-:-:S02]  /*18850*/  ISETP.GT.AND P6, PT, R0, 0x19, P5 ;  /* 0x000000190000780c */ /* 0x000fc40002fc4270 */
[----:B------:R-:W-:Y:S01]  /*18860*/  F2FP.BF16.F32.PACK_AB R3, RZ, R3 ;  /* 0x00000003ff03723e */ /* 0x000fe200000010ff */
[----:B------:R-:W5:Y:S10]  /*18870*/  LDL.LU R17, [R1+0x1ac] ;  /* 0x0001ac0001117983 */ /* 0x000f740000300800 */
[----:B------:R0:W-:Y:S01]  /*18880*/  @P6 STG.E.U16 desc[UR60][R14.64+0x32], R3 ;  /* 0x000032030e006986 */ /* 0x0001e2000c10153c */
[----:B------:R-:W-:Y:S01]  /*18890*/  ISETP.GT.AND P6, PT, R0, 0x10, P1 ;  /* 0x000000100000780c */ /* 0x000fe20000fc4270 */
[----:B0-----:R-:W-:-:S05]  /*188a0*/  FMUL R3, R235, R2 ;  /* 0x00000002eb037220 */ /* 0x001fca0000400000 */
[----:B------:R-:W-:-:S07]  /*188b0*/  F2FP.BF16.F32.PACK_AB R3, RZ, R3 ;  /* 0x00000003ff03723e */ /* 0x000fce00000010ff */
[----:B------:R0:W-:Y:S01]  /*188c0*/  @P6 STG.E.U16 desc[UR60][R6.64+0x20], R3 ;  /* 0x0000200306006986 */ /* 0x0001e2000c10153c */
[----:B------:R-:W-:-:S04]  /*188d0*/  IADD3 R4, P6, R6, UR5, RZ ;  /* 0x0000000506047c10 */ /* 0x000fc8000ffde0ff */
[----:B------:R-:W-:Y:S02]  /*188e0*/  IADD3.X R5, R7, UR4, RZ, P6, !PT ;  /* 0x0000000407057c10 */ /* 0x000fe4000b7fe4ff */
[----:B------:R-:W-:Y:S01]  /*188f0*/  ISETP.GT.AND P6, PT, R0, 0x11, P1 ;  /* 0x000000110000780c */ /* 0x000fe20000fc4270 */
[----:B0-----:R-:W-:-:S05]  /*18900*/  FMUL R3, R234, R2 ;  /* 0x00000002ea037220 */ /* 0x001fca0000400000 */
[----:B------:R-:W-:-:S07]  /*18910*/  F2FP.BF16.F32.PACK_AB R3, RZ, R3 ;  /* 0x00000003ff03723e */ /* 0x000fce00000010ff */
        /* <DEDUP_REMOVED lines=8> */
[----:B--2---:R-:W-:-:S05]  /*189a0*/  FMUL R3, R232, R2 ;  /* 0x00000002e8037220 */ /* 0x004fca0000400000 */
[----:B------:R-:W-:-:S07]  /*189b0*/  F2FP.BF16.F32.PACK_AB R3, RZ, R3 ;  /* 0x00000003ff03723e */ /* 0x000fce00000010ff */
[----:B------:R3:W-:Y:S01]  /*189c0*/  @P6 STG.E.U16 desc[UR60][R4.64+0x22], R3 ;  /* 0x0000220304006986 */ /* 0x0007e2000c10153c */
[----:B------:R-:W-:Y:S01]  /*189d0*/  ISETP.GT.AND P6, PT, R0, 0x18, P1 ;  /* 0x000000180000780c */ /* 0x000fe20000fc4270 */
[----:B---3--:R-:W-:Y:S02]  /*189e0*/  FMUL R3, R23, R2 ;  /* 0x0000000217037220 */ /* 0x008fe40000400000 */
        /* <DEDUP_REMOVED lines=9> */
[----:B-----5:R-:W-:Y:S02]  /*18a80*/  FMUL R3, R21, R2 ;  /* 0x0000000215037220 */ /* 0x020fe40000400000 */
[----:B------:R-:W4:Y:S03]  /*18a90*/  LDL.LU R21, [R1+0x1b8] ;  /* 0x0001b80001157983 */ /* 0x000f260000300800 */
[----:B------:R-:W-:-:S07]  /*18aa0*/  F2FP.BF16.F32.PACK_AB R3, RZ, R3 ;  /* 0x00000003ff03723e */ /* 0x000fce00000010ff */
[----:B------:R0:W-:Y:S01]  /*18ab0*/  @P6 STG.E.U16 desc[UR60][R4.64+0x30], R3 ;  /* 0x0000300304006986 */ /* 0x0001e2000c10153c */
[----:B------:R-:W-:Y:S01]  /*18ac0*/  ISETP.GT.AND P6, PT, R0, 0x19, P4 ;  /* 0x000000190000780c */ /* 0x000fe200027c4270 */
[----:B0-----:R-:W-:Y:S02]  /*18ad0*/  FMUL R3, R20, R2 ;  /* 0x0000000214037220 */ /* 0x001fe40000400000 */
[----:B------:R-:W5:Y:S03]  /*18ae0*/  LDL.LU R20, [R1+0x1bc] ;  /* 0x0001bc0001147983 */ /* 0x000f660000300800 */
[----:B------:R-:W-:Y:S01]  /*18af0*/  F2FP.BF16.F32.PACK_AB R3, RZ, R3 ;  /* 0x00000003ff03723e */ /* 0x000fe200000010ff */
[----:B------:R-:W5:Y:S06]  /*18b00*/  LDL.LU R235, [R1+0x180] ;  /* 0x0001800001eb7983 */ /* 0x000f6c0000300800 */
[----:B------:R0:W-:Y:S01]  /*18b10*/  @P6 STG.E.U16 desc[UR60][R4.64+0x32], R3 ;  /* 0x0000320304006986 */ /* 0x0001e2000c10153c */
[----:B------:R-:W-:-:S03]  /*18b20*/  ISETP.GT.AND P6, PT, R0, 0x10, P3 ;  /* 0x000000100000780c */ /* 0x000fc60001fc4270 */
[----:B------:R-:W5:Y:S04]  /*18b30*/  LDL.LU R234, [R1+0x184] ;  /* 0x0001840001ea7983 */ /* 0x000f680000300800 */
[----:B------:R-:W5:Y:S01]  /*18b40*/  LDL.LU R233, [R1+0x188] ;  /* 0x0001880001e97983 */ /* 0x000f620000300800 */
[----:B0-----:R-:W-:-:S03]  /*18b50*/  FMUL R3, R18, R2 ;  /* 0x0000000212037220 */ /* 0x001fc60000400000 */
[----:B------:R-:W5:Y:S02]  /*18b60*/  LDL.LU R232, [R1+0x18c] ;  /* 0x00018c0001e87983 */ /* 0x000f640000300800 */
[----:B------:R-:W-:-:S05]  /*18b70*/  F2FP.BF16.F32.PACK_AB R3, RZ, R3 ;  /* 0x00000003ff03723e */ /* 0x000fca00000010ff */
[----:B------:R0:W-:Y:S01]  /*18b80*/  @P6 STG.E.U16 desc[UR60][R10.64+0x20], R3 ;  /* 0x000020030a006986 */ /* 0x0001e2000c10153c */
[----:B------:R-:W-:Y:S01]  /*18b90*/  ISETP.GT.AND P6, PT, R0, 0x11, P3 ;  /* 0x000000110000780c */ /* 0x000fe20001fc4270 */
[----:B0-----:R-:W-:-:S05]  /*18ba0*/  FMUL R3, R19, R2 ;  /* 0x0000000213037220 */ /* 0x001fca0000400000 */
[----:B------:R-:W-:-:S07]  /*18bb0*/  F2FP.BF16.F32.PACK_AB R3, RZ, R3 ;  /* 0x00000003ff03723e */ /* 0x000fce00000010ff */
[----:B------:R0:W-:Y:S04]  /*18bc0*/  @P6 STG.E.U16 desc[UR60][R10.64+0x22], R3 ;  /* 0x000022030a006986 */ /* 0x0001e8000c10153c */
[----:B0-----:R-:W2:Y:S01]  /*18bd0*/  LDL.LU R3, [R1+0x1a8] ;  /* 0x0001a80001037983 */ /* 0x001ea20000300800 */
[----:B------:R-:W-:-:S04]  /*18be0*/  IADD3 R18, P6, R10, UR5, RZ ;  /* 0x000000050a127c10 */ /* 0x000fc8000ffde0ff */
[----:B------:R-:W-:Y:S02]  /*18bf0*/  IADD3.X R19, R11, UR4, RZ, P6, !PT ;  /* 0x000000040b137c10 */ /* 0x000fe4000b7fe4ff */
[----:B------:R-:W-:Y:S01]  /*18c00*/  ISETP.GT.AND P6, PT, R0, 0x10, P2 ;  /* 0x000000100000780c */ /* 0x000fe200017c4270 */
[----:B--2---:R-:W-:-:S05]  /*18c10*/  FMUL R3, R3, R2 ;  /* 0x0000000203037220 */ /* 0x004fca0000400000 */
[----:B------:R-:W-:-:S07]  /*18c20*/  F2FP.BF16.F32.PACK_AB R3, RZ, R3 ;  /* 0x00000003ff03723e */ /* 0x000fce00000010ff */
[----:B------:R0:W-:Y:S01]  /*18c30*/  @P6 STG.E.U16 desc[UR60][R18.64+0x20], R3 ;  /* 0x0000200312006986 */ /* 0x0001e2000c10153c */
[----:B------:R-:W-:Y:S01]  /*18c40*/  ISETP.GT.AND P6, PT, R0, 0x11, P2 ;  /* 0x000000110000780c */ /* 0x000fe200017c4270 */
[----:B0-----:R-:W-:-:S05]  /*18c50*/  FMUL R3, R17, R2 ;  /* 0x0000000211037220 */ /* 0x001fca0000400000 */
        /* <DEDUP_REMOVED lines=8> */
[----:B---3--:R-:W-:Y:S02]  /*18ce0*/  FMUL R3, R22, R2 ;  /* 0x0000000216037220 */ /* 0x008fe40000400000 */
[----:B------:R-:W3:Y:S03]  /*18cf0*/  LDL.LU R22, [R1+0x194] ;  /* 0x0001940001167983 */ /* 0x000ee60000300800 */
[----:B------:R-:W-:-:S07]  /*18d00*/  F2FP.BF16.F32.PACK_AB R3, RZ, R3 ;  /* 0x00000003ff03723e */ /* 0x000fce00000010ff */
[----:B------:R4:W-:Y:S01]  /*18d10*/  @P6 STG.E.U16 desc[UR60][R10.64+0x32], R3 ;  /* 0x000032030a006986 */ /* 0x0009e2000c10153c */
[----:B------:R-:W-:Y:S01]  /*18d20*/  ISETP.GT.AND P6, PT, R0, 0x18, P2 ;  /* 0x000000180000780c */ /* 0x000fe200017c4270 */
[----:B----4-:R-:W-:Y:S02]  /*18d30*/  FMUL R3, R21, R2 ;  /* 0x0000000215037220 */ /* 0x010fe40000400000 */
[----:B------:R-:W4:Y:S03]  /*18d40*/  LDL.LU R21, [R1+0x198] ;  /* 0x0001980001157983 */ /* 0x000f260000300800 */
[----:B------:R-:W-:-:S07]  /*18d50*/  F2FP.BF16.F32.PACK_AB R3, RZ, R3 ;  /* 0x00000003ff03723e */ /* 0x000fce00000010ff */
[----:B------:R5:W-:Y:S02]  /*18d60*/  @P6 STG.E.U16 desc[UR60][R8.64+0x30], R3 ;  /* 0x0000300308006986 */ /* 0x000be4000c10153c */
[-C--:B-----5:R-:W-:Y:S02]  /*18d70*/  FMUL R3, R20, R2.reuse ;  /* 0x0000000214037220 */ /* 0x0a0fe40000400000 */
[----:B------:R-:W5:Y:S01]  /*18d80*/  LDL.LU R20, [R1+0x19c] ;  /* 0x00019c0001147983 */ /* 0x000f620000300800 */
[C---:B------:R-:W-:Y:S02]  /*18d90*/  ISETP.GT.AND P6, PT, R0.reuse, 0x19, P2 ;  /* 0x000000190000780c */ /* 0x040fe400017c4270 */
[----:B------:R-:W-:Y:S01]  /*18da0*/  F2FP.BF16.F32.PACK_AB R3, RZ, R3 ;  /* 0x00000003ff03723e */ /* 0x000fe200000010ff */
[----:B------:R-:W5:Y:S04]  /*18db0*/  LDL.LU R18, [R1+0x164] ;  /* 0x0001640001127983 */ /* 0x000f680000300800 */
[----:B------:R-:W5:Y:S04]  /*18dc0*/  LDL.LU R19, [R1+0x168] ;  /* 0x0001680001137983 */ /* 0x000f680000300800 */
[----:B------:R-:W5:Y:S04]  /*18dd0*/  LDL.LU R17, [R1+0x16c] ;  /* 0x00016c0001117983 */ /* 0x000f680000300800 */
[----:B------:R0:W-:Y:S01]  /*18de0*/  @P6 STG.E.U16 desc[UR60][R8.64+0x32], R3 ;  /* 0x0000320308006986 */ /* 0x0001e2000c10153c */
        /* <DEDUP_REMOVED lines=17> */
[----:B--2---:R-:W-:Y:S02]  /*18f00*/  FMUL R3, R23, R2 ;  /* 0x0000000217037220 */ /* 0x004fe40000400000 */
        /* <DEDUP_REMOVED lines=12> */
[----:B------:R5:W-:Y:S01]  /*18fd0*/  @P6 STG.E.U16 desc[UR60][R14.64+0x50], R3 ;  /* 0x000050030e006986 */ /* 0x000be2000c10153c */
[----:B------:R-:W-:Y:S01]  /*18fe0*/  ISETP.GT.AND P6, PT, R0, 0x29, P5 ;  /* 0x000000290000780c */ /* 0x000fe20002fc4270 */
[-C--:B-----5:R-:W-:Y:S02]  /*18ff0*/  FMUL R3, R20, R2.reuse ;  /* 0x0000000214037220 */ /* 0x0a0fe40000400000 */
[----:B------:R-:W5:Y:S03]  /*19000*/  LDL.LU R20, [R1+0x17c] ;  /* 0x00017c0001147983 */ /* 0x000f660000300800 */
[----:B------:R-:W-:Y:S01]  /*19010*/  F2FP.BF16.F32.PACK_AB R3, RZ, R3 ;  /* 0x00000003ff03723e */ /* 0x000fe200000010ff */
[----:B------:R-:W5:Y:S04]  /*19020*/  LDL.LU R235, [R1+0x140] ;  /* 0x0001400001eb7983 */ /* 0x000f680000300800 */
[----:B------:R-:W5:Y:S04]  /*19030*/  LDL.LU R234, [R1+0x144] ;  /* 0x0001440001ea7983 */ /* 0x000f680000300800 */
[----:B------:R-:W5:Y:S04]  /*19040*/  LDL.LU R233, [R1+0x148] ;  /* 0x0001480001e97983 */ /* 0x000f680000300800 */
[----:B------:R-:W5:Y:S04]  /*19050*/  LDL.LU R232, [R1+0x14c] ;  /* 0x00014c0001e87983 */ /* 0x000f680000300800 */
[----:B------:R0:W-:Y:S04]  /*19060*/  @P6 STG.E.U16 desc[UR60][R14.64+0x52], R3 ;  /* 0x000052030e006986 */ /* 0x0001e8000c10153c */
[----:B0-----:R-:W2:Y:S01]  /*19070*/  LDL.LU R3, [R1+0x160] ;  /* 0x0001600001037983 */ /* 0x001ea20000300800 */
        /* <DEDUP_REMOVED lines=390> */
[-C--:B-----5:R-:W-:Y:S02]  /*1a8e0*/  FMUL R3, R20, R2.reuse ;  /* 0x0000000214037220 */ /* 0x0a0fe40000400000 */
[----:B------:R-:W4:Y:S03]  /*1a8f0*/  LDL.LU R20, [R1+0x3c] ;  /* 0x00003c0001147983 */ /* 0x000f260000300800 */
[----:B------:R-:W-:Y:S01]  /*1a900*/  F2FP.BF16.F32.PACK_AB R3, RZ, R3 ;  /* 0x00000003ff03723e */ /* 0x000fe200000010ff */
[----:B------:R-:W5:Y:S04]  /*1a910*/  LDL.LU R235, [R1] ;  /* 0x0000000001eb7983 */ /* 0x000f680000300800 */
        /* <DEDUP_REMOVED lines=36> */
[----:B------:R4:W-:Y:S02]  /*1ab60*/  @P6 STG.E.U16 desc[UR60][R8.64+0xb0], R3 ;  /* 0x0000b00308006986 */ /* 0x0009e4000c10153c */
[----:B----4-:R-:W-:Y:S02]  /*1ab70*/  FMUL R3, R20, R2 ;  /* 0x0000000214037220 */ /* 0x010fe40000400000 */
[----:B------:R-:W4:Y:S01]  /*1ab80*/  LDL.LU R20, [R1+0x1c] ;  /* 0x00001c0001147983 */ /* 0x000f220000300800 */
[----:B------:R-:W-:Y:S02]  /*1ab90*/  ISETP.GT.AND P6, PT, R0, 0x59, P2 ;  /* 0x000000590000780c */ /* 0x000fe400017c4270 */
[----:B------:R-:W-:-:S11]  /*1aba0*/  F2FP.BF16.F32.PACK_AB R3, RZ, R3 ;  /* 0x00000003ff03723e */ /* 0x000fd600000010ff */
[----:B------:R5:W-:Y:S01]  /*1abb0*/  @P6 STG.E.U16 desc[UR60][R8.64+0xb2], R3 ;  /* 0x0000b20308006986 */ /* 0x000be2000c10153c */
[----:B------:R-:W-:Y:S01]  /*1abc0*/  ISETP.GT.AND P6, PT, R0, 0x60, P0 ;  /* 0x000000600000780c */ /* 0x000fe200007c4270 */
[----:B-----5:R-:W-:-:S05]  /*1abd0*/  FMUL R3, R235, R2 ;  /* 0x00000002eb037220 */ /* 0x020fca0000400000 */
        /* <DEDUP_REMOVED lines=19> */
[----:B------:R-:W-:-:S05]  /*1ad10*/  FMUL R224, R224, R2 ;  /* 0x00000002e0e07220 */ /* 0x000fca0000400000 */
[----:B------:R-:W-:Y:S01]  /*1ad20*/  F2FP.BF16.F32.PACK_AB R224, RZ, R224 ;  /* 0x000000e0ffe0723e */ /* 0x000fe200000010ff */
[----:B------:R-:W-:-:S05]  /*1ad30*/  FMUL R225, R225, R2 ;  /* 0x00000002e1e17220 */ /* 0x000fca0000400000 */
[----:B------:R-:W-:Y:S01]  /*1ad40*/  F2FP.BF16.F32.PACK_AB R225, RZ, R225 ;  /* 0x000000e1ffe1723e */ /* 0x000fe200000010ff */
[----:B------:R-:W-:-:S05]  /*1ad50*/  FMUL R226, R226, R2 ;  /* 0x00000002e2e27220 */ /* 0x000fca0000400000 */
[----:B------:R-:W-:Y:S01]  /*1ad60*/  F2FP.BF16.F32.PACK_AB R226, RZ, R226 ;  /* 0x000000e2ffe2723e */ /* 0x000fe200000010ff */
[----:B------:R-:W-:-:S05]  /*1ad70*/  FMUL R227, R227, R2 ;  /* 0x00000002e3e37220 */ /* 0x000fca0000400000 */
[----:B------:R-:W-:Y:S01]  /*1ad80*/  F2FP.BF16.F32.PACK_AB R227, RZ, R227 ;  /* 0x000000e3ffe3723e */ /* 0x000fe200000010ff */
[-C--:B------:R-:W-:Y:S01]  /*1ad90*/  FMUL R228, R228, R2.reuse ;  /* 0x00000002e4e47220 */ /* 0x080fe20000400000 */
[----:B--2---:R-:W-:-:S05]  /*1ada0*/  FMUL R3, R22, R2 ;  /* 0x0000000216037220 */ /* 0x004fca0000400000 */
[----:B------:R-:W-:-:S05]  /*1adb0*/  F2FP.BF16.F32.PACK_AB R3, RZ, R3 ;  /* 0x00000003ff03723e */ /* 0x000fca00000010ff */
[----:B------:R3:W-:Y:S01]  /*1adc0*/  @P6 STG.E.U16 desc[UR60][R12.64+0xd2], R3 ;  /* 0x0000d2030c006986 */ /* 0x0007e2000c10153c */
[----:B------:R-:W-:Y:S01]  /*1add0*/  ISETP.GT.AND P6, PT, R0, 0x68, P5 ;  /* 0x000000680000780c */ /* 0x000fe20002fc4270 */
[----:B---3--:R-:W-:-:S05]  /*1ade0*/  FMUL R3, R21, R2 ;  /* 0x0000000215037220 */ /* 0x008fca0000400000 */
[----:B------:R-:W-:-:S07]  /*1adf0*/  F2FP.BF16.F32.PACK_AB R3, RZ, R3 ;  /* 0x00000003ff03723e */ /* 0x000fce00000010ff */
[----:B------:R0:W-:Y:S01]  /*1ae00*/  @P6 STG.E.U16 desc[UR60][R14.64+0xd0], R3 ;  /* 0x0000d0030e006986 */ /* 0x0001e2000c10153c */
[----:B------:R-:W-:Y:S01]  /*1ae10*/  ISETP.GT.AND P6, PT, R0, 0x69, P5 ;  /* 0x000000690000780c */ /* 0x000fe20002fc4270 */
[----:B----4-:R-:W-:-:S05]  /*1ae20*/  FMUL R17, R20, R2 ;  /* 0x0000000214117220 */ /* 0x010fca0000400000 */
[----:B------:R-:W-:-:S07]  /*1ae30*/  F2FP.BF16.F32.PACK_AB R17, RZ, R17 ;  /* 0x00000011ff11723e */ /* 0x000fce00000010ff */
[----:B------:R-:W-:Y:S01]  /*1ae40*/  @P6 STG.E.U16 desc[UR60][R14.64+0xd2], R17 ;  /* 0x0000d2110e006986 */ /* 0x000fe2000c10153c */
[----:B------:R-:W-:Y:S02]  /*1ae50*/  ISETP.GT.AND P6, PT, R0, 0x60, P1 ;  /* 0x000000600000780c */ /* 0x000fe40000fc4270 */
[----:B0-----:R-:W-:-:S11]  /*1ae60*/  PRMT R3, R224, 0x7610, R3 ;  /* 0x00007610e0037816 */ /* 0x001fd60000000003 */
[----:B------:R-:W-:Y:S01]  /*1ae70*/  @P6 STG.E.U16 desc[UR60][R6.64+0xc0], R3 ;  /* 0x0000c00306006986 */ /* 0x000fe2000c10153c */
[----:B------:R-:W-:-:S13]  /*1ae80*/  ISETP.GT.AND P6, PT, R0, 0x61, P1 ;  /* 0x000000610000780c */ /* 0x000fda0000fc4270 */
[----:B------:R-:W-:Y:S01]  /*1ae90*/  @P6 STG.E.U16 desc[UR60][R6.64+0xc2], R225 ;  /* 0x0000c2e106006986 */ /* 0x000fe2000c10153c */
[----:B------:R-:W-:-:S13]  /*1aea0*/  ISETP.GT.AND P6, PT, R0, 0x60, P4 ;  /* 0x000000600000780c */ /* 0x000fda00027c4270 */
[----:B------:R-:W-:Y:S01]  /*1aeb0*/  @P6 STG.E.U16 desc[UR60][R4.64+0xc0], R226 ;  /* 0x0000c0e204006986 */ /* 0x000fe2000c10153c */
[----:B------:R-:W-:Y:S02]  /*1aec0*/  ISETP.GT.AND P6, PT, R0, 0x61, P4 ;  /* 0x000000610000780c */ /* 0x000fe400027c4270 */
[----:B------:R-:W-:-:S11]  /*1aed0*/  F2FP.BF16.F32.PACK_AB R228, RZ, R228 ;  /* 0x000000e4ffe4723e */ /* 0x000fd600000010ff */
[----:B------:R-:W-:Y:S01]  /*1aee0*/  @P6 STG.E.U16 desc[UR60][R4.64+0xc2], R227 ;  /* 0x0000c2e304006986 */ /* 0x000fe2000c10153c */
[----:B------:R-:W-:Y:S01]  /*1aef0*/  ISETP.GT.AND P6, PT, R0, 0x68, P1 ;  /* 0x000000680000780c */ /* 0x000fe20000fc4270 */
[----:B------:R-:W-:-:S12]  /*1af00*/  FMUL R229, R229, R2 ;  /* 0x00000002e5e57220 */ /* 0x000fd80000400000 */
[----:B------:R-:W-:Y:S01]  /*1af10*/  @P6 STG.E.U16 desc[UR60][R6.64+0xd0], R228 ;  /* 0x0000d0e406006986 */ /* 0x000fe2000c10153c */
[----:B------:R-:W-:Y:S02]  /*1af20*/  ISETP.GT.AND P6, PT, R0, 0x69, P1 ;  /* 0x000000690000780c */ /* 0x000fe40000fc4270 */
[----:B------:R-:W-:Y:S01]  /*1af30*/  F2FP.BF16.F32.PACK_AB R229, RZ, R229 ;  /* 0x000000e5ffe5723e */ /* 0x000fe200000010ff */
[----:B------:R-:W-:-:S10]  /*1af40*/  FMUL R230, R230, R2 ;  /* 0x00000002e6e67220 */ /* 0x000fd40000400000 */
        /* <DEDUP_REMOVED lines=729> */
[C---:B------:R-:W-:Y:S02]  /*1dce0*/  ISETP.GT.AND P6, PT, R0.reuse, 0xe8, P0 ;  /* 0x000000e80000780c */ /* 0x040fe400007c4270 */
[----:B------:R-:W-:Y:S02]  /*1dcf0*/  ISETP.GT.AND P0, PT, R0, 0xe9, P0 ;  /* 0x000000e90000780c */ /* 0x000fe40000704270 */
[----:B------:R-:W-:Y:S01]  /*1dd00*/  F2FP.BF16.F32.PACK_AB R45, RZ, R45 ;  /* 0x0000002dff2d723e */ /* 0x000fe200000010ff */
[-C--:B------:R-:W-:Y:S01]  /*1dd10*/  FMUL R44, R44, R2.reuse ;  /* 0x000000022c2c7220 */ /* 0x080fe20000400000 */
[----:B------:R-:W-:-:S09]  /*1dd20*/  FMUL R46, R46, R2 ;  /* 0x000000022e2e7220 */ /* 0x000fd20000400000 */
[----:B------:R-:W-:Y:S01]  /*1dd30*/  @P0 STG.E.U16 desc[UR60][R12.64+0x1d2], R45 ;  /* 0x0001d22d0c000986 */ /* 0x000fe2000c10153c */
[C---:B------:R-:W-:Y:S02]  /*1dd40*/  ISETP.GT.AND P0, PT, R0.reuse, 0xe8, P5 ;  /* 0x000000e80000780c */ /* 0x040fe40002f04270 */
[----:B------:R-:W-:Y:S02]  /*1dd50*/  F2FP.BF16.F32.PACK_AB R44, RZ, R44 ;  /* 0x0000002cff2c723e */ /* 0x000fe400000010ff */
[----:B------:R-:W-:Y:S02]  /*1dd60*/  F2FP.BF16.F32.PACK_AB R46, RZ, R46 ;  /* 0x0000002eff2e723e */ /* 0x000fe400000010ff */
[----:B------:R-:W-:Y:S01]  /*1dd70*/  ISETP.GT.AND P5, PT, R0, 0xe9, P5 ;  /* 0x000000e90000780c */ /* 0x000fe20002fa4270 */
[----:B------:R0:W-:Y:S01]  /*1dd80*/  @P6 STG.E.U16 desc[UR60][R12.64+0x1d0], R44 ;  /* 0x0001d02c0c006986 */ /* 0x0001e2000c10153c */
[-C--:B------:R-:W-:Y:S01]  /*1dd90*/  FMUL R47, R47, R2.reuse ;  /* 0x000000022f2f7220 */ /* 0x080fe20000400000 */
[----:B------:R-:W-:-:S04]  /*1dda0*/  FMUL R32, R32, R2 ;  /* 0x0000000220207220 */ /* 0x000fc80000400000 */
[----:B------:R-:W-:Y:S01]  /*1ddb0*/  @P0 STG.E.U16 desc[UR60][R14.64+0x1d0], R46 ;  /* 0x0001d02e0e000986 */ /* 0x000fe2000c10153c */
[----:B------:R-:W-:Y:S02]  /*1ddc0*/  ISETP.GT.AND P0, PT, R0, 0xe0, P1 ;  /* 0x000000e00000780c */ /* 0x000fe40000f04270 */
[----:B------:R-:W-:Y:S02]  /*1ddd0*/  F2FP.BF16.F32.PACK_AB R47, RZ, R47 ;  /* 0x0000002fff2f723e */ /* 0x000fe400000010ff */
[----:B------:R-:W-:-:S03]  /*1dde0*/  F2FP.BF16.F32.PACK_AB R32, RZ, R32 ;  /* 0x00000020ff20723e */ /* 0x000fc600000010ff */
[----:B------:R-:W-:Y:S01]  /*1ddf0*/  @P5 STG.E.U16 desc[UR60][R14.64+0x1d2], R47 ;  /* 0x0001d22f0e005986 */ /* 0x000fe2000c10153c */
[----:B------:R-:W-:Y:S01]  /*1de00*/  ISETP.GT.AND P5, PT, R0, 0xe1, P1 ;  /* 0x000000e10000780c */ /* 0x000fe20000fa4270 */
[----:B------:R-:W-:-:S04]  /*1de10*/  FMUL R33, R33, R2 ;  /* 0x0000000221217220 */ /* 0x000fc80000400000 */
[----:B------:R-:W-:Y:S01]  /*1de20*/  @P0 STG.E.U16 desc[UR60][R6.64+0x1c0], R32 ;  /* 0x0001c02006000986 */ /* 0x000fe2000c10153c */
[----:B------:R-:W-:Y:S01]  /*1de30*/  ISETP.GT.AND P0, PT, R0, 0xe0, P4 ;  /* 0x000000e00000780c */ /* 0x000fe20002704270 */
[----:B------:R-:W-:Y:S01]  /*1de40*/  FMUL R34, R34, R2 ;  /* 0x0000000222227220 */ /* 0x000fe20000400000 */
[----:B------:R-:W-:-:S04]  /*1de50*/  F2FP.BF16.F32.PACK_AB R33, RZ, R33 ;  /* 0x00000021ff21723e */ /* 0x000fc800000010ff */
[----:B------:R-:W-:Y:S01]  /*1de60*/  F2FP.BF16.F32.PACK_AB R34, RZ, R34 ;  /* 0x00000022ff22723e */ /* 0x000fe200000010ff */
[----:B------:R-:W-:Y:S01]  /*1de70*/  @P5 STG.E.U16 desc[UR60][R6.64+0x1c2], R33 ;  /* 0x0001c22106005986 */ /* 0x000fe2000c10153c */
[----:B------:R-:W-:Y:S01]  /*1de80*/  ISETP.GT.AND P5, PT, R0, 0xe1, P4 ;  /* 0x000000e10000780c */ /* 0x000fe200027a4270 */
[----:B------:R-:W-:-:S04]  /*1de90*/  FMUL R35, R35, R2 ;  /* 0x0000000223237220 */ /* 0x000fc80000400000 */
[----:B------:R-:W-:Y:S01]  /*1dea0*/  @P0 STG.E.U16 desc[UR60][R4.64+0x1c0], R34 ;  /* 0x0001c02204000986 */ /* 0x000fe2000c10153c */
[C---:B------:R-:W-:Y:S02]  /*1deb0*/  ISETP.GT.AND P0, PT, R0.reuse, 0xe8, P1 ;  /* 0x000000e80000780c */ /* 0x040fe40000f04270 */
[----:B------:R-:W-:Y:S01]  /*1dec0*/  ISETP.GT.AND P1, PT, R0, 0xe9, P1 ;  /* 0x000000e90000780c */ /* 0x000fe20000f24270 */
[-C--:B------:R-:W-:Y:S01]  /*1ded0*/  FMUL R36, R36, R2.reuse ;  /* 0x0000000224247220 */ /* 0x080fe20000400000 */
[----:B------:R-:W-:Y:S01]  /*1dee0*/  F2FP.BF16.F32.PACK_AB R35, RZ, R35 ;  /* 0x00000023ff23723e */ /* 0x000fe200000010ff */
[----:B------:R-:W-:-:S03]  /*1def0*/  FMUL R37, R37, R2 ;  /* 0x0000000225257220 */ /* 0x000fc60000400000 */
[----:B------:R-:W-:Y:S01]  /*1df00*/  F2FP.BF16.F32.PACK_AB R36, RZ, R36 ;  /* 0x00000024ff24723e */ /* 0x000fe200000010ff */
[----:B------:R-:W-:Y:S01]  /*1df10*/  @P5 STG.E.U16 desc[UR60][R4.64+0x1c2], R35 ;  /* 0x0001c22304005986 */ /* 0x000fe2000c10153c */
[----:B------:R-:W-:Y:S02]  /*1df20*/  F2FP.BF16.F32.PACK_AB R37, RZ, R37 ;  /* 0x00000025ff25723e */ /* 0x000fe400000010ff */
[----:B------:R-:W-:-:S03]  /*1df30*/  ISETP.GT.AND P5, PT, R0, 0xe8, P4 ;  /* 0x000000e80000780c */ /* 0x000fc600027a4270 */
[----:B0-----:R-:W-:Y:S02]  /*1df40*/  @P1 IMAD.MOV.U32 R12, RZ, RZ, R6 ;  /* 0x000000ffff0c1224 */ /* 0x001fe400078e0006 */
[----:B------:R-:W-:Y:S02]  /*1df50*/  @P1 IMAD.MOV.U32 R13, RZ, RZ, R7 ;  /* 0x000000ffff0d1224 */ /* 0x000fe400078e0007 */
[----:B------:R-:W-:Y:S01]  /*1df60*/  FMUL R38, R38, R2 ;  /* 0x0000000226267220 */ /* 0x000fe20000400000 */
[----:B------:R-:W-:Y:S01]  /*1df70*/  @P0 STG.E.U16 desc[UR60][R6.64+0x1d0], R36 ;  /* 0x0001d02406000986 */ /* 0x000fe2000c10153c */
[----:B------:R-:W-:-:S03]  /*1df80*/  ISETP.GT.AND P4, PT, R0, 0xe9, P4 ;  /* 0x000000e90000780c */ /* 0x000fc60002784270 */
[----:B------:R-:W-:Y:S01]  /*1df90*/  @P1 STG.E.U16 desc[UR60][R12.64+0x1d2], R37 ;  /* 0x0001d2250c001986 */ /* 0x000fe2000c10153c */
[----:B------:R-:W-:Y:S01]  /*1dfa0*/  ISETP.GT.AND P1, PT, R0, 0xe0, P3 ;  /* 0x000000e00000780c */ /* 0x000fe20001f24270 */
[----:B------:R-:W-:Y:S01]  /*1dfb0*/  FMUL R39, R39, R2 ;  /* 0x0000000227277220 */ /* 0x000fe20000400000 */
[----:B------:R-:W-:Y:S01]  /*1dfc0*/  F2FP.BF16.F32.PACK_AB R38, RZ, R38 ;  /* 0x00000026ff26723e */ /* 0x000fe200000010ff */
[----:B------:R-:W-:Y:S01]  /*1dfd0*/  FMUL R24, R24, R2 ;  /* 0x0000000218187220 */ /* 0x000fe20000400000 */
[C---:B------:R-:W-:Y:S02]  /*1dfe0*/  ISETP.GT.AND P0, PT, R0.reuse, 0xe1, P3 ;  /* 0x000000e10000780c */ /* 0x040fe40001f04270 */
[----:B------:R-:W-:Y:S01]  /*1dff0*/  F2FP.BF16.F32.PACK_AB R39, RZ, R39 ;  /* 0x00000027ff27723e */ /* 0x000fe200000010ff */
[----:B------:R-:W-:Y:S01]  /*1e000*/  @P5 STG.E.U16 desc[UR60][R4.64+0x1d0], R38 ;  /* 0x0001d02604005986 */ /* 0x000fe2000c10153c */
[----:B------:R-:W-:Y:S02]  /*1e010*/  F2FP.BF16.F32.PACK_AB R24, RZ, R24 ;  /* 0x00000018ff18723e */ /* 0x000fe400000010ff */
[----:B------:R-:W-:Y:S01]  /*1e020*/  ISETP.GT.AND P5, PT, R0, 0xe0, P2 ;  /* 0x000000e00000780c */ /* 0x000fe200017a4270 */
[-C--:B------:R-:W-:Y:S01]  /*1e030*/  FMUL R25, R25, R2.reuse ;  /* 0x0000000219197220 */ /* 0x080fe20000400000 */
[----:B------:R0:W-:Y:S01]  /*1e040*/  @P4 STG.E.U16 desc[UR60][R4.64+0x1d2], R39 ;  /* 0x0001d22704004986 */ /* 0x0001e2000c10153c */
[----:B------:R-:W-:-:S03]  /*1e050*/  FMUL R26, R26, R2 ;  /* 0x000000021a1a7220 */ /* 0x000fc60000400000 */
[----:B------:R-:W-:Y:S01]  /*1e060*/  @P1 STG.E.U16 desc[UR60][R10.64+0x1c0], R24 ;  /* 0x0001c0180a001986 */ /* 0x000fe2000c10153c */
[C---:B------:R-:W-:Y:S02]  /*1e070*/  ISETP.GT.AND P1, PT, R0.reuse, 0xe1, P2 ;  /* 0x000000e10000780c */ /* 0x040fe40001724270 */
[----:B------:R-:W-:Y:S02]  /*1e080*/  F2FP.BF16.F32.PACK_AB R25, RZ, R25 ;  /* 0x00000019ff19723e */ /* 0x000fe400000010ff */
[C---:B------:R-:W-:Y:S01]  /*1e090*/  ISETP.GT.AND P4, PT, R0.reuse, 0xe8, P2 ;  /* 0x000000e80000780c */ /* 0x040fe20001784270 */
[----:B------:R-:W-:Y:S01]  /*1e0a0*/  FMUL R27, R27, R2 ;  /* 0x000000021b1b7220 */ /* 0x000fe20000400000 */
[----:B------:R-:W-:Y:S01]  /*1e0b0*/  F2FP.BF16.F32.PACK_AB R26, RZ, R26 ;  /* 0x0000001aff1a723e */ /* 0x000fe200000010ff */
[----:B0-----:R-:W-:Y:S01]  /*1e0c0*/  @P5 IMAD.MOV.U32 R4, RZ, RZ, R8 ;  /* 0x000000ffff045224 */ /* 0x001fe200078e0008 */
[----:B------:R-:W-:Y:S01]  /*1e0d0*/  @P0 STG.E.U16 desc[UR60][R10.64+0x1c2], R25 ;  /* 0x0001c2190a000986 */ /* 0x000fe2000c10153c */
[----:B------:R-:W-:Y:S01]  /*1e0e0*/  @P5 IMAD.MOV.U32 R5, RZ, RZ, R9 ;  /* 0x000000ffff055224 */ /* 0x000fe200078e0009 */
[----:B------:R-:W-:-:S02]  /*1e0f0*/  ISETP.GT.AND P0, PT, R0, 0xe8, P3 ;  /* 0x000000e80000780c */ /* 0x000fc40001f04270 */
[----:B------:R-:W-:Y:S01]  /*1e100*/  ISETP.GT.AND P3, PT, R0, 0xe9, P3 ;  /* 0x000000e90000780c */ /* 0x000fe20001f64270 */
[-C--:B------:R-:W-:Y:S01]  /*1e110*/  FMUL R28, R28, R2.reuse ;  /* 0x000000021c1c7220 */ /* 0x080fe20000400000 */
[----:B------:R-:W-:Y:S01]  /*1e120*/  ISETP.GT.AND P2, PT, R0, 0xe9, P2 ;  /* 0x000000e90000780c */ /* 0x000fe20001744270 */
[----:B------:R0:W-:Y:S01]  /*1e130*/  @P5 STG.E.U16 desc[UR60][R4.64+0x1c0], R26 ;  /* 0x0001c01a04005986 */ /* 0x0001e2000c10153c */
[-C--:B------:R-:W-:Y:S01]  /*1e140*/  FMUL R29, R29, R2.reuse ;  /* 0x000000021d1d7220 */ /* 0x080fe20000400000 */
[----:B------:R-:W-:Y:S01]  /*1e150*/  F2FP.BF16.F32.PACK_AB R27, RZ, R27 ;  /* 0x0000001bff1b723e */ /* 0x000fe200000010ff */
[-C--:B------:R-:W-:Y:S01]  /*1e160*/  FMUL R30, R30, R2.reuse ;  /* 0x000000021e1e7220 */ /* 0x080fe20000400000 */
[----:B------:R-:W-:Y:S01]  /*1e170*/  FMUL R31, R31, R2 ;  /* 0x000000021f1f7220 */ /* 0x000fe20000400000 */
[----:B------:R-:W-:Y:S02]  /*1e180*/  F2FP.BF16.F32.PACK_AB R28, RZ, R28 ;  /* 0x0000001cff1c723e */ /* 0x000fe400000010ff */
[----:B------:R-:W-:Y:S01]  /*1e190*/  F2FP.BF16.F32.PACK_AB R29, RZ, R29 ;  /* 0x0000001dff1d723e */ /* 0x000fe200000010ff */
[----:B0-----:R-:W-:-:S02]  /*1e1a0*/  @P1 IMAD.MOV.U32 R4, RZ, RZ, R8 ;  /* 0x000000ffff041224 */ /* 0x001fc400078e0008 */
[----:B------:R-:W-:Y:S01]  /*1e1b0*/  @P1 IMAD.MOV.U32 R5, RZ, RZ, R9 ;  /* 0x000000ffff051224 */ /* 0x000fe200078e0009 */
[----:B------:R-:W-:Y:S02]  /*1e1c0*/  F2FP.BF16.F32.PACK_AB R30, RZ, R30 ;  /* 0x0000001eff1e723e */ /* 0x000fe400000010ff */
[----:B------:R-:W-:Y:S02]  /*1e1d0*/  F2FP.BF16.F32.PACK_AB R31, RZ, R31 ;  /* 0x0000001fff1f723e */ /* 0x000fe400000010ff */
[----:B------:R0:W-:Y:S04]  /*1e1e0*/  @P1 STG.E.U16 desc[UR60][R4.64+0x1c2], R27 ;  /* 0x0001c21b04001986 */ /* 0x0001e8000c10153c */
[----:B------:R1:W-:Y:S04]  /*1e1f0*/  @P0 STG.E.U16 desc[UR60][R10.64+0x1d0], R28 ;  /* 0x0001d01c0a000986 */ /* 0x0003e8000c10153c */
[----:B------:R1:W-:Y:S01]  /*1e200*/  @P3 STG.E.U16 desc[UR60][R10.64+0x1d2], R29 ;  /* 0x0001d21d0a003986 */ /* 0x0003e2000c10153c */
[----:B0-----:R-:W-:-:S02]  /*1e210*/  @P4 IMAD.MOV.U32 R4, RZ, RZ, R8 ;  /* 0x000000ffff044224 */ /* 0x001fc400078e0008 */
[----:B------:R-:W-:-:S05]  /*1e220*/  @P4 IMAD.MOV.U32 R5, RZ, RZ, R9 ;  /* 0x000000ffff054224 */ /* 0x000fca00078e0009 */
[----:B------:R1:W-:Y:S04]  /*1e230*/  @P4 STG.E.U16 desc[UR60][R4.64+0x1d0], R30 ;  /* 0x0001d01e04004986 */ /* 0x0003e8000c10153c */
[----:B------:R1:W-:Y:S02]  /*1e240*/  @P2 STG.E.U16 desc[UR60][R8.64+0x1d2], R31 ;  /* 0x0001d21f08002986 */ /* 0x0003e4000c10153c */
.L_x_741:
[----:B------:R-:W-:Y:S05]  /*1e250*/  BSYNC B0 ;  /* 0x0000000000007941 */ /* 0x000fea0003800000 */
.L_x_29:
[----:B01----:R-:W2:Y:S04]  /*1e260*/  LDL.LU R5, [R1+0x294] ;  /* 0x0002940001057983 */ /* 0x003ea80000300800 */
[----:B------:R-:W2:Y:S01]  /*1e270*/  LDL.LU R4, [R1+0x298] ;  /* 0x0002980001047983 */ /* 0x000ea20000300800 */
[----:B------:R-:W-:Y:S01]  /*1e280*/  ULDC UR4, c[0x0][0xc] ;  /* 0x0000030000047ab9 */ /* 0x000fe20000000800 */
[----:B------:R-:W-:Y:S01]  /*1e290*/  ULDC UR5, c[0x0][0x10] ;  /* 0x0000040000057ab9 */ /* 0x000fe20000000800 */
[----:B------:R-:W2:Y:S01]  /*1e2a0*/  LDC R3, c[0x0][0x14] ;  /* 0x00000500ff037b82 */ /* 0x000ea20000000800 */
[----:B------:R-:W-:Y:S01]  /*1e2b0*/  UIMAD.WIDE.U32 UR4, UR4, UR5, URZ ;  /* 0x00000005040472a5 */ /* 0x000fe2000f8e003f */
[----:B------:R-:W-:-:S05]  /*1e2c0*/  PRMT R0, RZ, 0x7610, R0 ;  /* 0x00007610ff007816 */ /* 0x000fca0000000000 */
[----:B--2---:R-:W-:-:S04]  /*1e2d0*/  IMAD.WIDE.U32 R4, R3, UR4, R4 ;  /* 0x0000000403047c25 */ /* 0x004fc8000f8e0004 */
[----:B------:R-:W-:Y:S01]  /*1e2e0*/  IMAD R3, R3, UR5, RZ ;  /* 0x0000000503037c24 */ /* 0x000fe2000f8e02ff */
[----:B------:R-:W-:Y:S01]  /*1e2f0*/  ULDC.64 UR4, c[0x0][0x650] ;  /* 0x0001940000047ab9 */ /* 0x000fe20000000a00 */
[----:B----4-:R-:W-:Y:S01]  /*1e300*/  IMAD.MOV.U32 R21, RZ, RZ, R4 ;  /* 0x000000ffff157224 */ /* 0x010fe200078e0004 */
[----:B------:R-:W-:Y:S01]  /*1e310*/  ISETP.GE.U32.AND P0, PT, R4, UR4, PT ;  /* 0x0000000404007c0c */ /* 0x000fe2000bf06070 */
[----:B------:R-:W-:Y:S01]  /*1e320*/  IMAD.IADD R23, R5, 0x1, R3 ;  /* 0x0000000105177824 */ /* 0x000fe200078e0203 */
[----:B------:R-:W-:Y:S02]  /*1e330*/  UMOV UR4, 0xffffffff ;  /* 0xffffffff00047882 */ /* 0x000fe40000000000 */
[----:B------:R-:W-:Y:S02]  /*1e340*/  IMAD.U32 R3, RZ, RZ, UR4 ;  /* 0x00000004ff037e24 */ /* 0x000fe4000f8e00ff */
[----:B------:R0:W-:Y:S01]  /*1e350*/  STL [R1+0x294], R23 ;  /* 0x0002941701007387 */ /* 0x0001e20000100800 */
[----:B------:R-:W-:Y:S01]  /*1e360*/  ISETP.GE.U32.AND.EX P0, PT, R23, UR5, PT, P0 ;  /* 0x0000000517007c0c */ /* 0x000fe2000bf06100 */
[----:B------:R-:W-:-:S02]  /*1e370*/  UMOV UR5, 0xffffffff ;  /* 0xffffffff00057882 */ /* 0x000fc40000000000 */
[----:B------:R0:W-:Y:S01]  /*1e380*/  STL [R1+0x298], R21 ;  /* 0x0002981501007387 */ /* 0x0001e20000100800 */
[----:B------:R-:W-:-:S03]  /*1e390*/  IMAD.U32 R18, RZ, RZ, UR5 ;  /* 0x00000005ff127e24 */ /* 0x000fc6000f8e00ff */
[----:B------:R0:W-:Y:S06]  /*1e3a0*/  STL [R1+0x288], R3 ;  /* 0x0002880301007387 */ /* 0x0001ec0000100800 */
[----:B------:R-:W-:Y:S05]  /*1e3b0*/  @P0 BRA `(.L_x_742) ;  /* 0x0000000400840947 */ /* 0x000fea0003800000 */
[----:B-----5:R-:W1:Y:S01]  /*1e3c0*/  S2R R17, SR_CTAID.X ;  /* 0x0000000000117919 */ /* 0x020e620000002500 */
[----:B------:R-:W2:Y:S01]  /*1e3d0*/  LDC.64 R10, c[0x0][0x628] ;  /* 0x00018a00ff0a7b82 */ /* 0x000ea20000000a00 */
[----:B------:R-:W-:Y:S01]  /*1e3e0*/  ULDC UR4, c[0x0][0x150] ;  /* 0x0000540000047ab9 */ /* 0x000fe20000000800 */
[----:B------:R-:W-:Y:S01]  /*1e3f0*/  IMAD.MOV.U32 R8, RZ, RZ, R21 ;  /* 0x000000ffff087224 */ /* 0x000fe200078e0015 */
[----:B------:R-:W4:Y:S01]  /*1e400*/  S2R R19, SR_CTAID.Y ;  /* 0x0000000000137919 */ /* 0x000f220000002600 */
[----:B------:R-:W-:-:S04]  /*1e410*/  IMAD.MOV.U32 R9, RZ, RZ, R23 ;  /* 0x000000ffff097224 */ /* 0x000fc800078e0017 */
[----:B------:R-:W0:Y:S08]  /*1e420*/  LDC R20, c[0x0][0x144] ;  /* 0x00005100ff147b82 */ /* 0x000e300000000800 */
[----:B------:R-:W0:Y:S08]  /*1e430*/  LDC R12, c[0x0][0x630] ;  /* 0x00018c00ff0c7b82 */ /* 0x000e300000000800 */
[----:B------:R-:W0:Y:S01]  /*1e440*/  LDC.64 R14, c[0x0][0x620] ;  /* 0x00018800ff0e7b82 */ /* 0x000e220000000a00 */
[----:B--2---:R-:W-:-:S04]  /*1e450*/  ISETP.NE.U32.AND P0, PT, R10, RZ, PT ;  /* 0x000000ff0a00720c */ /* 0x004fc80003f05070 */
[----:B------:R-:W-:Y:S02]  /*1e460*/  ISETP.NE.AND.EX P0, PT, R11, RZ, PT, P0 ;  /* 0x000000ff0b00720c */ /* 0x000fe40003f05300 */
[----:B-1----:R-:W-:-:S05]  /*1e470*/  I2FP.F32.U32 R0, R17 ;  /* 0x0000001100007245 */ /* 0x002fca0000201000 */
[----:B------:R-:W-:-:S04]  /*1e480*/  FMUL R0, R0, UR4 ;  /* 0x0000000400007c20 */ /* 0x000fc80008400000 */
[----:B------:R1:W2:Y:S02]  /*1e490*/  F2I.U32.TRUNC.NTZ R18, R0 ;  /* 0x0000000000127305 */ /* 0x0002a4000020f000 */
[----:B----4-:R-:W-:Y:S05]  /*1e4a0*/  @!P0 BRA `(.L_x_743) ;  /* 0x0000000000288947 */ /* 0x010fea0003800000 */
[----:B-1----:R-:W0:Y:S02]  /*1e4b0*/  LDC R0, c[0x0][0x634] ;  /* 0x00018d00ff007b82 */ /* 0x002e240000000800 */
        /* <DEDUP_REMOVED lines=9> */
.L_x_743:
[-CC-:B0-----:R-:W-:Y:S01]  /*1e550*/  SHF.R.U64 R27, R8, R12.reuse, R9.reuse ;  /* 0x0000000c081b7219 */ /* 0x181fe20000001209 */
[----:B------:R-:W0:Y:S01]  /*1e560*/  LDC.64 R24, c[0x0][0x640] ;  /* 0x00019000ff187b82 */ /* 0x000e220000000a00 */
[----:B-1----:R-:W-:Y:S01]  /*1e570*/  SHF.R.U32.HI R0, RZ, R12, R9 ;  /* 0x0000000cff007219 */ /* 0x002fe20000011609 */
[----:B------:R-:W-:Y:S01]  /*1e580*/  IMAD.MOV.U32 R4, RZ, RZ, R21 ;  /* 0x000000ffff047224 */ /* 0x000fe200078e0015 */
[----:B------:R-:W-:Y:S01]  /*1e590*/  IADD3 R3, P0, RZ, -R27, RZ ;  /* 0x8000001bff037210 */ /* 0x000fe20007f1e0ff */
[----:B--2---:R-:W-:Y:S01]  /*1e5a0*/  IMAD.MOV R18, RZ, RZ, -R18 ;  /* 0x000000ffff127224 */ /* 0x004fe200078e0a12 */
[----:B------:R-:W-:Y:S01]  /*1e5b0*/  ULDC UR4, c[0x0][0x154] ;  /* 0x0000550000047ab9 */ /* 0x000fe20000000800 */
[----:B------:R-:W-:Y:S02]  /*1e5c0*/  IMAD.MOV.U32 R7, RZ, RZ, 0x1 ;  /* 0x00000001ff077424 */ /* 0x000fe400078e00ff */
[----:B------:R-:W1:Y:S01]  /*1e5d0*/  LDC R6, c[0x0][0x618] ;  /* 0x00018600ff067b82 */ /* 0x000e620000000800 */
[----:B------:R-:W-:-:S02]  /*1e5e0*/  IMAD.X R5, RZ, RZ, ~R0, P0 ;  /* 0x000000ffff057224 */ /* 0x000fc400000e0e00 */
[----:B------:R-:W-:Y:S02]  /*1e5f0*/  IMAD R17, R20, R18, R17 ;  /* 0x0000001214117224 */ /* 0x000fe400078e0211 */
[-C--:B------:R-:W-:Y:S02]  /*1e600*/  IMAD R0, R5, R14.reuse, RZ ;  /* 0x0000000e05007224 */ /* 0x080fe400078e02ff */
[----:B------:R-:W-:Y:S01]  /*1e610*/  IMAD.MOV.U32 R5, RZ, RZ, R23 ;  /* 0x000000ffff057224 */ /* 0x000fe200078e0017 */
[----:B------:R-:W2:Y:S01]  /*1e620*/  LDC R8, c[0x0][0x608] ;  /* 0x00018200ff087b82 */ /* 0x000ea20000000800 */
[----:B------:R-:W-:-:S04]  /*1e630*/  IMAD.WIDE.U32 R4, R3, R14, R4 ;  /* 0x0000000e03047225 */ /* 0x000fc800078e0004 */
[----:B------:R-:W-:-:S03]  /*1e640*/  IMAD R3, R3, R15, R0 ;  /* 0x0000000f03037224 */ /* 0x000fc600078e0200 */
[----:B------:R-:W4:Y:S01]  /*1e650*/  LDC R22, c[0x0][0x658] ;  /* 0x00019600ff167b82 */ /* 0x000f220000000800 */
[----:B------:R-:W-:Y:S01]  /*1e660*/  I2FP.F32.U32 R0, R19 ;  /* 0x0000001300007245 */ /* 0x000fe20000201000 */
[----:B------:R-:W-:Y:S01]  /*1e670*/  IMAD.IADD R3, R5, 0x1, R3 ;  /* 0x0000000105037824 */ /* 0x000fe200078e0203 */
[----:B0-----:R-:W-:Y:S01]  /*1e680*/  ISETP.NE.U32.AND P0, PT, R24, RZ, PT ;  /* 0x000000ff1800720c */ /* 0x001fe20003f05070 */
[----:B------:R-:W-:Y:S02]  /*1e690*/  IMAD.MOV.U32 R5, RZ, RZ, -0x1 ;  /* 0xffffffffff057424 */ /* 0x000fe400078e00ff */
[----:B------:R-:W-:Y:S02]  /*1e6a0*/  FMUL R0, R0, UR4 ;  /* 0x0000000400007c20 */ /* 0x000fe40008400000 */
[----:B------:R-:W0:Y:S01]  /*1e6b0*/  LDC R18, c[0x0][0x148] ;  /* 0x00005200ff127b82 */ /* 0x000e220000000800 */
[----:B-1----:R-:W-:Y:S01]  /*1e6c0*/  SHF.R.U64 R12, R4, R6, R3 ;  /* 0x00000006040c7219 */ /* 0x002fe20000001203 */
[----:B------:R1:W0:Y:S01]  /*1e6d0*/  F2I.U32.TRUNC.NTZ R13, R0 ;  /* 0x00000000000d7305 */ /* 0x000222000020f000 */
[----:B------:R-:W-:-:S02]  /*1e6e0*/  ISETP.NE.AND.EX P0, PT, R25, RZ, PT, P0 ;  /* 0x000000ff1900720c */ /* 0x000fc40003f05300 */
[----:B------:R-:W-:-:S03]  /*1e6f0*/  SHF.R.U32.HI R3, RZ, R6, R3 ;  /* 0x00000006ff037219 */ /* 0x000fc60000011603 */
[----:B------:R-:W0:Y:S01]  /*1e700*/  LDC R15, c[0x0][0x600] ;  /* 0x00018000ff0f7b82 */ /* 0x000e220000000800 */
[-CC-:B--2---:R-:W-:Y:S02]  /*1e710*/  SHF.R.U64 R10, R12, R8.reuse, R3.reuse ;  /* 0x000000080c0a7219 */ /* 0x184fe40000001203 */
[----:B------:R-:W-:-:S05]  /*1e720*/  SHF.R.U32.HI R3, RZ, R8, R3 ;  /* 0x00000008ff037219 */ /* 0x000fca0000011603 */
[----:B------:R-:W2:Y:S01]  /*1e730*/  LDC R20, c[0x0][0x648] ;  /* 0x00019200ff147b82 */ /* 0x000ea20000000800 */
[-C--:B----4-:R-:W-:Y:S02]  /*1e740*/  SHF.L.U32 R4, R5, R22.reuse, RZ ;  /* 0x0000001605047219 */ /* 0x090fe400000006ff */
[-CC-:B------:R-:W-:Y:S02]  /*1e750*/  SHF.R.U64 R14, R10, R22.reuse, R3.reuse ;  /* 0x000000160a0e7219 */ /* 0x180fe40000001203 */
[----:B------:R-:W-:Y:S02]  /*1e760*/  SHF.R.U32.HI R5, RZ, R22, R3 ;  /* 0x00000016ff057219 */ /* 0x000fe40000011603 */
[----:B------:R-:W-:Y:S01]  /*1e770*/  LOP3.LUT R21, RZ, R4, RZ, 0x33, !PT ;  /* 0x00000004ff157212 */ /* 0x000fe200078e33ff */
[----:B------:R-:W4:Y:S01]  /*1e780*/  LDC R23, c[0x0][0x638] ;  /* 0x00018e00ff177b82 */ /* 0x000f220000000800 */
[----:B------:R-:W-:Y:S01]  /*1e790*/  SHF.L.U32 R22, R7, R22, RZ ;  /* 0x0000001607167219 */ /* 0x000fe200000006ff */
[----:B------:R-:W-:-:S06]  /*1e7a0*/  IMAD.MOV.U32 R4, RZ, RZ, R14 ;  /* 0x000000ffff047224 */ /* 0x000fcc00078e000e */
[----:B------:R-:W0:Y:S01]  /*1e7b0*/  LDC R26, c[0x0][0x610] ;  /* 0x00018400ff1a7b82 */ /* 0x000e220000000800 */
[----:B-1----:R-:W-:Y:S05]  /*1e7c0*/  @!P0 BRA `(.L_x_744) ;  /* 0x0000000000288947 */ /* 0x002fea0003800000 */
[----:B------:R-:W1:Y:S02]  /*1e7d0*/  LDC R3, c[0x0][0x64c] ;  /* 0x00019300ff037b82 */ /* 0x000e640000000800 */
[----:B-1----:R-:W-:-:S05]  /*1e7e0*/  IADD3 R3, P0, R14, R3, RZ ;  /* 0x000000030e037210 */ /* 0x002fca0007f1e0ff */
        /* <DEDUP_REMOVED lines=8> */
.L_x_744:
[----:B------:R-:W1:Y:S01]  /*1e870*/  LDC R3, c[0x0][0x65c] ;  /* 0x00019700ff037b82 */ /* 0x000e620000000800 */
[----:B--2---:R-:W-:Y:S01]  /*1e880*/  SHF.R.U64 R0, R4, R20, R5 ;  /* 0x0000001404007219 */ /* 0x004fe20000001205 */
[----:B0-----:R-:W-:Y:S01]  /*1e890*/  VIADD R7, R15, 0xffffffff ;  /* 0xffffffff0f077836 */ /* 0x001fe20000000000 */
[----:B------:R-:W-:Y:S01]  /*1e8a0*/  LOP3.LUT R5, R10, R21, RZ, 0xc0, !PT ;  /* 0x000000150a057212 */ /* 0x000fe200078ec0ff */
[----:B------:R-:W-:Y:S01]  /*1e8b0*/  IMAD.MOV R13, RZ, RZ, -R13 ;  /* 0x000000ffff0d7224 */ /* 0x000fe200078e0a0d */
[----:B------:R-:W-:Y:S02]  /*1e8c0*/  R2UR UR5, R27 ;  /* 0x000000001b0572ca */ /* 0x000fe400000e0000 */
[----:B------:R-:W-:Y:S02]  /*1e8d0*/  LOP3.LUT R12, R12, R7, RZ, 0xc0, !PT ;  /* 0x000000070c0c7212 */ /* 0x000fe400078ec0ff */
[----:B-1----:R-:W-:Y:S01]  /*1e8e0*/  ISETP.NE.AND P0, PT, R3, 0x1, PT ;  /* 0x000000010300780c */ /* 0x002fe20003f05270 */
[----:B------:R-:W-:-:S02]  /*1e8f0*/  IMAD.MOV R3, RZ, RZ, -R0 ;  /* 0x000000ffff037224 */ /* 0x000fc400078e0a00 */
[----:B------:R-:W-:Y:S02]  /*1e900*/  IMAD R0, R22, R0, R5 ;  /* 0x0000000016007224 */ /* 0x000fe400078e0205 */
[----:B----4-:R-:W-:-:S04]  /*1e910*/  IMAD R3, R3, R23, R14 ;  /* 0x0000001703037224 */ /* 0x010fc800078e020e */
[----:B------:R-:W-:-:S04]  /*1e920*/  IMAD R3, R3, R15, R12 ;  /* 0x0000000f03037224 */ /* 0x000fc800078e020c */
[----:B------:R-:W-:-:S04]  /*1e930*/  @P0 IMAD R17, R18, R13, R19 ;  /* 0x0000000d12110224 */ /* 0x000fc800078e0213 */
[----:B------:R-:W-:-:S05]  /*1e940*/  IMAD R0, R0, R26, R17 ;  /* 0x0000001a00007224 */ /* 0x000fca00078e0211 */
[----:B------:R-:W-:Y:S02]  /*1e950*/  SEL R4, R3, R0, !P0 ;  /* 0x0000000003047207 */ /* 0x000fe40004000000 */
[----:B------:R-:W-:Y:S01]  /*1e960*/  SEL R0, R0, R3, !P0 ;  /* 0x0000000300007207 */ /* 0x000fe20004000000 */
[----:B------:R-:W-:Y:S01]  /*1e970*/  IMAD.U32 R3, RZ, RZ, UR5 ;  /* 0x00000005ff037e24 */ /* 0x000fe2000f8e00ff */
[----:B------:R-:W-:Y:S02]  /*1e980*/  R2UR UR4, R4 ;  /* 0x00000000040472ca */ /* 0x000fe400000e0000 */
[----:B------:R-:W-:Y:S01]  /*1e990*/  R2UR UR6, R0 ;  /* 0x00000000000672ca */ /* 0x000fe200000e0000 */
[----:B------:R-:W-:Y:S01]  /*1e9a0*/  IMAD.MOV.U32 R0, RZ, RZ, 0x1 ;  /* 0x00000001ff007424 */ /* 0x000fe200078e00ff */
[----:B------:R1:W-:Y:S09]  /*1e9b0*/  STL [R1+0x288], R3 ;  /* 0x0002880301007387 */ /* 0x0003f20000100800 */
[----:B------:R-:W-:-:S07]  /*1e9c0*/  MOV R18, UR4 ;  /* 0x0000000400127c02 */ /* 0x000fce0008000f00 */
.L_x_742:
[----:B------:R-:W-:Y:S01]  /*1e9d0*/  LOP3.LUT P0, RZ, R0, 0xff, RZ, 0xc0, !PT ;  /* 0x000000ff00ff7812 */ /* 0x000fe2000780c0ff */
[----:B------:R-:W-:-:S12]  /*1e9e0*/  IMAD.U32 R19, RZ, RZ, UR6 ;  /* 0x00000006ff137e24 */ /* 0x000fd8000f8e00ff */
[----:B------:R-:W-:Y:S05]  /*1e9f0*/  @P0 BRA `(.L_x_745) ;  /* 0xfffffe2800080947 */ /* 0x000fea000383ffff */
[----:B------:R-:W-:Y:S05]  /*1ea00*/  EXIT ;  /* 0x000000000000794d */ /* 0x000fea0003800000 */
.L_x_4:
[----:B---3--:R-:W2:Y:S01]  /*1ea10*/  LDL R17, [R1+0x298] ;  /* 0x0002980001117983 */ /* 0x008ea20000100800 */
[----:B------:R-:W-:-:S03]  /*1ea20*/  ULDC.64 UR4, c[0x0][0x650] ;  /* 0x0001940000047ab9 */ /* 0x000fc60000000a00 */
[----:B------:R-:W3:Y:S01]  /*1ea30*/  LDL R18, [R1+0x294] ;  /* 0x0002940001127983 */ /* 0x000ee20000100800 */
[----:B------:R-:W-:Y:S01]  /*1ea40*/  PRMT R6, RZ, 0x7610, R6 ;  /* 0x00007610ff067816 */ /* 0x000fe20000000006 */
[----:B------:R-:W-:Y:S02]  /*1ea50*/  IMAD.MOV.U32 R2, RZ, RZ, -0x1 ;  /* 0xffffffffff027424 */ /* 0x000fe400078e00ff */
[----:B------:R-:W-:Y:S02]  /*1ea60*/  IMAD.MOV.U32 R3, RZ, RZ, -0x1 ;  /* 0xffffffffff037424 */ /* 0x000fe400078e00ff */
[----:B------:R-:W-:Y:S01]  /*1ea70*/  IMAD.MOV.U32 R10, RZ, RZ, -0x1 ;  /* 0xffffffffff0a7424 */ /* 0x000fe200078e00ff */
[----:B--2---:R-:W-:-:S04]  /*1ea80*/  ISETP.GE.U32.AND P0, PT, R17, UR4, PT ;  /* 0x0000000411007c0c */ /* 0x004fc8000bf06070 */
[----:B---3--:R-:W-:-:S13]  /*1ea90*/  ISETP.GE.U32.AND.EX P0, PT, R18, UR5, PT, P0 ;  /* 0x0000000512007c0c */ /* 0x008fda000bf06100 */
[----:B------:R-:W-:Y:S05]  /*1eaa0*/  @P0 BRA `(.L_x_746) ;  /* 0x0000000400640947 */ /* 0x000fea0003800000 */
[----:B------:R-:W0:Y:S01]  /*1eab0*/  LDC.64 R10, c[0x0][0x628] ;  /* 0x00018a00ff0a7b82 */ /* 0x000e220000000a00 */
[----:B------:R-:W-:Y:S02]  /*1eac0*/  IMAD.MOV.U32 R8, RZ, RZ, R17 ;  /* 0x000000ffff087224 */ /* 0x000fe400078e0011 */
[----:B------:R-:W-:-:S05]  /*1ead0*/  IMAD.MOV.U32 R9, RZ, RZ, R18 ;  /* 0x000000ffff097224 */ /* 0x000fca00078e0012 */
[----:B------:R-:W1:Y:S08]  /*1eae0*/  LDC R12, c[0x0][0x630] ;  /* 0x00018c00ff0c7b82 */ /* 0x000e700000000800 */
[----:B------:R-:W2:Y:S01]  /*1eaf0*/  LDC.64 R14, c[0x0][0x620] ;  /* 0x00018800ff0e7b82 */ /* 0x000ea20000000a00 */
[----:B0-----:R-:W-:-:S04]  /*1eb00*/  ISETP.NE.U32.AND P0, PT, R10, RZ, PT ;  /* 0x000000ff0a00720c */ /* 0x001fc80003f05070 */
[----:B------:R-:W-:-:S13]  /*1eb10*/  ISETP.NE.AND.EX P0, PT, R11, RZ, PT, P0 ;  /* 0x000000ff0b00720c */ /* 0x000fda0003f05300 */
[----:B-12---:R-:W-:Y:S05]  /*1eb20*/  @!P0 BRA `(.L_x_747) ;  /* 0x0000000000288947 */ /* 0x006fea0003800000 */
        /* <DEDUP_REMOVED lines=10> */
.L_x_747:
[--C-:B------:R-:W-:Y:S01]  /*1ebd0*/  SHF.R.U64 R10, R8, R12, R9.reuse ;  /* 0x0000000c080a7219 */ /* 0x100fe20000001209 */
[----:B------:R-:W-:Y:S01]  /*1ebe0*/  IMAD.MOV.U32 R3, RZ, RZ, R18 ;  /* 0x000000ffff037224 */ /* 0x000fe200078e0012 */
[----:B------:R-:W-:Y:S01]  /*1ebf0*/  I2FP.F32.U32 R6, R4 ;  /* 0x0000000400067245 */ /* 0x000fe20000201000 */
[----:B------:R-:W0:Y:S01]  /*1ec00*/  LDC R16, c[0x0][0x618] ;  /* 0x00018600ff107b82 */ /* 0x000e220000000800 */
[----:B------:R-:W-:Y:S01]  /*1ec10*/  SHF.R.U32.HI R2, RZ, R12, R9 ;  /* 0x0000000cff027219 */ /* 0x000fe20000011609 */
[----:B------:R-:W-:Y:S01]  /*1ec20*/  ULDC UR4, c[0x0][0x150] ;  /* 0x0000540000047ab9 */ /* 0x000fe20000000800 */
[----:B------:R-:W-:Y:S01]  /*1ec30*/  IADD3 R5, P0, RZ, -R10, RZ ;  /* 0x8000000aff057210 */ /* 0x000fe20007f1e0ff */
[----:B------:R-:W-:Y:S01]  /*1ec40*/  FMUL R9, R6, UR4 ;  /* 0x0000000406097c20 */ /* 0x000fe20008400000 */
[----:B------:R-:W-:-:S03]  /*1ec50*/  ULDC UR4, c[0x0][0x154] ;  /* 0x0000550000047ab9 */ /* 0x000fc60000000800 */
[----:B------:R-:W1:Y:S01]  /*1ec60*/  LDC.64 R18, c[0x0][0x640] ;  /* 0x00019000ff127b82 */ /* 0x000e620000000a00 */
[----:B------:R-:W-:Y:S01]  /*1ec70*/  IMAD.X R7, RZ, RZ, ~R2, P0 ;  /* 0x000000ffff077224 */ /* 0x000fe200000e0e02 */
[----:B------:R-:W2:Y:S01]  /*1ec80*/  F2I.U32.TRUNC.NTZ R9, R9 ;  /* 0x0000000900097305 */ /* 0x000ea2000020f000 */
[----:B------:R-:W-:Y:S02]  /*1ec90*/  IMAD.MOV.U32 R2, RZ, RZ, R17 ;  /* 0x000000ffff027224 */ /* 0x000fe400078e0011 */
[-C--:B------:R-:W-:Y:S02]  /*1eca0*/  IMAD R6, R7, R14.reuse, RZ ;  /* 0x0000000e07067224 */ /* 0x080fe400078e02ff */
[C---:B------:R-:W-:Y:S01]  /*1ecb0*/  IMAD.WIDE.U32 R2, R5.reuse, R14, R2 ;  /* 0x0000000e05027225 */ /* 0x040fe200078e0002 */
[----:B------:R-:W3:Y:S03]  /*1ecc0*/  LDC R11, c[0x0][0x144] ;  /* 0x00005100ff0b7b82 */ /* 0x000ee60000000800 */
[----:B------:R-:W-:-:S02]  /*1ecd0*/  IMAD R5, R5, R15, R6 ;  /* 0x0000000f05057224 */ /* 0x000fc400078e0206 */
[----:B------:R-:W-:Y:S02]  /*1ece0*/  IMAD.MOV.U32 R6, RZ, RZ, -0x1 ;  /* 0xffffffffff067424 */ /* 0x000fe400078e00ff */
[----:B------:R-:W-:Y:S01]  /*1ecf0*/  IMAD.IADD R3, R3, 0x1, R5 ;  /* 0x0000000103037824 */ /* 0x000fe200078e0205 */
[----:B------:R-:W4:Y:S01]  /*1ed00*/  LDC R12, c[0x0][0x608] ;  /* 0x00018200ff0c7b82 */ /* 0x000f220000000800 */
[----:B------:R-:W-:-:S03]  /*1ed10*/  I2FP.F32.U32 R5, R0 ;  /* 0x0000000000057245 */ /* 0x000fc60000201000 */
[-C--:B0-----:R-:W-:Y:S01]  /*1ed20*/  SHF.R.U64 R8, R2, R16.reuse, R3 ;  /* 0x0000001002087219 */ /* 0x081fe20000001203 */
[----:B--2---:R-:W-:Y:S01]  /*1ed30*/  IMAD.MOV R2, RZ, RZ, -R9 ;  /* 0x000000ffff027224 */ /* 0x004fe200078e0a09 */
[----:B------:R-:W-:Y:S01]  /*1ed40*/  SHF.R.U32.HI R3, RZ, R16, R3 ;  /* 0x00000010ff037219 */ /* 0x000fe20000011603 */
[----:B------:R-:W-:Y:S01]  /*1ed50*/  FMUL R5, R5, UR4 ;  /* 0x0000000405057c20 */ /* 0x000fe20008400000 */
[----:B------:R-:W0:Y:S01]  /*1ed60*/  LDC R7, c[0x0][0x658] ;  /* 0x00019600ff077b82 */ /* 0x000e220000000800 */
[----:B-1----:R-:W-:-:S04]  /*1ed70*/  ISETP.NE.U32.AND P0, PT, R18, RZ, PT ;  /* 0x000000ff1200720c */ /* 0x002fc80003f05070 */
[----:B------:R-:W-:-:S03]  /*1ed80*/  ISETP.NE.AND.EX P0, PT, R19, RZ, PT, P0 ;  /* 0x000000ff1300720c */ /* 0x000fc60003f05300 */
[----:B------:R-:W1:Y:S01]  /*1ed90*/  LDC R15, c[0x0][0x148] ;  /* 0x00005200ff0f7b82 */ /* 0x000e620000000800 */
[----:B---3--:R-:W-:Y:S02]  /*1eda0*/  IMAD R17, R11, R2, R4 ;  /* 0x000000020b117224 */ /* 0x008fe400078e0204 */
[----:B------:R-:W-:-:S05]  /*1edb0*/  IMAD.MOV.U32 R4, RZ, RZ, 0x1 ;  /* 0x00000001ff047424 */ /* 0x000fca00078e00ff */
[----:B------:R-:W2:Y:S01]  /*1edc0*/  LDC R14, c[0x0][0x600] ;  /* 0x00018000ff0e7b82 */ /* 0x000ea20000000800 */
[-CC-:B----4-:R-:W-:Y:S02]  /*1edd0*/  SHF.R.U64 R11, R8, R12.reuse, R3.reuse ;  /* 0x0000000c080b7219 */ /* 0x190fe40000001203 */
[----:B------:R-:W-:Y:S02]  /*1ede0*/  SHF.R.U32.HI R2, RZ, R12, R3 ;  /* 0x0000000cff027219 */ /* 0x000fe40000011603 */
[----:B------:R3:W4:Y:S03]  /*1edf0*/  F2I.U32.TRUNC.NTZ R12, R5 ;  /* 0x00000005000c7305 */ /* 0x000726000020f000 */
[----:B------:R-:W1:Y:S01]  /*1ee00*/  LDC R20, c[0x0][0x648] ;  /* 0x00019200ff147b82 */ /* 0x000e620000000800 */
[-C--:B0-----:R-:W-:Y:S02]  /*1ee10*/  SHF.R.U64 R13, R11, R7.reuse, R2 ;  /* 0x000000070b0d7219 */ /* 0x081fe40000001202 */
[----:B------:R-:W-:-:S02]  /*1ee20*/  SHF.L.U32 R6, R6, R7, RZ ;  /* 0x0000000706067219 */ /* 0x000fc400000006ff */
[-C--:B------:R-:W-:Y:S01]  /*1ee30*/  SHF.R.U32.HI R3, RZ, R7.reuse, R2 ;  /* 0x00000007ff037219 */ /* 0x080fe20000011602 */
[----:B------:R-:W-:Y:S01]  /*1ee40*/  IMAD.MOV.U32 R2, RZ, RZ, R13 ;  /* 0x000000ffff027224 */ /* 0x000fe200078e000d */
[----:B------:R-:W-:Y:S01]  /*1ee50*/  SHF.L.U32 R16, R4, R7, RZ ;  /* 0x0000000704107219 */ /* 0x000fe200000006ff */
[----:B------:R-:W0:Y:S01]  /*1ee60*/  LDC R21, c[0x0][0x638] ;  /* 0x00018e00ff157b82 */ /* 0x000e220000000800 */
[----:B------:R-:W-:-:S07]  /*1ee70*/  LOP3.LUT R22, RZ, R6, RZ, 0x33, !PT ;  /* 0x00000006ff167212 */ /* 0x000fce00078e33ff */
[----:B------:R-:W0:Y:S01]  /*1ee80*/  LDC R23, c[0x0][0x610] ;  /* 0x00018400ff177b82 */ /* 0x000e220000000800 */
[----:B---34-:R-:W-:Y:S05]  /*1ee90*/  @!P0 BRA `(.L_x_748) ;  /* 0x0000000000288947 */ /* 0x018fea0003800000 */
        /* <DEDUP_REMOVED lines=10> */
.L_x_748:
[----:B------:R-:W3:Y:S01]  /*1ef40*/  LDC R4, c[0x0][0x65c] ;  /* 0x00019700ff047b82 */ /* 0x000ee20000000800 */
[----:B-1----:R-:W-:Y:S01]  /*1ef50*/  SHF.R.U64 R3, R2, R20, R3 ;  /* 0x0000001402037219 */ /* 0x002fe20000001203 */
[----:B--2---:R-:W-:Y:S01]  /*1ef60*/  VIADD R5, R14, 0xffffffff ;  /* 0xffffffff0e057836 */ /* 0x004fe20000000000 */
[----:B------:R-:W-:Y:S01]  /*1ef70*/  LOP3.LUT R2, R11, R22, RZ, 0xc0, !PT ;  /* 0x000000160b027212 */ /* 0x000fe200078ec0ff */
[----:B------:R-:W-:Y:S02]  /*1ef80*/  IMAD.MOV R12, RZ, RZ, -R12 ;  /* 0x000000ffff0c7224 */ /* 0x000fe400078e0a0c */
[----:B------:R-:W-:Y:S01]  /*1ef90*/  IMAD.MOV.U32 R6, RZ, RZ, 0x1 ;  /* 0x00000001ff067424 */ /* 0x000fe200078e00ff */
[----:B------:R-:W-:Y:S01]  /*1efa0*/  LOP3.LUT R5, R8, R5, RZ, 0xc0, !PT ;  /* 0x0000000508057212 */ /* 0x000fe200078ec0ff */
[----:B------:R-:W-:Y:S01]  /*1efb0*/  IMAD R2, R16, R3, R2 ;  /* 0x0000000310027224 */ /* 0x000fe200078e0202 */
[----:B---3--:R-:W-:Y:S01]  /*1efc0*/  ISETP.NE.AND P0, PT, R4, 0x1, PT ;  /* 0x000000010400780c */ /* 0x008fe20003f05270 */
[----:B------:R-:W-:-:S12]  /*1efd0*/  IMAD.MOV R4, RZ, RZ, -R3 ;  /* 0x000000ffff047224 */ /* 0x000fd800078e0a03 */
[----:B------:R-:W-:Y:S02]  /*1efe0*/  @P0 IMAD R17, R15, R12, R0 ;  /* 0x0000000c0f110224 */ /* 0x000fe400078e0200 */
[----:B0-----:R-:W-:Y:S02]  /*1eff0*/  IMAD R0, R4, R21, R13 ;  /* 0x0000001504007224 */ /* 0x001fe400078e020d */
[----:B------:R-:W-:Y:S02]  /*1f000*/  IMAD R2, R2, R23, R17 ;  /* 0x0000001702027224 */ /* 0x000fe400078e0211 */
[----:B------:R-:W-:-:S05]  /*1f010*/  IMAD R5, R0, R14, R5 ;  /* 0x0000000e00057224 */ /* 0x000fca00078e0205 */
[----:B------:R-:W-:Y:S02]  /*1f020*/  SEL R3, R5, R2, !P0 ;  /* 0x0000000205037207 */ /* 0x000fe40004000000 */
[----:B------:R-:W-:-:S07]  /*1f030*/  SEL R2, R2, R5, !P0 ;  /* 0x0000000502027207 */ /* 0x000fce0004000000 */
.L_x_746:
[----:B------:R-:W-:-:S08]  /*1f040*/  NOP ;  /* 0x0000000000007918 */ /* 0x000fd00000000000 */
[----:B------:R-:W0:-:S00]  /*1f050*/  USETMAXREG.DEALLOC.CTAPOOL 0x18 ;  /* 0x00000018000079c8 */ /* 0x000e0000080e0500 */
[----:B------:R-:W-:-:S13]  /*1f060*/  ISETP.NE.AND P0, PT, RZ, UR8, PT ;  /* 0x00000008ff007c0c */ /* 0x000fda000bf05270 */
[----:B------:R-:W-:Y:S05]  /*1f070*/  @P0 EXIT ;  /* 0x000000000000094d */ /* 0x000fea0003800000 */
[----:B0-----:R-:W-:Y:S01]  /*1f080*/  LOP3.LUT P0, RZ, R6, 0xff, RZ, 0xc0, !PT ;  /* 0x000000ff06ff7812 */ /* 0x001fe2000780c0ff */
[----:B------:R-:W-:Y:S02]  /*1f090*/  IMAD.MOV.U32 R0, RZ, RZ, 0x1 ;  /* 0x00000001ff007424 */ /* 0x000fe400078e00ff */
[----:B------:R-:W-:-:S10]  /*1f0a0*/  IMAD.MOV.U32 R6, RZ, RZ, RZ ;  /* 0x000000ffff067224 */ /* 0x000fd400078e00ff */
[----:B------:R-:W-:Y:S05]  /*1f0b0*/  @!P0 BRA `(.L_x_749) ;  /* 0x0000000c005c8947 */ /* 0x000fea0003800000 */
[----:B------:R-:W2:Y:S01]  /*1f0c0*/  LDL R5, [R1+0x284] ;  /* 0x0002840001057983 */ /* 0x000ea20000100800 */
[----:B------:R-:W0:Y:S01]  /*1f0d0*/  LDC R0, c[0x0][0x28c] ;  /* 0x0000a300ff007b82 */ /* 0x000e220000000800 */
[----:B------:R-:W-:Y:S01]  /*1f0e0*/  ULDC UR5, c[0x0][0x658] ;  /* 0x0001960000057ab9 */ /* 0x000fe20000000800 */
[----:B------:R-:W-:Y:S01]  /*1f0f0*/  UMOV UR7, 0xffffffff ;  /* 0xffffffff00077882 */ /* 0x000fe20000000000 */
[----:B------:R-:W1:Y:S01]  /*1f100*/  S2R R4, SR_TID.X ;  /* 0x0000000000047919 */ /* 0x000e620000002100 */
[----:B------:R-:W-:Y:S01]  /*1f110*/  ULDC UR6, c[0x0][0xc] ;  /* 0x0000030000067ab9 */ /* 0x000fe20000000800 */
[----:B------:R-:W-:Y:S01]  /*1f120*/  UMOV UR9, 0x1 ;  /* 0x0000000100097882 */ /* 0x000fe20000000000 */
[----:B------:R-:W-:Y:S01]  /*1f130*/  BSSY B0, `(.L_x_749) ;  /* 0x00000cf000007945 */ /* 0x000fe20003800000 */
[----:B------:R-:W-:Y:S01]  /*1f140*/  USHF.L.U32 UR18, UR9, UR5, URZ ;  /* 0x0000000509127299 */ /* 0x000fe2000800063f */
[----:B------:R-:W-:Y:S01]  /*1f150*/  IMAD.MOV.U32 R9, RZ, RZ, 0x1 ;  /* 0x00000001ff097424 */ /* 0x000fe200078e00ff */
[----:B------:R-:W-:Y:S01]  /*1f160*/  ULDC UR4, c[0x0][0x600] ;  /* 0x0001800000047ab9 */ /* 0x000fe20000000800 */
[----:B------:R-:W-:Y:S01]  /*1f170*/  IMAD.MOV.U32 R6, RZ, RZ, RZ ;  /* 0x000000ffff067224 */ /* 0x000fe200078e00ff */
[----:B------:R-:W-:Y:S01]  /*1f180*/  UIADD3 UR4, UR4, -0x1, URZ ;  /* 0xffffffff04047890 */ /* 0x000fe2000fffe03f */
[----:B------:R-:W-:Y:S01]  /*1f190*/  ULDC.64 UR22, c[0x0][0x198] ;  /* 0x0000660000167ab9 */ /* 0x000fe20000000a00 */
[----:B0-----:R-:W-:Y:S01]  /*1f1a0*/  VIADD R0, R0, 0xf ;  /* 0x0000000f00007836 */ /* 0x001fe20000000000 */
[----:B-1----:R-:W-:-:S02]  /*1f1b0*/  LOP3.LUT P2, RZ, R4, 0x7f, RZ, 0xc0, !PT ;  /* 0x0000007f04ff7812 */ /* 0x002fc4000784c0ff */
[----:B------:R-:W-:-:S04]  /*1f1c0*/  LOP3.LUT P0, RZ, R4, 0x1f, RZ, 0xc0, !PT ;  /* 0x0000001f04ff7812 */ /* 0x000fc8000780c0ff */
[----:B------:R-:W-:Y:S02]  /*1f1d0*/  PLOP3.LUT P0, PT, P0, P2, PT, 0x8a, 0x0 ;  /* 0x000000000000781c */ /* 0x000fe40000705172 */
[----:B--2---:R-:W-:Y:S02]  /*1f1e0*/  R2UR UR8, R5 ;  /* 0x00000000050872ca */ /* 0x004fe400000e0000 */
[----:B------:R-:W-:-:S04]  /*1f1f0*/  SHF.R.S32.HI R5, RZ, 0x1f, R0 ;  /* 0x0000001fff057819 */ /* 0x000fc80000011400 */
[----:B------:R-:W-:Y:S01]  /*1f200*/  LEA.HI R5, R5, R0, RZ, 0x4 ;  /* 0x0000000005057211 */ /* 0x000fe200078f20ff */
[----:B------:R-:W-:-:S03]  /*1f210*/  IMAD.MOV.U32 R0, RZ, RZ, 0x1 ;  /* 0x00000001ff007424 */ /* 0x000fc600078e00ff */
[----:B------:R-:W-:-:S03]  /*1f220*/  SHF.R.S32.HI R7, RZ, 0x4, R5 ;  /* 0x00000004ff077819 */ /* 0x000fc60000011405 */
[----:B------:R-:W-:Y:S02]  /*1f230*/  ULOP3.LUT UR24, UR8, 0x2, URZ, 0xfc, !UPT ;  /* 0x0000000208187892 */ /* 0x000fe4000f8efc3f */
[----:B------:R-:W-:Y:S01]  /*1f240*/  USHF.L.U32 UR8, UR7, UR5, URZ ;  /* 0x0000000507087299 */ /* 0x000fe2000800063f */
[----:B------:R-:W-:Y:S02]  /*1f250*/  VIADD R16, R7, 0x1 ;  /* 0x0000000107107836 */ /* 0x000fe40000000000 */
[----:B------:R-:W-:Y:S01]  /*1f260*/  ULDC UR7, c[0x0][0x10] ;  /* 0x0000040000077ab9 */ /* 0x000fe20000000800 */
[----:B------:R-:W-:Y:S01]  /*1f270*/  ULDC UR5, c[0x0][0x14] ;  /* 0x0000050000057ab9 */ /* 0x000fe20000000800 */
[----:B------:R-:W-:Y:S02]  /*1f280*/  UIMAD.WIDE.U32 UR6, UR6, UR7, URZ ;  /* 0x00000007060672a5 */ /* 0x000fe4000f8e003f */
[----:B------:R-:W-:Y:S02]  /*1f290*/  ULOP3.LUT UR17, URZ, UR8, URZ, 0x33, !UPT ;  /* 0x000000083f117292 */ /* 0x000fe4000f8e333f */
[----:B------:R-:W-:-:S02]  /*1f2a0*/  UIMAD.WIDE.U32 UR20, UR6, UR5, URZ ;  /* 0x00000005061472a5 */ /* 0x000fc4000f8e003f */
[----:B------:R-:W-:-:S04]  /*1f2b0*/  UIMAD UR13, UR7, UR5, URZ ;  /* 0x00000005070d72a4 */ /* 0x000fc8000f8e023f */
[----:B------:R-:W-:-:S12]  /*1f2c0*/  UIADD3 UR13, UR21, UR13, URZ ;  /* 0x0000000d150d7290 */ /* 0x000fd8000fffe03f */
.L_x_761:
[----:B------:R-:W-:-:S03]  /*1f2d0*/  UMOV UR5, 0xffffffff ;  /* 0xffffffff00057882 */ /* 0x000fc60000000000 */
[----:B------:R-:W-:Y:S05]  /*1f2e0*/  BRA.DIV UR5, `(.L_x_750) ;  /* 0x0000001205c47947 */ /* 0x000fea000b800000 */
[----:B------:R-:W-:-:S13]  /*1f2f0*/  ELECT P6, URZ, PT ;  /* 0x00000000003f782f */ /* 0x000fda00038c0000 */
.L_x_779:
[----:B------:R-:W0:Y:S01]  /*1f300*/  LDC R4, c[0x0][0x28c] ;  /* 0x0000a300ff047b82 */ /* 0x000e220000000800 */
[----:B------:R-:W-:Y:S01]  /*1f310*/  BSSY B1, `(.L_x_751) ;  /* 0x0000038000017945 */ /* 0x000fe20003800000 */
[----:B0-----:R-:W-:-:S13]  /*1f320*/  ISETP.LT.OR P6, PT, R4, 0x1, !P6 ;  /* 0x000000010400780c */ /* 0x001fda00077c1670 */
[----:B------:R-:W-:Y:S05]  /*1f330*/  @P6 BRA `(.L_x_752) ;  /* 0x0000000000d46947 */ /* 0x000fea0003800000 */
[----:B------:R-:W-:Y:S02]  /*1f340*/  IMAD R3, R3, 0xf0, RZ ;  /* 0x000000f003037824 */ /* 0x000fe400078e02ff */
[----:B------:R-:W-:Y:S02]  /*1f350*/  IMAD R2, R2, 0x180, RZ ;  /* 0x0000018002027824 */ /* 0x000fe400078e02ff */
[----:B------:R-:W-:Y:S02]  /*1f360*/  IMAD.MOV.U32 R13, RZ, RZ, RZ ;  /* 0x000000ffff0d7224 */ /* 0x000fe400078e00ff */
[----:B------:R-:W-:Y:S02]  /*1f370*/  IMAD.MOV.U32 R4, RZ, RZ, R16 ;  /* 0x000000ffff047224 */ /* 0x000fe400078e0010 */
[----:B------:R-:W-:Y:S02]  /*1f380*/  IMAD.MOV.U32 R5, RZ, RZ, R0 ;  /* 0x000000ffff057224 */ /* 0x000fe400078e0000 */
[----:B------:R-:W-:-:S07]  /*1f390*/  IMAD.MOV.U32 R8, RZ, RZ, R6 ;  /* 0x000000ffff087224 */ /* 0x000fce00078e0006 */
.L_x_756:
[----:B------:R-:W0:Y:S01]  /*1f3a0*/  S2R R12, SR_CgaCtaId ;  /* 0x00000000000c7919 */ /* 0x000e220000008800 */
[----:B------:R-:W-:Y:S01]  /*1f3b0*/  MOV R11, 0x400 ;  /* 0x00000400000b7802 */ /* 0x000fe20000000f00 */
[----:B------:R-:W1:Y:S03]  /*1f3c0*/  @!P2 LDC R14, c[0x0][0x500] ;  /* 0x00014000ff0eab82 */ /* 0x000e660000000800 */
[----:B0-----:R-:W-:Y:S02]  /*1f3d0*/  LEA R15, R12, R11, 0x18 ;  /* 0x0000000b0c0f7211 */ /* 0x001fe400078ec0ff */
[----:B------:R-:W-:-:S03]  /*1f3e0*/  SHF.L.U32 R12, R5, 0x1f, RZ ;  /* 0x0000001f050c7819 */ /* 0x000fc600000006ff */
[----:B------:R-:W-:-:S04]  /*1f3f0*/  IMAD R11, R8, 0x8, R15 ;  /* 0x00000008080b7824 */ /* 0x000fc800078e020f */
[----:B------:R-:W0:Y:S02]  /*1f400*/  SYNCS.PHASECHK.TRANS64.TRYWAIT P1, [R11+URZ+0x58], R12 ;  /* 0x0000580c0b0075a7 */ /* 0x000e24000802017f */
[----:B01----:R-:W-:Y:S05]  /*1f410*/  @!P1 BRA `(.L_x_753) ;  /* 0x0000001000989947 */ /* 0x003fea0003800000 */
.L_x_780:
[----:B------:R-:W-:Y:S01]  /*1f420*/  UPRMT UR5, UR24, 0x9910, URZ ;  /* 0x0000991018057896 */ /* 0x000fe2000800003f */
[----:B------:R1:W-:Y:S03]  /*1f430*/  @!P2 SYNCS.ARRIVE.TRANS64 RZ, [R11+URZ], R14 ;  /* 0x0000000e0bffa9a7 */ /* 0x0003e6000800003f */
[----:B------:R-:W-:-:S06]  /*1f440*/  UISETP.NE.AND UP0, UPT, UR5, 0x2, UPT ;  /* 0x000000020500788c */ /* 0x000fcc000bf05270 */
[----:B------:R-:W-:-:S13]  /*1f450*/  PLOP3.LUT P1, PT, PT, PT, UP0, 0x80, 0x0 ;  /* 0x000000000000781c */ /* 0x000fda0003f2f008 */
[----:B-1----:R-:W-:Y:S05]  /*1f460*/  @P1 BRA `(.L_x_754) ;  /* 0x0000000000041947 */ /* 0x002fea0003800000 */
[----:B------:R-:W-:Y:S01]  /*1f470*/  BPT.TRAP 0x1 ;  /* 0x000000040000795c */ /* 0x000fe20000300000 */
.L_x_754:
[----:B------:R-:W-:Y:S05]  /*1f480*/  @P0 BRA `(.L_x_755) ;  /* 0x0000000000040947 */ /* 0x000fea0003800000 */
[----:B------:R-:W-:Y:S01]  /*1f490*/  BPT.TRAP 0x1 ;  /* 0x000000040000795c */ /* 0x000fe20000300000 */
.L_x_755:
[C-C-:B0-----:R-:W-:Y:S01]  /*1f4a0*/  IMAD R12, R8.reuse, 0x3000, R15.reuse ;  /* 0x00003000080c7824 */ /* 0x141fe200078e020f */
[----:B------:R-:W-:Y:S01]  /*1f4b0*/  R2UR UR9, R11 ;  /* 0x000000000b0972ca */ /* 0x000fe200000e0000 */
[----:B------:R-:W-:Y:S01]  /*1f4c0*/  IMAD R15, R8, 0x1e00, R15 ;  /* 0x00001e00080f7824 */ /* 0x000fe200078e020f */
[----:B------:R-:W-:Y:S01]  /*1f4d0*/  UIADD3 UR6, UP0, UR22, 0xf0, URZ ;  /* 0x000000f016067890 */ /* 0x000fe2000ff1e03f */
[----:B------:R-:W-:Y:S01]  /*1f4e0*/  VIADD R4, R4, 0xffffffff ;  /* 0xffffffff04047836 */ /* 0x000fe20000000000 */
[----:B------:R-:W-:Y:S01]  /*1f4f0*/  R2UR UR5, R12 ;  /* 0x000000000c0572ca */ /* 0x000fe200000e0000 */
[----:B------:R-:W-:Y:S01]  /*1f500*/  UIADD3 UR26, UP1, UR22, 0x1f0, URZ ;  /* 0x000001f0161a7890 */ /* 0x000fe2000ff3e03f */
[----:B------:R-:W-:Y:S01]  /*1f510*/  R2UR UR8, R15 ;  /* 0x000000000f0872ca */ /* 0x000fe200000e0000 */
[----:B------:R-:W-:Y:S01]  /*1f520*/  UIADD3.X UR7, URZ, UR23, URZ, UP0, !UPT ;  /* 0x000000173f077290 */ /* 0x000fe200087fe43f */
[----:B------:R-:W-:Y:S01]  /*1f530*/  R2UR UR11, R2 ;  /* 0x00000000020b72ca */ /* 0x000fe200000e0000 */
[----:B------:R-:W-:Y:S01]  /*1f540*/  VIADD R8, R8, 0x1 ;  /* 0x0000000108087836 */ /* 0x000fe20000000000 */
[----:B------:R-:W-:Y:S01]  /*1f550*/  R2UR UR10, R13 ;  /* 0x000000000d0a72ca */ /* 0x000fe200000e0000 */
[----:B------:R-:W-:Y:S01]  /*1f560*/  UIADD3.X UR27, URZ, UR23, URZ, UP1, !UPT ;  /* 0x000000173f1b7290 */ /* 0x000fe20008ffe43f */
[----:B------:R-:W-:Y:S01]  /*1f570*/  R2UR UR12, R10 ;  /* 0x000000000a0c72ca */ /* 0x000fe200000e0000 */
[----:B------:R-:W-:Y:S01]  /*1f580*/  UMOV UR14, 0x0 ;  /* 0x00000000000e7882 */ /* 0x000fe20000000000 */
[----:B------:R-:W-:Y:S01]  /*1f590*/  R2UR UR19, R3 ;  /* 0x00000000031372ca */ /* 0x000fe200000e0000 */
[----:B------:R-:W-:Y:S01]  /*1f5a0*/  UMOV UR15, 0x10000000 ;  /* 0x10000000000f7882 */ /* 0x000fe20000000000 */
[----:B------:R-:W-:Y:S01]  /*1f5b0*/  ISETP.GT.AND P3, PT, R4, 0x1, PT ;  /* 0x000000010400780c */ /* 0x000fe20003f64270 */
[----:B------:R-:W-:Y:S01]  /*1f5c0*/  UIADD3 UR5, UR5, 0x180, URZ ;  /* 0x0000018005057890 */ /* 0x000fe2000fffe03f */
[----:B------:R-:W-:Y:S01]  /*1f5d0*/  ISETP.NE.AND P1, PT, R8, 0xb, PT ;  /* 0x0000000b0800780c */ /* 0x000fe20003f25270 */
[----:B------:R-:W-:Y:S01]  /*1f5e0*/  UIADD3 UR16, UR8, 0x21180, URZ ;  /* 0x0002118008107890 */ /* 0x000fe2000fffe03f */
[----:B------:R-:W-:-:S02]  /*1f5f0*/  VIADD R13, R13, 0x10 ;  /* 0x000000100d0d7836 */ /* 0x000fc40000000000 */
[----:B------:R-:W-:Y:S02]  /*1f600*/  SEL R12, RZ, 0x1, P1 ;  /* 0x00000001ff0c7807 */ /* 0x000fe40000800000 */
[----:B------:R-:W-:Y:S01]  /*1f610*/  UMOV UR8, UR5 ;  /* 0x0000000500087c82 */ /* 0x000fe20008000000 */
[----:B------:R-:W-:Y:S01]  /*1f620*/  SEL R8, R8, RZ, P1 ;  /* 0x000000ff08087207 */ /* 0x000fe20000800000 */
[----:B------:R0:W-:Y:S01]  /*1f630*/  UTMALDG.3D [UR8], [UR6], desc[UR14] ;  /* 0x00000e08060075b4 */ /* 0x0001e20008011000 */
[----:B------:R-:W-:Y:S01]  /*1f640*/  LOP3.LUT R5, R5, R12, RZ, 0x3c, !PT ;  /* 0x0000000c05057212 */ /* 0x000fe200078e3cff */
[----:B0-----:R-:W-:Y:S01]  /*1f650*/  UMOV UR8, UR16 ;  /* 0x0000001000087c82 */ /* 0x001fe20008000000 */
[----:B------:R-:W-:Y:S02]  /*1f660*/  UMOV UR11, UR19 ;  /* 0x00000013000b7c82 */ /* 0x000fe40008000000 */
[----:B------:R0:W-:Y:S02]  /*1f670*/  UTMALDG.3D [UR8], [UR26], desc[UR14] ;  /* 0x00000e081a0075b4 */ /* 0x0001e40008011000 */
[----:B0-----:R-:W-:Y:S05]  /*1f680*/  @P3 BRA `(.L_x_756) ;  /* 0xfffffffc00443947 */ /* 0x001fea000383ffff */
.L_x_752:
[----:B------:R-:W-:Y:S05]  /*1f690*/  BSYNC B1 ;  /* 0x0000000000017941 */ /* 0x000fea0003800000 */
.L_x_751:
[----:B------:R-:W2:Y:S01]  /*1f6a0*/  LDL.LU R14, [R1+0x294] ;  /* 0x00029400010e7983 */ /* 0x000ea20000300800 */
[----:B------:R-:W-:Y:S01]  /*1f6b0*/  LOP3.LUT P1, RZ, R9, 0xff, RZ, 0xc0, !PT ;  /* 0x000000ff09ff7812 */ /* 0x000fe2000782c0ff */
[C---:B------:R-:W-:Y:S01]  /*1f6c0*/  IMAD.IADD R6, R7.reuse, 0x1, R6 ;  /* 0x0000000107067824 */ /* 0x040fe200078e0206 */
[----:B------:R-:W-:Y:S01]  /*1f6d0*/  ULDC.64 UR6, c[0x0][0x650] ;  /* 0x0001940000067ab9 */ /* 0x000fe20000000a00 */
[----:B------:R-:W3:Y:S01]  /*1f6e0*/  LDL.LU R12, [R1+0x298] ;  /* 0x00029800010c7983 */ /* 0x000ee20000300800 */
[----:B------:R-:W-:Y:S01]  /*1f6f0*/  ISETP.GE.U32.AND P3, PT, R7, 0xb, PT ;  /* 0x0000000b0700780c */ /* 0x000fe20003f66070 */
[----:B------:R-:W-:Y:S01]  /*1f700*/  BSSY B1, `(.L_x_757) ;  /* 0x000006f000017945 */ /* 0x000fe20003800000 */
[----:B------:R-:W-:Y:S01]  /*1f710*/  IMAD.MOV.U32 R10, RZ, RZ, -0x1 ;  /* 0xffffffffff0a7424 */ /* 0x000fe200078e00ff */
[----:B------:R-:W-:Y:S02]  /*1f720*/  PRMT R4, RZ, 0x7610, R4 ;  /* 0x00007610ff047816 */ /* 0x000fe40000000004 */
[----:B------:R-:W-:-:S04]  /*1f730*/  PRMT R9, RZ, 0x7610, R9 ;  /* 0x00007610ff097816 */ /* 0x000fc80000000009 */
[----:B------:R-:W0:Y:S01]  /*1f740*/  @P1 S2R R3, SR_CgaCtaId ;  /* 0x0000000000031919 */ /* 0x000e220000008800 */
[----:B------:R-:W-:-:S04]  /*1f750*/  @P1 MOV R2, 0x400 ;  /* 0x0000040000021802 */ /* 0x000fc80000000f00 */
[----:B0-----:R-:W-:-:S04]  /*1f760*/  @P1 LEA R2, R3, R2, 0x18 ;  /* 0x0000000203021211 */ /* 0x001fc800078ec0ff */
[----:B------:R0:W-:Y:S01]  /*1f770*/  @P1 SYNCS.ARRIVE.TRANS64.A1T0 RZ, [R2+URZ+0xc8], RZ ;  /* 0x0000c8ff02ff19a7 */ /* 0x0001e2000810003f */
[----:B------:R-:W-:-:S04]  /*1f780*/  ISETP.GT.U32.AND P1, PT, R6, 0xa, PT ;  /* 0x0000000a0600780c */ /* 0x000fc80003f24070 */
[----:B------:R-:W-:Y:S01]  /*1f790*/  ISETP.LT.U32.AND P1, PT, R7, 0xb, P1 ;  /* 0x0000000b0700780c */ /* 0x000fe20000f21070 */
[----:B0-----:R-:W-:-:S04]  /*1f7a0*/  IMAD.WIDE.U32 R2, R6, -0x45d1745d, RZ ;  /* 0xba2e8ba306027825 */ /* 0x001fc800078e00ff */
[----:B------:R-:W-:Y:S01]  /*1f7b0*/  IMAD.MOV.U32 R2, RZ, RZ, -0x1 ;  /* 0xffffffffff027424 */ /* 0x000fe200078e00ff */
[----:B------:R-:W-:Y:S02]  /*1f7c0*/  SHF.R.U32.HI R5, RZ, 0x3, R3 ;  /* 0x00000003ff057819 */ /* 0x000fe40000011603 */
[----:B------:R-:W-:-:S03]  /*1f7d0*/  SEL R3, RZ, 0x1, !P1 ;  /* 0x00000001ff037807 */ /* 0x000fc60004800000 */
[----:B------:R-:W-:Y:S01]  /*1f7e0*/  IMAD R6, R5, -0xb, R6 ;  /* 0xfffffff505067824 */ /* 0x000fe200078e0206 */
[----:B------:R-:W-:Y:S01]  /*1f7f0*/  LOP3.LUT R0, R0, R3, RZ, 0x3c, !PT ;  /* 0x0000000300007212 */ /* 0x000fe200078e3cff */
[----:B------:R-:W-:-:S03]  /*1f800*/  IMAD.MOV.U32 R3, RZ, RZ, -0x1 ;  /* 0xffffffffff037424 */ /* 0x000fc600078e00ff */
[----:B------:R-:W-:Y:S02]  /*1f810*/  @P3 LOP3.LUT R0, R0, 0x1, R5, 0x78, !PT ;  /* 0x0000000100003812 */ /* 0x000fe400078e7805 */
[----:B---3--:R-:W-:-:S04]  /*1f820*/  IADD3 R12, P1, R12, UR20, RZ ;  /* 0x000000140c0c7c10 */ /* 0x008fc8000ff3e0ff */
[----:B--2---:R-:W-:Y:S01]  /*1f830*/  IADD3.X R14, R14, UR13, RZ, P1, !PT ;  /* 0x0000000d0e0e7c10 */ /* 0x004fe20008ffe4ff */
[----:B------:R0:W-:Y:S01]  /*1f840*/  STL [R1+0x298], R12 ;  /* 0x0002980c01007387 */ /* 0x0001e20000100800 */
[----:B------:R-:W-:-:S03]  /*1f850*/  ISETP.GE.U32.AND P1, PT, R12, UR6, PT ;  /* 0x000000060c007c0c */ /* 0x000fc6000bf26070 */
[----:B------:R0:W-:Y:S01]  /*1f860*/  STL [R1+0x294], R14 ;  /* 0x0002940e01007387 */ /* 0x0001e20000100800 */
[----:B------:R-:W-:-:S13]  /*1f870*/  ISETP.GE.U32.AND.EX P1, PT, R14, UR7, PT, P1 ;  /* 0x000000070e007c0c */ /* 0x000fda000bf26110 */
[----:B0-----:R-:W-:Y:S05]  /*1f880*/  @P1 BRA `(.L_x_758) ;  /* 0x0000000400581947 */ /* 0x001fea0003800000 */
[----:B------:R-:W0:Y:S01]  /*1f890*/  S2R R8, SR_CTAID.X ;  /* 0x0000000000087919 */ /* 0x000e220000002500 */
[----:B------:R-:W1:Y:S01]  /*1f8a0*/  LDC R15, c[0x0][0x65c] ;  /* 0x00019700ff0f7b82 */ /* 0x000e620000000800 */
[----:B------:R-:W-:Y:S01]  /*1f8b0*/  ULDC UR5, c[0x0][0x150] ;  /* 0x0000540000057ab9 */ /* 0x000fe20000000800 */
[----:B------:R-:W-:Y:S01]  /*1f8c0*/  ULDC.64 UR6, c[0x0][0x628] ;  /* 0x00018a0000067ab9 */ /* 0x000fe20000000a00 */
[----:B------:R-:W2:Y:S01]  /*1f8d0*/  S2R R2, SR_CTAID.Y ;  /* 0x0000000000027919 */ /* 0x000ea20000002600 */
[----:B------:R-:W-:Y:S01]  /*1f8e0*/  ISETP.NE.U32.AND P1, PT, RZ, UR6, PT ;  /* 0x00000006ff007c0c */ /* 0x000fe2000bf25070 */
[----:B------:R-:W-:-:S03]  /*1f8f0*/  ULDC UR8, c[0x0][0x630] ;  /* 0x00018c0000087ab9 */ /* 0x000fc60000000800 */
[----:B------:R-:W3:Y:S01]  /*1f900*/  LDC R5, c[0x0][0x144] ;  /* 0x00005100ff057b82 */ /* 0x000ee20000000800 */
[----:B------:R-:W-:-:S07]  /*1f910*/  ISETP.NE.AND.EX P1, PT, RZ, UR7, PT, P1 ;  /* 0x00000007ff007c0c */ /* 0x000fce000bf25310 */
[----:B------:R-:W4:Y:S01]  /*1f920*/  LDC R11, c[0x0][0x148] ;  /* 0x00005200ff0b7b82 */ /* 0x000f220000000800 */
[----:B-1----:R-:W-:Y:S02]  /*1f930*/  ISETP.NE.AND P4, PT, R15, 0x1, PT ;  /* 0x000000010f00780c */ /* 0x002fe40003f85270 */
[----:B0-----:R-:W-:Y:S02]  /*1f940*/  I2FP.F32.U32 R3, R8 ;  /* 0x0000000800037245 */ /* 0x001fe40000201000 */
[----:B--2---:R-:W-:-:S03]  /*1f950*/  I2FP.F32.U32 R4, R2 ;  /* 0x0000000200047245 */ /* 0x004fc60000201000 */
[----:B------:R-:W-:Y:S01]  /*1f960*/  FMUL R3, R3, UR5 ;  /* 0x0000000503037c20 */ /* 0x000fe20008400000 */
[----:B------:R-:W-:Y:S02]  /*1f970*/  ULDC UR5, c[0x0][0x154] ;  /* 0x0000550000057ab9 */ /* 0x000fe40000000800 */
[----:B------:R-:W-:-:S03]  /*1f980*/  FMUL R10, R4, UR5 ;  /* 0x00000005040a7c20 */ /* 0x000fc60008400000 */
[----:B------:R-:W0:Y:S08]  /*1f990*/  F2I.U32.TRUNC.NTZ R3, R3 ;  /* 0x0000000300037305 */ /* 0x000e30000020f000 */
[----:B------:R-:W1:Y:S01]  /*1f9a0*/  F2I.U32.TRUNC.NTZ R10, R10 ;  /* 0x0000000a000a7305 */ /* 0x000e62000020f000 */
[----:B0-----:R-:W-:Y:S01]  /*1f9b0*/  IADD3 R4, -R3, RZ, RZ ;  /* 0x000000ff03047210 */ /* 0x001fe20007ffe1ff */
[----:B------:R-:W-:-:S04]  /*1f9c0*/  IMAD.MOV.U32 R3, RZ, RZ, R14 ;  /* 0x000000ffff037224 */ /* 0x000fc800078e000e */
[----:B---3--:R-:W-:Y:S02]  /*1f9d0*/  IMAD R8, R5, R4, R8 ;  /* 0x0000000405087224 */ /* 0x008fe400078e0208 */
[----:B-1----:R-:W-:-:S04]  /*1f9e0*/  IMAD.MOV R4, RZ, RZ, -R10 ;  /* 0x000000ffff047224 */ /* 0x002fc800078e0a0a */
[----:B----4-:R-:W-:Y:S02]  /*1f9f0*/  @P4 IMAD R8, R11, R4, R2 ;  /* 0x000000040b084224 */ /* 0x010fe400078e0202 */
[----:B------:R-:W-:Y:S01]  /*1fa00*/  IMAD.MOV.U32 R2, RZ, RZ, R12 ;  /* 0x000000ffff027224 */ /* 0x000fe200078e000c */
[----:B------:R-:W-:Y:S06]  /*1fa10*/  @!P1 BRA `(.L_x_759) ;  /* 0x0000000000289947 */ /* 0x000fec0003800000 */
[----:B------:R-:W-:Y:S02]  /*1fa20*/  ULDC UR5, c[0x0][0x634] ;  /* 0x00018d0000057ab9 */ /* 0x000fe40000000800 */
[----:B------:R-:W-:-:S05]  /*1fa30*/  IADD3 R3, P1, R12, UR5, RZ ;  /* 0x000000050c037c10 */ /* 0x000fca000ff3e0ff */
[----:B------:R-:W-:-:S04]  /*1fa40*/  IMAD.X R11, RZ, RZ, R14, P1 ;  /* 0x000000ffff0b7224 */ /* 0x000fc800008e060e */
[----:B------:R-:W-:-:S04]  /*1fa50*/  IMAD.WIDE.U32 R4, R11, UR6, RZ ;  /* 0x000000060b047c25 */ /* 0x000fc8000f8e00ff */
[----:B------:R-:W-:-:S04]  /*1fa60*/  IMAD.WIDE.U32 R4, P1, R3, UR7, R4 ;  /* 0x0000000703047c25 */ /* 0x000fc8000f820004 */
[----:B------:R-:W-:-:S04]  /*1fa70*/  IMAD.WIDE.U32 R2, R3, UR6, RZ ;  /* 0x0000000603027c25 */ /* 0x000fc8000f8e00ff */
[----:B------:R-:W-:Y:S01]  /*1fa80*/  IMAD.MOV.U32 R2, RZ, RZ, R5 ;  /* 0x000000ffff027224 */ /* 0x000fe200078e0005 */
[----:B------:R-:W-:Y:S01]  /*1fa90*/  IADD3 RZ, P3, R3, R4, RZ ;  /* 0x0000000403ff7210 */ /* 0x000fe20007f7e0ff */
[----:B------:R-:W-:-:S04]  /*1faa0*/  IMAD.X R3, RZ, RZ, RZ, P1 ;  /* 0x000000ffff037224 */ /* 0x000fc800008e06ff */
[----:B------:R-:W-:-:S08]  /*1fab0*/  IMAD.WIDE.U32.X R2, R11, UR7, R2, P3 ;  /* 0x000000070b027c25 */ /* 0x000fd000098e0402 */
.L_x_759:
[--C-:B------:R-:W-:Y:S01]  /*1fac0*/  SHF.R.U64 R10, R2, UR8, R3.reuse ;  /* 0x00000008020a7c19 */ /* 0x100fe20008001203 */
[----:B------:R-:W-:Y:S01]  /*1fad0*/  ULDC.64 UR6, c[0x0][0x620] ;  /* 0x0001880000067ab9 */ /* 0x000fe20000000a00 */
[----:B------:R-:W-:Y:S01]  /*1fae0*/  SHF.R.U32.HI R2, RZ, UR8, R3 ;  /* 0x00000008ff027c19 */ /* 0x000fe20008011603 */
[----:B------:R-:W-:Y:S01]  /*1faf0*/  IMAD.MOV.U32 R3, RZ, RZ, R14 ;  /* 0x000000ffff037224 */ /* 0x000fe200078e000e */
[----:B------:R-:W-:Y:S01]  /*1fb00*/  IADD3 R11, P1, RZ, -R10, RZ ;  /* 0x8000000aff0b7210 */ /* 0x000fe20007f3e0ff */
[----:B------:R-:W-:-:S04]  /*1fb10*/  ULDC UR5, c[0x0][0x618] ;  /* 0x0001860000057ab9 */ /* 0x000fc80000000800 */
[----:B------:R-:W-:-:S04]  /*1fb20*/  IMAD.X R2, RZ, RZ, ~R2, P1 ;  /* 0x000000ffff027224 */ /* 0x000fc800008e0e02 */
[----:B------:R-:W-:-:S04]  /*1fb30*/  IMAD R2, R2, UR6, RZ ;  /* 0x0000000602027c24 */ /* 0x000fc8000f8e02ff */
[----:B------:R-:W-:Y:S02]  /*1fb40*/  IMAD R5, R11, UR7, R2 ;  /* 0x000000070b057c24 */ /* 0x000fe4000f8e0202 */
[----:B------:R-:W-:-:S04]  /*1fb50*/  IMAD.MOV.U32 R2, RZ, RZ, R12 ;  /* 0x000000ffff027224 */ /* 0x000fc800078e000c */
[----:B------:R-:W-:Y:S01]  /*1fb60*/  IMAD.WIDE.U32 R2, R11, UR6, R2 ;  /* 0x000000060b027c25 */ /* 0x000fe2000f8e0002 */
[----:B------:R-:W-:Y:S02]  /*1fb70*/  ULDC.64 UR6, c[0x0][0x640] ;  /* 0x0001900000067ab9 */ /* 0x000fe40000000a00 */
[----:B------:R-:W-:Y:S01]  /*1fb80*/  ISETP.NE.U32.AND P1, PT, RZ, UR6, PT ;  /* 0x00000006ff007c0c */ /* 0x000fe2000bf25070 */
[----:B------:R-:W-:-:S03]  /*1fb90*/  IMAD.IADD R3, R3, 0x1, R5 ;  /* 0x0000000103037824 */ /* 0x000fc600078e0205 */
[----:B------:R-:W-:Y:S02]  /*1fba0*/  ISETP.NE.AND.EX P1, PT, RZ, UR7, PT, P1 ;  /* 0x00000007ff007c0c */ /* 0x000fe4000bf25310 */
[--C-:B------:R-:W-:Y:S02]  /*1fbb0*/  SHF.R.U64 R11, R2, UR5, R3.reuse ;  /* 0x00000005020b7c19 */ /* 0x100fe40008001203 */
[----:B------:R-:W-:Y:S01]  /*1fbc0*/  SHF.R.U32.HI R2, RZ, UR5, R3 ;  /* 0x00000005ff027c19 */ /* 0x000fe20008011603 */
[----:B------:R-:W-:-:S03]  /*1fbd0*/  ULDC UR5, c[0x0][0x608] ;  /* 0x0001820000057ab9 */ /* 0x000fc60000000800 */
[--C-:B------:R-:W-:Y:S02]  /*1fbe0*/  SHF.R.U64 R12, R11, UR5, R2.reuse ;  /* 0x000000050b0c7c19 */ /* 0x100fe40008001202 */
[----:B------:R-:W-:Y:S01]  /*1fbf0*/  SHF.R.U32.HI R3, RZ, UR5, R2 ;  /* 0x00000005ff037c19 */ /* 0x000fe20008011602 */
[----:B------:R-:W-:-:S03]  /*1fc00*/  ULDC UR5, c[0x0][0x658] ;  /* 0x0001960000057ab9 */ /* 0x000fc60000000800 */
[--C-:B------:R-:W-:Y:S02]  /*1fc10*/  SHF.R.U64 R13, R12, UR5, R3.reuse ;  /* 0x000000050c0d7c19 */ /* 0x100fe40008001203 */
[----:B------:R-:W-:-:S03]  /*1fc20*/  SHF.R.U32.HI R14, RZ, UR5, R3 ;  /* 0x00000005ff0e7c19 */ /* 0x000fc60008011603 */
[----:B------:R-:W-:Y:S02]  /*1fc30*/  IMAD.MOV.U32 R2, RZ, RZ, R13 ;  /* 0x000000ffff027224 */ /* 0x000fe400078e000d */
        /* <DEDUP_REMOVED lines=12> */
.L_x_760:
[----:B------:R-:W-:Y:S01]  /*1fd00*/  ULDC UR5, c[0x0][0x648] ;  /* 0x0001920000057ab9 */ /* 0x000fe20000000800 */
[----:B------:R-:W-:Y:S01]  /*1fd10*/  LOP3.LUT R12, R12, UR17, RZ, 0xc0, !PT ;  /* 0x000000110c0c7c12 */ /* 0x000fe2000f8ec0ff */
[----:B------:R-:W-:Y:S01]  /*1fd20*/  IMAD.MOV.U32 R4, RZ, RZ, 0x1 ;  /* 0x00000001ff047424 */ /* 0x000fe200078e00ff */
[----:B------:R-:W-:Y:S01]  /*1fd30*/  SHF.R.U64 R3, R2, UR5, R3 ;  /* 0x0000000502037c19 */ /* 0x000fe20008001203 */
[----:B------:R-:W-:-:S04]  /*1fd40*/  ULDC UR5, c[0x0][0x638] ;  /* 0x00018e0000057ab9 */ /* 0x000fc80000000800 */
[----:B------:R-:W-:Y:S02]  /*1fd50*/  IMAD.MOV R2, RZ, RZ, -R3 ;  /* 0x000000ffff027224 */ /* 0x000fe400078e0a03 */
[----:B------:R-:W-:Y:S02]  /*1fd60*/  IMAD R5, R3, UR18, R12 ;  /* 0x0000001203057c24 */ /* 0x000fe4000f8e020c */
[----:B------:R-:W-:Y:S01]  /*1fd70*/  IMAD R13, R2, UR5, R13 ;  /* 0x00000005020d7c24 */ /* 0x000fe2000f8e020d */
[----:B------:R-:W-:Y:S01]  /*1fd80*/  ULDC UR5, c[0x0][0x610] ;  /* 0x0001840000057ab9 */ /* 0x000fe20000000800 */
[----:B------:R-:W-:Y:S01]  /*1fd90*/  LOP3.LUT R2, R11, UR4, RZ, 0xc0, !PT ;  /* 0x000000040b027c12 */ /* 0x000fe2000f8ec0ff */
[----:B------:R-:W-:Y:S01]  /*1fda0*/  IMAD R8, R5, UR5, R8 ;  /* 0x0000000505087c24 */ /* 0x000fe2000f8e0208 */
[----:B------:R-:W-:-:S03]  /*1fdb0*/  ULDC UR5, c[0x0][0x600] ;  /* 0x0001800000057ab9 */ /* 0x000fc60000000800 */
[----:B------:R-:W-:-:S05]  /*1fdc0*/  IMAD R13, R13, UR5, R2 ;  /* 0x000000050d0d7c24 */ /* 0x000fca000f8e0202 */
[----:B------:R-:W-:Y:S02]  /*1fdd0*/  SEL R3, R13, R8, !P4 ;  /* 0x000000080d037207 */ /* 0x000fe40006000000 */
[----:B------:R-:W-:-:S07]  /*1fde0*/  SEL R2, R8, R13, !P4 ;  /* 0x0000000d08027207 */ /* 0x000fce0006000000 */
.L_x_758:
[----:B------:R-:W-:Y:S05]  /*1fdf0*/  BSYNC B1 ;  /* 0x0000000000017941 */ /* 0x000fea0003800000 */
.L_x_757:
[----:B------:R-:W-:-:S13]  /*1fe00*/  LOP3.LUT P1, RZ, R4, 0xff, RZ, 0xc0, !PT ;  /* 0x000000ff04ff7812 */ /* 0x000fda000782c0ff */
[----:B------:R-:W-:Y:S05]  /*1fe10*/  @P1 BRA `(.L_x_761) ;  /* 0xfffffff4002c1947 */ /* 0x000fea000383ffff */
[----:B------:R-:W-:Y:S05]  /*1fe20*/  BSYNC B0 ;  /* 0x0000000000007941 */ /* 0x000fea0003800000 */
.L_x_749:
[----:B------:R-:W-:-:S03]  /*1fe30*/  UMOV UR5, 0xffffffff ;  /* 0xffffffff00057882 */ /* 0x000fc60000000000 */
[----:B------:R-:W-:Y:S05]  /*1fe40*/  BRA.DIV UR5, `(.L_x_762) ;  /* 0x0000000a05207947 */ /* 0x000fea000b800000 */
[----:B------:R-:W-:-:S13]  /*1fe50*/  ELECT P6, URZ, PT ;  /* 0x00000000003f782f */ /* 0x000fda00038c0000 */
.L_x_783:
[----:B------:R-:W-:Y:S04]  /*1fe60*/  BSSY B0, `(.L_x_763) ;  /* 0x000006d000007945 */ /* 0x000fe80003800000 */
[----:B------:R-:W-:Y:S05]  /*1fe70*/  @!P6 BRA `(.L_x_764) ;  /* 0x0000000400ace947 */ /* 0x000fea0003800000 */
[----:B------:R-:W2:Y:S02]  /*1fe80*/  LDL R2, [R1+0x284] ;  /* 0x0002840001027983 */ /* 0x000ea40000100800 */
[----:B--2---:R-:W-:-:S13]  /*1fe90*/  R2UR UR5, R2 ;  /* 0x00000000020572ca */ /* 0x004fda00000e0000 */
[----:B------:R-:W-:-:S04]  /*1fea0*/  ULOP3.LUT UR5, UR5, 0x2, URZ, 0xfc, !UPT ;  /* 0x0000000205057892 */ /* 0x000fc8000f8efc3f */
[----:B------:R-:W-:-:S06]  /*1feb0*/  UISETP.NE.AND UP0, UPT, UR5, 0x3, UPT ;  /* 0x000000030500788c */ /* 0x000fcc000bf05270 */
[----:B------:R-:W-:-:S13]  /*1fec0*/  PLOP3.LUT P0, PT, PT, PT, UP0, 0x80, 0x0 ;  /* 0x000000000000781c */ /* 0x000fda0003f0f008 */
[----:B------:R-:W-:Y:S05]  /*1fed0*/  @!P0 BRA `(.L_x_765) ;  /* 0x0000000000048947 */ /* 0x000fea0003800000 */
[----:B------:R-:W-:Y:S01]  /*1fee0*/  BPT.TRAP 0x1 ;  /* 0x000000040000795c */ /* 0x000fe20000300000 */
.L_x_765:
[----:B------:R-:W0:Y:S01]  /*1fef0*/  S2R R3, SR_CgaCtaId ;  /* 0x0000000000037919 */ /* 0x000e220000008800 */
[----:B------:R-:W-:-:S04]  /*1ff00*/  MOV R2, 0x400 ;  /* 0x0000040000027802 */ /* 0x000fc80000000f00 */
[----:B0-----:R-:W-:Y:S02]  /*1ff10*/  LEA R3, R3, R2, 0x18 ;  /* 0x0000000203037211 */ /* 0x001fe400078ec0ff */
[----:B------:R-:W-:-:S03]  /*1ff20*/  SHF.L.U32 R2, R0, 0x1f, RZ ;  /* 0x0000001f00027819 */ /* 0x000fc600000006ff */
[----:B------:R-:W-:-:S04]  /*1ff30*/  VIADD R3, R3, 0x58 ;  /* 0x0000005803037836 */ /* 0x000fc80000000000 */
[----:B------:R-:W-:-:S04]  /*1ff40*/  IMAD R5, R6, 0x8, R3 ;  /* 0x0000000806057824 */ /* 0x000fc800078e0203 */
[----:B------:R-:W0:Y:S02]  /*1ff50*/  SYNCS.PHASECHK.TRANS64.TRYWAIT P0, [R5+URZ], R2 ;  /* 0x00000002050075a7 */ /* 0x000e24000800017f */
[----:B0-----:R-:W-:Y:S05]  /*1ff60*/  @!P0 BRA `(.L_x_766) ;  /* 0x0000000400f88947 */ /* 0x001fea0003800000 */
.L_x_784:
[----:B------:R-:W-:-:S05]  /*1ff70*/  VIADD R6, R6, 0x1 ;  /* 0x0000000106067836 */ /* 0x000fca0000000000 */
[----:B------:R-:W-:-:S04]  /*1ff80*/  ISETP.NE.AND P0, PT, R6, 0xb, PT ;  /* 0x0000000b0600780c */ /* 0x000fc80003f05270 */
[----:B0-----:R-:W-:Y:S02]  /*1ff90*/  SEL R5, RZ, 0x1, P0 ;  /* 0x00000001ff057807 */ /* 0x001fe40000000000 */
[----:B------:R-:W-:Y:S02]  /*1ffa0*/  SEL R6, R6, RZ, P0 ;  /* 0x000000ff06067207 */ /* 0x000fe40000000000 */
[----:B------:R-:W-:-:S03]  /*1ffb0*/  LOP3.LUT R5, R0, R5, RZ, 0x3c, !PT ;  /* 0x0000000500057212 */ /* 0x000fc600078e3cff */
[----:B------:R-:W-:Y:S01]  /*1ffc0*/  IMAD R7, R6, 0x8, R3 ;  /* 0x0000000806077824 */ /* 0x000fe200078e0203 */
[----:B------:R-:W-:-:S04]  /*1ffd0*/  SHF.L.U32 R0, R5, 0x1f, RZ ;  /* 0x0000001f05007819 */ /* 0x000fc800000006ff */
[----:B------:R-:W0:Y:S02]  /*1ffe0*/  SYNCS.PHASECHK.TRANS64.TRYWAIT P0, [R7+URZ], R0 ;  /* 0x00000000070075a7 */ /* 0x000e24000800017f */
[----:B0-----:R-:W-:Y:S05]  /*1fff0*/  @!P0 BRA `(.L_x_767) ;  /* 0x0000000400e88947 */ /* 0x001fea0003800000 */
.L_x_785:
[----:B0-----:R-:W-:-:S05]  /*20000*/  VIADD R0, R6, 0x1 ;  /* 0x0000000106007836 */ /* 0x001fca0000000000 */
[----:B------:R-:W-:-:S04]  /*20010*/  ISETP.NE.AND P0, PT, R0, 0xb, PT ;  /* 0x0000000b0000780c */ /* 0x000fc80003f05270 */
[----:B------:R-:W-:Y:S02]  /*20020*/  SEL R2, RZ, 0x1, P0 ;  /* 0x00000001ff027807 */ /* 0x000fe40000000000 */
[----:B------:R-:W-:Y:S02]  /*20030*/  SEL R4, R0, RZ, P0 ;  /* 0x000000ff00047207 */ /* 0x000fe40000000000 */
[----:B------:R-:W-:-:S03]  /*20040*/  LOP3.LUT R5, R5, R2, RZ, 0x3c, !PT ;  /* 0x0000000205057212 */ /* 0x000fc600078e3cff */
[----:B------:R-:W-:Y:S01]  /*20050*/  IMAD R7, R4, 0x8, R3 ;  /* 0x0000000804077824 */ /* 0x000fe200078e0203 */
[----:B------:R-:W-:-:S04]  /*20060*/  SHF.L.U32 R0, R5, 0x1f, RZ ;  /* 0x0000001f05007819 */ /* 0x000fc800000006ff */
[----:B------:R-:W0:Y:S02]  /*20070*/  SYNCS.PHASECHK.TRANS64.TRYWAIT P0, [R7+URZ], R0 ;  /* 0x00000000070075a7 */ /* 0x000e24000800017f */
[----:B0-----:R-:W-:Y:S05]  /*20080*/  @!P0 BRA `(.L_x_768) ;  /* 0x0000000400d88947 */ /* 0x001fea0003800000 */
.L_x_786:
        /* <DEDUP_REMOVED lines=9> */
.L_x_787:
        /* <DEDUP_REMOVED lines=9> */
.L_x_788:
        /* <DEDUP_REMOVED lines=9> */
.L_x_789:
        /* <DEDUP_REMOVED lines=9> */
.L_x_790:
        /* <DEDUP_REMOVED lines=9> */
.L_x_791:
        /* <DEDUP_REMOVED lines=9> */
.L_x_792:
        /* <DEDUP_REMOVED lines=9> */
.L_x_793:
[----:B0-----:R-:W-:-:S05]  /*20480*/  VIADD R0, R4, 0x1 ;  /* 0x0000000104007836 */ /* 0x001fca0000000000 */
[----:B------:R-:W-:-:S04]  /*20490*/  ISETP.NE.AND P0, PT, R0, 0xb, PT ;  /* 0x0000000b0000780c */ /* 0x000fc80003f05270 */
[----:B------:R-:W-:Y:S02]  /*204a0*/  SEL R2, RZ, 0x1, P0 ;  /* 0x00000001ff027807 */ /* 0x000fe40000000000 */
[----:B------:R-:W-:Y:S02]  /*204b0*/  SEL R0, R0, RZ, P0 ;  /* 0x000000ff00007207 */ /* 0x000fe40000000000 */
[----:B------:R-:W-:-:S03]  /*204c0*/  LOP3.LUT R2, R5, R2, RZ, 0x3c, !PT ;  /* 0x0000000205027212 */ /* 0x000fc600078e3cff */
[----:B------:R-:W-:Y:S01]  /*204d0*/  IMAD R3, R0, 0x8, R3 ;  /* 0x0000000800037824 */ /* 0x000fe200078e0203 */
[----:B------:R-:W-:-:S07]  /*204e0*/  SHF.L.U32 R0, R2, 0x1f, RZ ;  /* 0x0000001f02007819 */ /* 0x000fce00000006ff */
.L_x_776:
[----:B0-----:R0:W1:Y:S02]  /*204f0*/  SYNCS.PHASECHK.TRANS64.TRYWAIT P0, [R3+URZ], R0 ;  /* 0x00000000030075a7 */ /* 0x001064000800017f */
[----:B-1----:R-:W-:Y:S05]  /*20500*/  @!P0 NANOSLEEP.SYNCS 0x989680 ;  /* 0x009896800000895d */ /* 0x002fea0003900000 */
[----:B------:R-:W1:Y:S02]  /*20510*/  @!P0 SYNCS.PHASECHK.TRANS64 P0, [R3+URZ], R0 ;  /* 0x00000000030085a7 */ /* 0x000e64000800007f */
[----:B-1----:R-:W-:Y:S05]  /*20520*/  @!P0 BRA `(.L_x_776) ;  /* 0xfffffffc00f08947 */ /* 0x002fea000383ffff */
.L_x_764:
[----:B------:R-:W-:Y:S05]  /*20530*/  BSYNC B0 ;  /* 0x0000000000007941 */ /* 0x000fea0003800000 */
.L_x_763:
[----:B------:R-:W-:Y:S05]  /*20540*/  EXIT ;  /* 0x000000000000794d */ /* 0x000fea0003800000 */
.L_x_18:
[----:B-1----:R1:W2:Y:S02]  /*20550*/  SYNCS.PHASECHK.TRANS64.TRYWAIT P1, [R3+URZ], R0 ;  /* 0x00000000030075a7 */ /* 0x0022a4000802017f */
[----:B--2---:R-:W-:Y:S05]  /*20560*/  @!P1 NANOSLEEP.SYNCS 0x989680 ;  /* 0x009896800000995d */ /* 0x004fea0003900000 */
[----:B------:R-:W2:Y:S02]  /*20570*/  @!P1 SYNCS.PHASECHK.TRANS64 P1, [R3+URZ], R0 ;  /* 0x00000000030095a7 */ /* 0x000ea4000802007f */
[----:B--2---:R-:W-:Y:S05]  /*20580*/  @!P1 BRA `(.L_x_18) ;  /* 0xfffffffc00f09947 */ /* 0x004fea000383ffff */
[----:B------:R-:W-:Y:S05]  /*20590*/  BRA `(.L_x_17) ;  /* 0xfffffe1000047947 */ /* 0x000fea000383ffff */
.L_x_23:
[----:B-1----:R-:W-:-:S04]  /*205a0*/  IMAD.U32 R7, RZ, RZ, UR4 ;  /* 0x00000004ff077e24 */ /* 0x002fc8000f8e00ff */
[----:B------:R1:W2:Y:S03]  /*205b0*/  SYNCS.PHASECHK.TRANS64.TRYWAIT P1, [R7+URZ], R6 ;  /* 0x00000006070075a7 */ /* 0x0002a6000802017f */
[----:B--2---:R-:W-:Y:S05]  /*205c0*/  @!P1 NANOSLEEP.SYNCS 0x989680 ;  /* 0x009896800000995d */ /* 0x004fea0003900000 */
[----:B------:R-:W2:Y:S02]  /*205d0*/  @!P1 SYNCS.PHASECHK.TRANS64 P1, [R7+URZ], R6 ;  /* 0x00000006070095a7 */ /* 0x000ea4000802007f */
[----:B--2---:R-:W-:Y:S05]  /*205e0*/  @!P1 BRA `(.L_x_23) ;  /* 0xfffffffc00ec9947 */ /* 0x004fea000383ffff */
[----:B------:R-:W-:Y:S05]  /*205f0*/  BRA `(.L_x_22) ;  /* 0xfffffe2800107947 */ /* 0x000fea000383ffff */
.L_x_750:
[----:B------:R-:W-:Y:S01]  /*20600*/  BSSY B1, `(.L_x_777) ;  /* 0x0000006000017945 */ /* 0x000fe20003800000 */
[----:B------:R-:W-:-:S07]  /*20610*/  IMAD.MOV.U32 R15, RZ, RZ, -0x1 ;  /* 0xffffffffff0f7424 */ /* 0x000fce00078e00ff */
[----:B------:R-:W-:Y:S05]  /*20620*/  WARPSYNC.COLLECTIVE R15, `(.L_x_778) ;  /* 0x000000000f0c7348 */ /* 0x000fea0003c00000 */
[----:B------:R-:W-:Y:S02]  /*20630*/  ELECT P6, UR62, PT ;  /* 0x00000000003e782f */ /* 0x000fe400038c0000 */
[----:B------:R-:W-:Y:S01]  /*20640*/  MOV R14, UR62 ;  /* 0x0000003e000e7c02 */ /* 0x000fe20008000f00 */
[----:B------:R-:W-:Y:S10]  /*20650*/  ENDCOLLECTIVE ;  /* 0x000000000000791b */ /* 0x000ff40003800000 */
.L_x_778:
[----:B------:R-:W-:Y:S05]  /*20660*/  BSYNC B1 ;  /* 0x0000000000017941 */ /* 0x000fea0003800000 */
.L_x_777:
[----:B------:R-:W-:Y:S05]  /*20670*/  BRA `(.L_x_779) ;  /* 0xffffffec00207947 */ /* 0x000fea000383ffff */
.L_x_753:
[----:B0-----:R0:W1:Y:S02]  /*20680*/  SYNCS.PHASECHK.TRANS64.TRYWAIT P1, [R11+URZ+0x58], R12 ;  /* 0x0000580c0b0075a7 */ /* 0x001064000802017f */
[----:B-1----:R-:W-:Y:S05]  /*20690*/  @!P1 NANOSLEEP.SYNCS 0x989680 ;  /* 0x009896800000995d */ /* 0x002fea0003900000 */
[----:B------:R-:W1:Y:S02]  /*206a0*/  @!P1 SYNCS.PHASECHK.TRANS64 P1, [R11+URZ+0x58], R12 ;  /* 0x0000580c0b0095a7 */ /* 0x000e64000802007f */
[----:B-1----:R-:W-:Y:S05]  /*206b0*/  @!P1 BRA `(.L_x_753) ;  /* 0xfffffffc00f09947 */ /* 0x002fea000383ffff */
[----:B------:R-:W-:Y:S05]  /*206c0*/  BRA `(.L_x_780) ;  /* 0xffffffec00547947 */ /* 0x000fea000383ffff */
.L_x_762:
[----:B------:R-:W-:Y:S01]  /*206d0*/  BSSY B0, `(.L_x_781) ;  /* 0x0000006000007945 */ /* 0x000fe20003800000 */
[----:B------:R-:W-:-:S07]  /*206e0*/  IMAD.MOV.U32 R15, RZ, RZ, -0x1 ;  /* 0xffffffffff0f7424 */ /* 0x000fce00078e00ff */
[----:B------:R-:W-:Y:S05]  /*206f0*/  WARPSYNC.COLLECTIVE R15, `(.L_x_782) ;  /* 0x000000000f0c7348 */ /* 0x000fea0003c00000 */
[----:B------:R-:W-:Y:S02]  /*20700*/  ELECT P6, UR62, PT ;  /* 0x00000000003e782f */ /* 0x000fe400038c0000 */
[----:B------:R-:W-:Y:S01]  /*20710*/  MOV R14, UR62 ;  /* 0x0000003e000e7c02 */ /* 0x000fe20008000f00 */
[----:B------:R-:W-:Y:S10]  /*20720*/  ENDCOLLECTIVE ;  /* 0x000000000000791b */ /* 0x000ff40003800000 */
.L_x_782:
[----:B------:R-:W-:Y:S05]  /*20730*/  BSYNC B0 ;  /* 0x0000000000007941 */ /* 0x000fea0003800000 */
.L_x_781:
[----:B------:R-:W-:Y:S05]  /*20740*/  BRA `(.L_x_783) ;  /* 0xfffffff400c47947 */ /* 0x000fea000383ffff */
.L_x_766:
[----:B0-----:R0:W1:Y:S02]  /*20750*/  SYNCS.PHASECHK.TRANS64.TRYWAIT P0, [R5+URZ], R2 ;  /* 0x00000002050075a7 */ /* 0x001064000800017f */
[----:B-1----:R-:W-:Y:S05]  /*20760*/  @!P0 NANOSLEEP.SYNCS 0x989680 ;  /* 0x009896800000895d */ /* 0x002fea0003900000 */
[----:B------:R-:W1:Y:S02]  /*20770*/  @!P0 SYNCS.PHASECHK.TRANS64 P0, [R5+URZ], R2 ;  /* 0x00000002050085a7 */ /* 0x000e64000800007f */
[----:B-1----:R-:W-:Y:S05]  /*20780*/  @!P0 BRA `(.L_x_766) ;  /* 0xfffffffc00f08947 */ /* 0x002fea000383ffff */
[----:B------:R-:W-:Y:S05]  /*20790*/  BRA `(.L_x_784) ;  /* 0xfffffff400f47947 */ /* 0x000fea000383ffff */
.L_x_767:
[----:B0-----:R0:W1:Y:S02]  /*207a0*/  SYNCS.PHASECHK.TRANS64.TRYWAIT P0, [R7+URZ], R0 ;  /* 0x00000000070075a7 */ /* 0x001064000800017f */
[----:B-1----:R-:W-:Y:S05]  /*207b0*/  @!P0 NANOSLEEP.SYNCS 0x989680 ;  /* 0x009896800000895d */ /* 0x002fea0003900000 */
[----:B------:R-:W1:Y:S02]  /*207c0*/  @!P0 SYNCS.PHASECHK.TRANS64 P0, [R7+URZ], R0 ;  /* 0x00000000070085a7 */ /* 0x000e64000800007f */
[----:B-1----:R-:W-:Y:S05]  /*207d0*/  @!P0 BRA `(.L_x_767) ;  /* 0xfffffffc00f08947 */ /* 0x002fea000383ffff */
[----:B------:R-:W-:Y:S05]  /*207e0*/  BRA `(.L_x_785) ;  /* 0xfffffff800047947 */ /* 0x000fea000383ffff */
.L_x_768:
[----:B0-----:R0:W1:Y:S02]  /*207f0*/  SYNCS.PHASECHK.TRANS64.TRYWAIT P0, [R7+URZ], R0 ;  /* 0x00000000070075a7 */ /* 0x001064000800017f */
[----:B-1----:R-:W-:Y:S05]  /*20800*/  @!P0 NANOSLEEP.SYNCS 0x989680 ;  /* 0x009896800000895d */ /* 0x002fea0003900000 */
[----:B------:R-:W1:Y:S02]  /*20810*/  @!P0 SYNCS.PHASECHK.TRANS64 P0, [R7+URZ], R0 ;  /* 0x00000000070085a7 */ /* 0x000e64000800007f */
[----:B-1----:R-:W-:Y:S05]  /*20820*/  @!P0 BRA `(.L_x_768) ;  /* 0xfffffffc00f08947 */ /* 0x002fea000383ffff */
[----:B------:R-:W-:Y:S05]  /*20830*/  BRA `(.L_x_786) ;  /* 0xfffffff800147947 */ /* 0x000fea000383ffff */
.L_x_769:
[----:B0-----:R0:W1:Y:S02]  /*20840*/  SYNCS.PHASECHK.TRANS64.TRYWAIT P0, [R7+URZ], R0 ;  /* 0x00000000070075a7 */ /* 0x001064000800017f */
[----:B-1----:R-:W-:Y:S05]  /*20850*/  @!P0 NANOSLEEP.SYNCS 0x989680 ;  /* 0x009896800000895d */ /* 0x002fea0003900000 */
[----:B------:R-:W1:Y:S02]  /*20860*/  @!P0 SYNCS.PHASECHK.TRANS64 P0, [R7+URZ], R0 ;  /* 0x00000000070085a7 */ /* 0x000e64000800007f */
[----:B-1----:R-:W-:Y:S05]  /*20870*/  @!P0 BRA `(.L_x_769) ;  /* 0xfffffffc00f08947 */ /* 0x002fea000383ffff */
[----:B------:R-:W-:Y:S05]  /*20880*/  BRA `(.L_x_787) ;  /* 0xfffffff800247947 */ /* 0x000fea000383ffff */
.L_x_770:
[----:B0-----:R0:W1:Y:S02]  /*20890*/  SYNCS.PHASECHK.TRANS64.TRYWAIT P0, [R7+URZ], R0 ;  /* 0x00000000070075a7 */ /* 0x001064000800017f */
[----:B-1----:R-:W-:Y:S05]  /*208a0*/  @!P0 NANOSLEEP.SYNCS 0x989680 ;  /* 0x009896800000895d */ /* 0x002fea0003900000 */
[----:B------:R-:W1:Y:S02]  /*208b0*/  @!P0 SYNCS.PHASECHK.TRANS64 P0, [R7+URZ], R0 ;  /* 0x00000000070085a7 */ /* 0x000e64000800007f */
[----:B-1----:R-:W-:Y:S05]  /*208c0*/  @!P0 BRA `(.L_x_770) ;  /* 0xfffffffc00f08947 */ /* 0x002fea000383ffff */
[----:B------:R-:W-:Y:S05]  /*208d0*/  BRA `(.L_x_788) ;  /* 0xfffffff800347947 */ /* 0x000fea000383ffff */
.L_x_771:
[----:B0-----:R0:W1:Y:S02]  /*208e0*/  SYNCS.PHASECHK.TRANS64.TRYWAIT P0, [R7+URZ], R0 ;  /* 0x00000000070075a7 */ /* 0x001064000800017f */
[----:B-1----:R-:W-:Y:S05]  /*208f0*/  @!P0 NANOSLEEP.SYNCS 0x989680 ;  /* 0x009896800000895d */ /* 0x002fea0003900000 */
[----:B------:R-:W1:Y:S02]  /*20900*/  @!P0 SYNCS.PHASECHK.TRANS64 P0, [R7+URZ], R0 ;  /* 0x00000000070085a7 */ /* 0x000e64000800007f */
[----:B-1----:R-:W-:Y:S05]  /*20910*/  @!P0 BRA `(.L_x_771) ;  /* 0xfffffffc00f08947 */ /* 0x002fea000383ffff */
[----:B------:R-:W-:Y:S05]  /*20920*/  BRA `(.L_x_789) ;  /* 0xfffffff800447947 */ /* 0x000fea000383ffff */
.L_x_772:
[----:B0-----:R0:W1:Y:S02]  /*20930*/  SYNCS.PHASECHK.TRANS64.TRYWAIT P0, [R7+URZ], R0 ;  /* 0x00000000070075a7 */ /* 0x001064000800017f */
[----:B-1----:R-:W-:Y:S05]  /*20940*/  @!P0 NANOSLEEP.SYNCS 0x989680 ;  /* 0x009896800000895d */ /* 0x002fea0003900000 */
[----:B------:R-:W1:Y:S02]  /*20950*/  @!P0 SYNCS.PHASECHK.TRANS64 P0, [R7+URZ], R0 ;  /* 0x00000000070085a7 */ /* 0x000e64000800007f */
[----:B-1----:R-:W-:Y:S05]  /*20960*/  @!P0 BRA `(.L_x_772) ;  /* 0xfffffffc00f08947 */ /* 0x002fea000383ffff */
[----:B------:R-:W-:Y:S05]  /*20970*/  BRA `(.L_x_790) ;  /* 0xfffffff800547947 */ /* 0x000fea000383ffff */
.L_x_773:
[----:B0-----:R0:W1:Y:S02]  /*20980*/  SYNCS.PHASECHK.TRANS64.TRYWAIT P0, [R7+URZ], R0 ;  /* 0x00000000070075a7 */ /* 0x001064000800017f */
[----:B-1----:R-:W-:Y:S05]  /*20990*/  @!P0 NANOSLEEP.SYNCS 0x989680 ;  /* 0x009896800000895d */ /* 0x002fea0003900000 */
[----:B------:R-:W1:Y:S02]  /*209a0*/  @!P0 SYNCS.PHASECHK.TRANS64 P0, [R7+URZ], R0 ;  /* 0x00000000070085a7 */ /* 0x000e64000800007f */
[----:B-1----:R-:W-:Y:S05]  /*209b0*/  @!P0 BRA `(.L_x_773) ;  /* 0xfffffffc00f08947 */ /* 0x002fea000383ffff */
[----:B------:R-:W-:Y:S05]  /*209c0*/  BRA `(.L_x_791) ;  /* 0xfffffff800647947 */ /* 0x000fea000383ffff */
.L_x_774:
[----:B0-----:R0:W1:Y:S02]  /*209d0*/  SYNCS.PHASECHK.TRANS64.TRYWAIT P0, [R7+URZ], R0 ;  /* 0x00000000070075a7 */ /* 0x001064000800017f */
[----:B-1----:R-:W-:Y:S05]  /*209e0*/  @!P0 NANOSLEEP.SYNCS 0x989680 ;  /* 0x009896800000895d */ /* 0x002fea0003900000 */
[----:B------:R-:W1:Y:S02]  /*209f0*/  @!P0 SYNCS.PHASECHK.TRANS64 P0, [R7+URZ], R0 ;  /* 0x00000000070085a7 */ /* 0x000e64000800007f */
[----:B-1----:R-:W-:Y:S05]  /*20a00*/  @!P0 BRA `(.L_x_774) ;  /* 0xfffffffc00f08947 */ /* 0x002fea000383ffff */
[----:B------:R-:W-:Y:S05]  /*20a10*/  BRA `(.L_x_792) ;  /* 0xfffffff800747947 */ /* 0x000fea000383ffff */
.L_x_775:
[----:B0-----:R0:W1:Y:S02]  /*20a20*/  SYNCS.PHASECHK.TRANS64.TRYWAIT P0, [R7+URZ], R0 ;  /* 0x00000000070075a7 */ /* 0x001064000800017f */
[----:B-1----:R-:W-:Y:S05]  /*20a30*/  @!P0 NANOSLEEP.SYNCS 0x989680 ;  /* 0x009896800000895d */ /* 0x002fea0003900000 */
[----:B------:R-:W1:Y:S02]  /*20a40*/  @!P0 SYNCS.PHASECHK.TRANS64 P0, [R7+URZ], R0 ;  /* 0x00000000070085a7 */ /* 0x000e64000800007f */
[----:B-1----:R-:W-:Y:S05]  /*20a50*/  @!P0 BRA `(.L_x_775) ;  /* 0xfffffffc00f08947 */ /* 0x002fea000383ffff */
[----:B------:R-:W-:Y:S05]  /*20a60*/  BRA `(.L_x_793) ;  /* 0xfffffff800847947 */ /* 0x000fea000383ffff */
.L_x_794:
[----:B------:R-:W-:-:S00]  /*20a70*/  BRA `(.L_x_794) ;  /* 0xfffffffc00fc7947 */ /* 0x000fc0000383ffff */
[----:B------:R-:W-:-:S00]  /*20a80*/  NOP ;  /* 0x0000000000007918 */ /* 0x000fc00000000000 */
[----:B------:R-:W-:-:S00]  /*20a90*/  NOP ;  /* 0x0000000000007918 */ /* 0x000fc00000000000 */
[----:B------:R-:W-:-:S00]  /*20aa0*/  NOP ;  /* 0x0000000000007918 */ /* 0x000fc00000000000 */
[----:B------:R-:W-:-:S00]  /*20ab0*/  NOP ;  /* 0x0000000000007918 */ /* 0x000fc00000000000 */
[----:B------:R-:W-:-:S00]  /*20ac0*/  NOP ;  /* 0x0000000000007918 */ /* 0x000fc00000000000 */
[----:B------:R-:W-:-:S00]  /*20ad0*/  NOP ;  /* 0x0000000000007918 */ /* 0x000fc00000000000 */
[----:B------:R-:W-:-:S00]  /*20ae0*/  NOP ;  /* 0x0000000000007918 */ /* 0x000fc00000000000 */
[----:B------:R-:W-:-:S00]  /*20af0*/  NOP ;  /* 0x0000000000007918 */ /* 0x000fc00000000000 */
.L_x_795:


//--------------------- .nv.global.init           --------------------------
	.section	.nv.global.init,"aw",@progbits
.nv.global.init:
	.type		$str$22,@object
	.size		$str$22,($str$23 - $str$22)
$str$22:
        /*0000*/ 	.byte	0x6b, 0x5f, 0x74, 0x69, 0x6c, 0x65, 0x5f, 0x63, 0x6f, 0x75, 0x6e, 0x74, 0x20, 0x3e, 0x3d, 0x20
        /*0010*/ 	.byte	0x31, 0x00
	.type		$str$23,@object
	.size		$str$23,(__unnamed_1 - $str$23)
$str$23:
        /*0012*/ 	.byte	0x2f, 0x74, 0x6d, 0x70, 0x2f, 0x63, 0x75, 0x74, 0x6c, 0x61, 0x73, 0x73, 0x5f, 0x73, 0x77, 0x65
        /*0022*/ 	.byte	0x65, 0x70, 0x5f, 0x73, 0x72, 0x63, 0x2f, 0x69, 0x6e, 0x63, 0x6c, 0x75, 0x64, 0x65, 0x2f, 0x63
        /*0032*/ 	.byte	0x75, 0x74, 0x6c, 0x61, 0x73, 0x73, 0x2f, 0x67, 0x65, 0x6d, 0x6d, 0x2f, 0x63, 0x6f, 0x6c, 0x6c
        /*0042*/ 	.byte	0x65, 0x63, 0x74, 0x69, 0x76, 0x65, 0x2f, 0x73, 0x6d, 0x39, 0x30, 0x5f, 0x6d, 0x6d, 0x61, 0x5f
        /*0052*/ 	.byte	0x74, 0x6d, 0x61, 0x5f, 0x67, 0x6d, 0x6d, 0x61, 0x5f, 0x73, 0x73, 0x5f, 0x77, 0x61, 0x72, 0x70
        /*0062*/ 	.byte	0x73, 0x70, 0x65, 0x63, 0x69, 0x61, 0x6c, 0x69, 0x7a, 0x65, 0x64, 0x2e, 0x68, 0x70, 0x70, 0x00
	.type		__unnamed_1,@object
	.size		__unnamed_1,(.L_0 - __unnamed_1)
__unnamed_1:
        /* <DEDUP_REMOVED lines=181> */
        /*0bc2*/ 	.byte	0x6e, 0x74, 0x69, 0x74, 0x79, 0x5d, 0x00
.L_0:


//--------------------- .nv.shared._ZN7cutlass13device_kernelINS_4gemm6kernel13GemmUniversalIN4cute5tupleIJiiiiEEENS1_10collective13CollectiveMmaINS1_34MainloopSm90TmaGmmaWarpSpecializedILi11ENS5_IJNS4_1CILi1EEESB_SB_EEENS1_35KernelTmaWarpSpecializedCooperativeEEENS5_IJNSA_ILi384EEENSA_ILi240EEENSA_ILi16EEEEEENS_10bfloat16_tENS5_IJlSB_lEEESJ_SK_NS4_8TiledMMAINS4_8MMA_AtomIJNS4_4SM904GMMA27MMA_64x16x16_F32BF16BF16_SSILNSO_5MajorE0ELSQ_0ELNSO_7ScaleInE1ELSR_1EEEEEENS4_6LayoutINS5_IJNSA_ILi2EEESB_SB_EEENS5_IJSB_NSA_ILi0EEESX_EEEEENS5_IJNS4_10UnderscoreES10_S10_EEEEENS4_13SM90_TMA_LOADENS4_14ComposedLayoutINS4_7SwizzleILi1ELi4ELi3EEENS4_18smem_ptr_flag_bitsILi16EEENSU_INS5_IJNSA_ILi8EEESH_EEENS5_IJSH_SB_EEEEEEEvNS4_8identityES13_S1D_vS1E_EENS_8epilogue10collective6detail29Sm90TmaWarpSpecializedAdapterINS1H_15DefaultEpilogueISJ_SK_SK_NS1G_6thread17LinearCombinationISJ_Li1EffLNS1L_9ScaleType4KindE0ELNS_15FloatRoundStyleE2ESJ_EENS1_15EpilogueDefaultEEEEEvvEEEEvNT_6ParamsE --------------------------
	.section	.nv.shared._ZN7cutlass13device_kernelINS_4gemm6kernel13GemmUniversalIN4cute5tupleIJiiiiEEENS1_10collective13CollectiveMmaINS1_34MainloopSm90TmaGmmaWarpSpecializedILi11ENS5_IJNS4_1CILi1EEESB_SB_EEENS1_35KernelTmaWarpSpecializedCooperativeEEENS5_IJNSA_ILi384EEENSA_ILi240EEENSA_ILi16EEEEEENS_10bfloat16_tENS5_IJlSB_lEEESJ_SK_NS4_8TiledMMAINS4_8MMA_AtomIJNS4_4SM904GMMA27MMA_64x16x16_F32BF16BF16_SSILNSO_5MajorE0ELSQ_0ELNSO_7ScaleInE1ELSR_1EEEEEENS4_6LayoutINS5_IJNSA_ILi2EEESB_SB_EEENS5_IJSB_NSA_ILi0EEESX_EEEEENS5_IJNS4_10UnderscoreES10_S10_EEEEENS4_13SM90_TMA_LOADENS4_14ComposedLayoutINS4_7SwizzleILi1ELi4ELi3EEENS4_18smem_ptr_flag_bitsILi16EEENSU_INS5_IJNSA_ILi8EEESH_EEENS5_IJSH_SB_EEEEEEEvNS4_8identityES13_S1D_vS1E_EENS_8epilogue10collective6detail29Sm90TmaWarpSpecializedAdapterINS1H_15DefaultEpilogueISJ_SK_SK_NS1G_6thread17LinearCombinationISJ_Li1EffLNS1L_9ScaleType4KindE0ELNS_15FloatRoundStyleE2ESJ_EENS1_15EpilogueDefaultEEEEEvvEEEEvNT_6ParamsE,"aw",@nobits
	.sectionflags	@""
	.align	16
	.zero		1024


//--------------------- .nv.shared.reserved.0     --------------------------
	.section	.nv.shared.reserved.0,"aw",@nobits
	.weak		__nv_reservedSMEM_offset_0_alias
	.size		__nv_reservedSMEM_offset_0_alias, 0, 0
	.other		__nv_reservedSMEM_offset_0_alias,@"STO_CUDA_RESERVED_SHARED STV_DEFAULT"
__nv_reservedSMEM_offset_0_alias:
	.zero		0


//--------------------- .nv.global                --------------------------
	.section	.nv.global,"aw",@nobits
.nv.global:
	.type		_ZN39_INTERNAL_6dc217c0_4_k_cu_21c1a15f_66354cute1_E,@object
	.size		_ZN39_INTERNAL_6dc217c0_4_k_cu_21c1a15f_66354cute1_E,(_ZN39_INTERNAL_6dc217c0_4_k_cu_21c1a15f_66354cuda3std3__45__cpo6cbeginE - _ZN39_INTERNAL_6dc217c0_4_k_cu_21c1a15f_66354cute1_E)
_ZN39_INTERNAL_6dc217c0_4_k_cu_21c1a15f_66354cute1_E:
	.zero		1
	.type		_ZN39_INTERNAL_6dc217c0_4_k_cu_21c1a15f_66354cuda3std3__45__cpo6cbeginE,@object
	.size		_ZN39_INTERNAL_6dc217c0_4_k_cu_21c1a15f_66354cuda3std3__45__cpo6cbeginE,(_ZN39_INTERNAL_6dc217c0_4_k_cu_21c1a15f_66354cuda3std3__48in_placeE - _ZN39_INTERNAL_6dc217c0_4_k_cu_21c1a15f_66354cuda3std3__45__cpo6cbeginE)
_ZN39_INTERNAL_6dc217c0_4_k_cu_21c1a15f_66354cuda3std3__45__cpo6cbeginE:
	.zero		1
	.type		_ZN39_INTERNAL_6dc217c0_4_k_cu_21c1a15f_66354cuda3std3__48in_placeE,@object
	.size		_ZN39_INTERNAL_6dc217c0_4_k_cu_21c1a15f_66354cuda3std3__48in_placeE,(_ZN39_INTERNAL_6dc217c0_4_k_cu_21c1a15f_66354cuda3std6ranges3__45__cpo9iter_moveE - _ZN39_INTERNAL_6dc217c0_4_k_cu_21c1a15f_66354cuda3std3__48in_placeE)
_ZN39_INTERNAL_6dc217c0_4_k_cu_21c1a15f_66354cuda3std3__48in_placeE:
	.zero		1
	.type		_ZN39_INTERNAL_6dc217c0_4_k_cu_21c1a15f_66354cuda3std6ranges3__45__cpo9iter_moveE,@object
	.size		_ZN39_INTERNAL_6dc217c0_4_k_cu_21c1a15f_66354cuda3std6ranges3__45__cpo9iter_moveE,(_ZN39_INTERNAL_6dc217c0_4_k_cu_21c1a15f_66354cuda3std3__45__cpo5beginE - _ZN39_INTERNAL_6dc217c0_4_k_cu_21c1a15f_66354cuda3std6ranges3__45__cpo9iter_moveE)
_ZN39_INTERNAL_6dc217c0_4_k_cu_21c1a15f_66354cuda3std6ranges3__45__cpo9iter_moveE:
	.zero		1
	.type		_ZN39_INTERNAL_6dc217c0_4_k_cu_21c1a15f_66354cuda3std3__45__cpo5beginE,@object
	.size		_ZN39_INTERNAL_6dc217c0_4_k_cu_21c1a15f_66354cuda3std3__45__cpo5beginE,(_ZN39_INTERNAL_6dc217c0_4_k_cu_21c1a15f_66354cuda3std3__441_GLOBAL__N__6dc217c0_4_k_cu_21c1a15f_66356ignoreE - _ZN39_INTERNAL_6dc217c0_4_k_cu_21c1a15f_66354cuda3std3__45__cpo5beginE)
_ZN39_INTERNAL_6dc217c0_4_k_cu_21c1a15f_66354cuda3std3__45__cpo5beginE:
	.zero		1
	.type		_ZN39_INTERNAL_6dc217c0_4_k_cu_21c1a15f_66354cuda3std3__441_GLOBAL__N__6dc217c0_4_k_cu_21c1a15f_66356ignoreE,@object
	.size		_ZN39_INTERNAL_6dc217c0_4_k_cu_21c1a15f_66354cuda3std3__441_GLOBAL__N__6dc217c0_4_k_cu_21c1a15f_66356ignoreE,(_ZN39_INTERNAL_6dc217c0_4_k_cu_21c1a15f_66354cute7productE - _ZN39_INTERNAL_6dc217c0_4_k_cu_21c1a15f_66354cuda3std3__441_GLOBAL__N__6dc217c0_4_k_cu_21c1a15f_66356ignoreE)
_ZN39_INTERNAL_6dc217c0_4_k_cu_21c1a15f_66354cuda3std3__441_GLOBAL__N__6dc217c0_4_k_cu_21c1a15f_66356ignoreE:
	.zero		1
	.type		_ZN39_INTERNAL_6dc217c0_4_k_cu_21c1a15f_66354cute7productE,@object
	.size		_ZN39_INTERNAL_6dc217c0_4_k_cu_21c1a15f_66354cute7productE,(_ZN39_INTERNAL_6dc217c0_4_k_cu_21c1a15f_66354cuda3std3__45__cpo3endE - _ZN39_INTERNAL_6dc217c0_4_k_cu_21c1a15f_66354cute7productE)
_ZN39_INTERNAL_6dc217c0_4_k_cu_21c1a15f_66354cute7productE:
	.zero		1
	.type		_ZN39_INTERNAL_6dc217c0_4_k_cu_21c1a15f_66354cuda3std3__45__cpo3endE,@object
	.size		_ZN39_INTERNAL_6dc217c0_4_k_cu_21c1a15f_66354cuda3std3__45__cpo3endE,(_ZN39_INTERNAL_6dc217c0_4_k_cu_21c1a15f_66354cuda3std3__419piecewise_constructE - _ZN39_INTERNAL_6dc217c0_4_k_cu_21c1a15f_66354cuda3std3__45__cpo3endE)
_ZN39_INTERNAL_6dc217c0_4_k_cu_21c1a15f_66354cuda3std3__45__cpo3endE:
	.zero		1
	.type		_ZN39_INTERNAL_6dc217c0_4_k_cu_21c1a15f_66354cuda3std3__419piecewise_constructE,@object
	.size		_ZN39_INTERNAL_6dc217c0_4_k_cu_21c1a15f_66354cuda3std3__419piecewise_constructE,(_ZN39_INTERNAL_6dc217c0_4_k_cu_21c1a15f_66354cuda3std3__45__cpo4cendE - _ZN39_INTERNAL_6dc217c0_4_k_cu_21c1a15f_66354cuda3std3__419piecewise_constructE)
_ZN39_INTERNAL_6dc217c0_4_k_cu_21c1a15f_66354cuda3std3__419piecewise_constructE:
	.zero		1
	.type		_ZN39_INTERNAL_6dc217c0_4_k_cu_21c1a15f_66354cuda3std3__45__cpo4cendE,@object
	.size		_ZN39_INTERNAL_6dc217c0_4_k_cu_21c1a15f_66354cuda3std3__45__cpo4cendE,(_ZN39_INTERNAL_6dc217c0_4_k_cu_21c1a15f_66354cuda3std6ranges3__45__cpo4swapE - _ZN39_INTERNAL_6dc217c0_4_k_cu_21c1a15f_66354cuda3std3__45__cpo4cendE)
_ZN39_INTERNAL_6dc217c0_4_k_cu_21c1a15f_66354cuda3std3__45__cpo4cendE:
	.zero		1
	.type		_ZN39_INTERNAL_6dc217c0_4_k_cu_21c1a15f_66354cuda3std6ranges3__45__cpo4swapE,@object
	.size		_ZN39_INTERNAL_6dc217c0_4_k_cu_21c1a15f_66354cuda3std6ranges3__45__cpo4swapE,(.L_8 - _ZN39_INTERNAL_6dc217c0_4_k_cu_21c1a15f_66354cuda3std6ranges3__45__cpo4swapE)
_ZN39_INTERNAL_6dc217c0_4_k_cu_21c1a15f_66354cuda3std6ranges3__45__cpo4swapE:
	.zero		1
.L_8:


//--------------------- .nv.constant0._ZN7cutlass13device_kernelINS_4gemm6kernel13GemmUniversalIN4cute5tupleIJiiiiEEENS1_10collective13CollectiveMmaINS1_34MainloopSm90TmaGmmaWarpSpecializedILi11ENS5_IJNS4_1CILi1EEESB_SB_EEENS1_35KernelTmaWarpSpecializedCooperativeEEENS5_IJNSA_ILi384EEENSA_ILi240EEENSA_ILi16EEEEEENS_10bfloat16_tENS5_IJlSB_lEEESJ_SK_NS4_8TiledMMAINS4_8MMA_AtomIJNS4_4SM904GMMA27MMA_64x16x16_F32BF16BF16_SSILNSO_5MajorE0ELSQ_0ELNSO_7ScaleInE1ELSR_1EEEEEENS4_6LayoutINS5_IJNSA_ILi2EEESB_SB_EEENS5_IJSB_NSA_ILi0EEESX_EEEEENS5_IJNS4_10UnderscoreES10_S10_EEEEENS4_13SM90_TMA_LOADENS4_14ComposedLayoutINS4_7SwizzleILi1ELi4ELi3EEENS4_18smem_ptr_flag_bitsILi16EEENSU_INS5_IJNSA_ILi8EEESH_EEENS5_IJSH_SB_EEEEEEEvNS4_8identityES13_S1D_vS1E_EENS_8epilogue10collective6detail29Sm90TmaWarpSpecializedAdapterINS1H_15DefaultEpilogueISJ_SK_SK_NS1G_6thread17LinearCombinationISJ_Li1EffLNS1L_9ScaleType4KindE0ELNS_15FloatRoundStyleE2ESJ_EENS1_15EpilogueDefaultEEEEEvvEEEEvNT_6ParamsE --------------------------
	.section	.nv.constant0._ZN7cutlass13device_kernelINS_4gemm6kernel13GemmUniversalIN4cute5tupleIJiiiiEEENS1_10collective13CollectiveMmaINS1_34MainloopSm90TmaGmmaWarpSpecializedILi11ENS5_IJNS4_1CILi1EEESB_SB_EEENS1_35KernelTmaWarpSpecializedCooperativeEEENS5_IJNSA_ILi384EEENSA_ILi240EEENSA_ILi16EEEEEENS_10bfloat16_tENS5_IJlSB_lEEESJ_SK_NS4_8TiledMMAINS4_8MMA_AtomIJNS4_4SM904GMMA27MMA_64x16x16_F32BF16BF16_SSILNSO_5MajorE0ELSQ_0ELNSO_7ScaleInE1ELSR_1EEEEEENS4_6LayoutINS5_IJNSA_ILi2EEESB_SB_EEENS5_IJSB_NSA_ILi0EEESX_EEEEENS5_IJNS4_10UnderscoreES10_S10_EEEEENS4_13SM90_TMA_LOADENS4_14ComposedLayoutINS4_7SwizzleILi1ELi4ELi3EEENS4_18smem_ptr_flag_bitsILi16EEENSU_INS5_IJNSA_ILi8EEESH_EEENS5_IJSH_SB_EEEEEEEvNS4_8identityES13_S1D_vS1E_EENS_8epilogue10collective6detail29Sm90TmaWarpSpecializedAdapterINS1H_15DefaultEpilogueISJ_SK_SK_NS1G_6thread17LinearCombinationISJ_Li1EffLNS1L_9ScaleType4KindE0ELNS_15FloatRoundStyleE2ESJ_EENS1_15EpilogueDefaultEEEEEvvEEEEvNT_6ParamsE,"a",@progbits
	.sectionflags	@""
	.align	4
.nv.constant0._ZN7cutlass13device_kernelINS_4gemm6kernel13GemmUniversalIN4cute5tupleIJiiiiEEENS1_10collective13CollectiveMmaINS1_34MainloopSm90TmaGmmaWarpSpecializedILi11ENS5_IJNS4_1CILi1EEESB_SB_EEENS1_35KernelTmaWarpSpecializedCooperativeEEENS5_IJNSA_ILi384EEENSA_ILi240EEENSA_ILi16EEEEEENS_10bfloat16_tENS5_IJlSB_lEEESJ_SK_NS4_8TiledMMAINS4_8MMA_AtomIJNS4_4SM904GMMA27MMA_64x16x16_F32BF16BF16_SSILNSO_5MajorE0ELSQ_0ELNSO_7ScaleInE1ELSR_1EEEEEENS4_6LayoutINS5_IJNSA_ILi2EEESB_SB_EEENS5_IJSB_NSA_ILi0EEESX_EEEEENS5_IJNS4_10UnderscoreES10_S10_EEEEENS4_13SM90_TMA_LOADENS4_14ComposedLayoutINS4_7SwizzleILi1ELi4ELi3EEENS4_18smem_ptr_flag_bitsILi16EEENSU_INS5_IJNSA_ILi8EEESH_EEENS5_IJSH_SB_EEEEEEEvNS4_8identityES13_S1D_vS1E_EENS_8epilogue10collective6detail29Sm90TmaWarpSpecializedAdapterINS1H_15DefaultEpilogueISJ_SK_SK_NS1G_6thread17LinearCombinationISJ_Li1EffLNS1L_9ScaleType4KindE0ELNS_15FloatRoundStyleE2ESJ_EENS1_15EpilogueDefaultEEEEEvvEEEEvNT_6ParamsE:
	.zero		1664


//--------------------- SYMBOLS --------------------------

	.type		.nv.reservedSmem.offset0,@object
	.size		.nv.reservedSmem.offset0,0x4
	.type		__assertfail,@function
